//
// Generated by NVIDIA NVVM Compiler
//
// Compiler Build ID: CL-36424714
// Cuda compilation tools, release 13.0, V13.0.88
// Based on NVVM 20.0.0
//

.version 9.0
.target sm_100
.address_size 64

	// .globl	_Z10function_iPd
.global .align 4 .b8 dim_i[10404];
.global .align 4 .b8 dim_j[10404];
.global .align 4 .b8 dim_k[10404];
.global .align 4 .b8 ord_i[10404];
.global .align 4 .b8 ord_j[10404];
.global .align 4 .b8 ord_k[10404];
.global .align 8 .b8 val_i[320000];
.global .align 8 .b8 val_j[320000];
.global .align 8 .b8 val_k[320000];
// _ZZ10function_iPdE11my_block_id has been demoted
// _ZZ10function_jPdE11my_block_id has been demoted
// _ZZ10function_kPdS_E11my_block_id has been demoted
// _ZZN3cub18CUB_300001_SM_10006detail6reduce28DeviceReduceSingleTileKernelINS2_10policy_hubIdjN4cuda3__47maximumIdEEE10Policy1000EN6thrust24THRUST_300001_SM_1000_NS6detail15normal_iteratorINSC_10device_ptrIdEEEEPdjS8_ddNS5_3std3__410__identityEEEvT0_T1_T2_T3_T4_T6_E12temp_storage has been demoted
// _ZZN3cub18CUB_300001_SM_10006detail6reduce18DeviceReduceKernelINS2_10policy_hubIdjN4cuda3__47maximumIdEEE10Policy1000EN6thrust24THRUST_300001_SM_1000_NS6detail15normal_iteratorINSC_10device_ptrIdEEEEjS8_dNS5_3std3__410__identityEEEvT0_PT3_T1_NS0_13GridEvenShareISO_EET2_T4_E12temp_storage has been demoted
// _ZZN3cub18CUB_300001_SM_10006detail6reduce28DeviceReduceSingleTileKernelINS2_10policy_hubIdjN4cuda3__47maximumIdEEE10Policy1000EPdSB_iS8_ddNS5_3std3__410__identityEEEvT0_T1_T2_T3_T4_T6_E12temp_storage has been demoted
// _ZZN3cub18CUB_300001_SM_10006detail6reduce28DeviceReduceSingleTileKernelINS2_10policy_hubIdyN4cuda3__47maximumIdEEE10Policy1000EN6thrust24THRUST_300001_SM_1000_NS6detail15normal_iteratorINSC_10device_ptrIdEEEEPdyS8_ddNS5_3std3__410__identityEEEvT0_T1_T2_T3_T4_T6_E12temp_storage has been demoted
// _ZZN3cub18CUB_300001_SM_10006detail6reduce18DeviceReduceKernelINS2_10policy_hubIdyN4cuda3__47maximumIdEEE10Policy1000EN6thrust24THRUST_300001_SM_1000_NS6detail15normal_iteratorINSC_10device_ptrIdEEEEyS8_dNS5_3std3__410__identityEEEvT0_PT3_T1_NS0_13GridEvenShareISO_EET2_T4_E12temp_storage has been demoted
// _ZZN3cub18CUB_300001_SM_10006detail6reduce28DeviceReduceSingleTileKernelINS2_10policy_hubIdyN4cuda3__47maximumIdEEE10Policy1000EPdSB_iS8_ddNS5_3std3__410__identityEEEvT0_T1_T2_T3_T4_T6_E12temp_storage has been demoted
.global .align 1 .b8 _ZN32_INTERNAL_a367fd75_4_k_cu_maxeps4cuda3std3__45__cpo5beginE[1];
.global .align 1 .b8 _ZN32_INTERNAL_a367fd75_4_k_cu_maxeps4cuda3std3__45__cpo3endE[1];
.global .align 1 .b8 _ZN32_INTERNAL_a367fd75_4_k_cu_maxeps4cuda3std3__45__cpo6cbeginE[1];
.global .align 1 .b8 _ZN32_INTERNAL_a367fd75_4_k_cu_maxeps4cuda3std3__45__cpo4cendE[1];
.global .align 1 .b8 _ZN32_INTERNAL_a367fd75_4_k_cu_maxeps4cuda3std3__45__cpo6rbeginE[1];
.global .align 1 .b8 _ZN32_INTERNAL_a367fd75_4_k_cu_maxeps4cuda3std3__45__cpo4rendE[1];
.global .align 1 .b8 _ZN32_INTERNAL_a367fd75_4_k_cu_maxeps4cuda3std3__45__cpo7crbeginE[1];
.global .align 1 .b8 _ZN32_INTERNAL_a367fd75_4_k_cu_maxeps4cuda3std3__45__cpo5crendE[1];
.global .align 1 .b8 _ZN32_INTERNAL_a367fd75_4_k_cu_maxeps4cuda3std3__434_GLOBAL__N__a367fd75_4_k_cu_maxeps6ignoreE[1];
.global .align 1 .b8 _ZN32_INTERNAL_a367fd75_4_k_cu_maxeps4cuda3std3__419piecewise_constructE[1];
.global .align 1 .b8 _ZN32_INTERNAL_a367fd75_4_k_cu_maxeps4cuda3std3__48in_placeE[1];
.global .align 1 .b8 _ZN32_INTERNAL_a367fd75_4_k_cu_maxeps4cuda3std3__420unreachable_sentinelE[1];
.global .align 1 .b8 _ZN32_INTERNAL_a367fd75_4_k_cu_maxeps4cuda3std3__47nulloptE[1];
.global .align 1 .b8 _ZN32_INTERNAL_a367fd75_4_k_cu_maxeps4cuda3std3__48unexpectE[1];
.global .align 1 .b8 _ZN32_INTERNAL_a367fd75_4_k_cu_maxeps4cuda3std6ranges3__45__cpo4swapE[1];
.global .align 1 .b8 _ZN32_INTERNAL_a367fd75_4_k_cu_maxeps4cuda3std6ranges3__45__cpo9iter_moveE[1];
.global .align 1 .b8 _ZN32_INTERNAL_a367fd75_4_k_cu_maxeps4cuda3std6ranges3__45__cpo5beginE[1];
.global .align 1 .b8 _ZN32_INTERNAL_a367fd75_4_k_cu_maxeps4cuda3std6ranges3__45__cpo3endE[1];
.global .align 1 .b8 _ZN32_INTERNAL_a367fd75_4_k_cu_maxeps4cuda3std6ranges3__45__cpo6cbeginE[1];
.global .align 1 .b8 _ZN32_INTERNAL_a367fd75_4_k_cu_maxeps4cuda3std6ranges3__45__cpo4cendE[1];
.global .align 1 .b8 _ZN32_INTERNAL_a367fd75_4_k_cu_maxeps4cuda3std6ranges3__45__cpo7advanceE[1];
.global .align 1 .b8 _ZN32_INTERNAL_a367fd75_4_k_cu_maxeps4cuda3std6ranges3__45__cpo9iter_swapE[1];
.global .align 1 .b8 _ZN32_INTERNAL_a367fd75_4_k_cu_maxeps4cuda3std6ranges3__45__cpo4nextE[1];
.global .align 1 .b8 _ZN32_INTERNAL_a367fd75_4_k_cu_maxeps4cuda3std6ranges3__45__cpo4prevE[1];
.global .align 1 .b8 _ZN32_INTERNAL_a367fd75_4_k_cu_maxeps4cuda3std6ranges3__45__cpo4dataE[1];
.global .align 1 .b8 _ZN32_INTERNAL_a367fd75_4_k_cu_maxeps4cuda3std6ranges3__45__cpo5cdataE[1];
.global .align 1 .b8 _ZN32_INTERNAL_a367fd75_4_k_cu_maxeps4cuda3std6ranges3__45__cpo4sizeE[1];
.global .align 1 .b8 _ZN32_INTERNAL_a367fd75_4_k_cu_maxeps4cuda3std6ranges3__45__cpo5ssizeE[1];
.global .align 1 .b8 _ZN32_INTERNAL_a367fd75_4_k_cu_maxeps4cuda3std6ranges3__45__cpo8distanceE[1];
.global .align 1 .b8 _ZN32_INTERNAL_a367fd75_4_k_cu_maxeps6thrust24THRUST_300001_SM_1000_NS8cuda_cub3parE[1];
.global .align 1 .b8 _ZN32_INTERNAL_a367fd75_4_k_cu_maxeps6thrust24THRUST_300001_SM_1000_NS8cuda_cub10par_nosyncE[1];
.global .align 1 .b8 _ZN32_INTERNAL_a367fd75_4_k_cu_maxeps6thrust24THRUST_300001_SM_1000_NS6system6detail10sequential3seqE[1];
.global .align 1 .b8 _ZN32_INTERNAL_a367fd75_4_k_cu_maxeps6thrust24THRUST_300001_SM_1000_NS12placeholders2_1E[1];
.global .align 1 .b8 _ZN32_INTERNAL_a367fd75_4_k_cu_maxeps6thrust24THRUST_300001_SM_1000_NS12placeholders2_2E[1];
.global .align 1 .b8 _ZN32_INTERNAL_a367fd75_4_k_cu_maxeps6thrust24THRUST_300001_SM_1000_NS12placeholders2_3E[1];
.global .align 1 .b8 _ZN32_INTERNAL_a367fd75_4_k_cu_maxeps6thrust24THRUST_300001_SM_1000_NS12placeholders2_4E[1];
.global .align 1 .b8 _ZN32_INTERNAL_a367fd75_4_k_cu_maxeps6thrust24THRUST_300001_SM_1000_NS12placeholders2_5E[1];
.global .align 1 .b8 _ZN32_INTERNAL_a367fd75_4_k_cu_maxeps6thrust24THRUST_300001_SM_1000_NS12placeholders2_6E[1];
.global .align 1 .b8 _ZN32_INTERNAL_a367fd75_4_k_cu_maxeps6thrust24THRUST_300001_SM_1000_NS12placeholders2_7E[1];
.global .align 1 .b8 _ZN32_INTERNAL_a367fd75_4_k_cu_maxeps6thrust24THRUST_300001_SM_1000_NS12placeholders2_8E[1];
.global .align 1 .b8 _ZN32_INTERNAL_a367fd75_4_k_cu_maxeps6thrust24THRUST_300001_SM_1000_NS12placeholders2_9E[1];
.global .align 1 .b8 _ZN32_INTERNAL_a367fd75_4_k_cu_maxeps6thrust24THRUST_300001_SM_1000_NS12placeholders3_10E[1];
.global .align 1 .b8 _ZN32_INTERNAL_a367fd75_4_k_cu_maxeps6thrust24THRUST_300001_SM_1000_NS3seqE[1];
.extern .shared .align 16 .b8 temp_i[];
.extern .shared .align 16 .b8 temp_j[];
.extern .shared .align 16 .b8 temp_k[];

.visible .entry _Z10function_iPd(
	.param .u64 .ptr .align 1 _Z10function_iPd_param_0
)
{
	.reg .pred 	%p<21>;
	.reg .b32 	%r<66>;
	.reg .b32 	%f<8>;
	.reg .b64 	%rd<29>;
	.reg .b64 	%fd<21>;
	// demoted variable
	.shared .align 4 .u32 _ZZ10function_iPdE11my_block_id;
	ld.param.u64 	%rd5, [_Z10function_iPd_param_0];
	cvta.to.global.u64 	%rd1, %rd5;
	mov.u32 	%r1, %tid.x;
	mov.u32 	%r2, %tid.y;
	or.b32  	%r18, %r1, %r2;
	mov.u32 	%r3, %tid.z;
	or.b32  	%r4, %r18, %r3;
	setp.ne.s32 	%p1, %r4, 0;
	@%p1 bra 	$L__BB0_2;
	mov.u32 	%r19, %ctaid.y;
	mul.wide.u32 	%rd6, %r19, 204;
	mov.u64 	%rd7, ord_i;
	add.s64 	%rd8, %rd7, %rd6;
	mov.u32 	%r20, %ctaid.z;
	mul.wide.u32 	%rd9, %r20, 4;
	add.s64 	%rd10, %rd8, %rd9;
	atom.global.add.u32 	%r21, [%rd10], 1;
	st.shared.u32 	[_ZZ10function_iPdE11my_block_id], %r21;
$L__BB0_2:
	bar.sync 	0;
	ld.shared.u32 	%r22, [_ZZ10function_iPdE11my_block_id];
	mov.u32 	%r5, %ntid.x;
	mad.lo.s32 	%r6, %r22, %r5, %r1;
	add.s32 	%r7, %r6, 1;
	mov.u32 	%r8, %ctaid.y;
	mov.u32 	%r23, %ntid.y;
	mad.lo.s32 	%r9, %r8, %r23, %r2;
	mov.u32 	%r10, %ctaid.z;
	mov.u32 	%r24, %ntid.z;
	mad.lo.s32 	%r11, %r10, %r24, %r3;
	setp.ne.s32 	%p2, %r1, 0;
	mad.lo.s32 	%r25, %r6, 200, %r9;
	mad.lo.s32 	%r26, %r25, 200, %r11;
	add.s32 	%r12, %r26, 40000;
	mul.wide.s32 	%rd11, %r12, 8;
	add.s64 	%rd2, %rd1, %rd11;
	shl.b32 	%r27, %r2, 2;
	shl.b32 	%r28, %r1, 4;
	add.s32 	%r13, %r27, %r3;
	add.s32 	%r29, %r13, %r28;
	shl.b32 	%r30, %r29, 2;
	mov.u32 	%r31, temp_i;
	add.s32 	%r14, %r31, %r30;
	@%p2 bra 	$L__BB0_4;
	shl.b32 	%r33, %r13, 2;
	add.s32 	%r35, %r31, %r33;
	mov.b32 	%r36, 0;
	st.shared.u32 	[%r35], %r36;
	bra.uni 	$L__BB0_6;
$L__BB0_4:
	setp.gt.s32 	%p3, %r7, 199;
	max.u32 	%r32, %r9, %r11;
	setp.gt.u32 	%p4, %r32, 199;
	or.pred  	%p5, %p4, %p3;
	@%p5 bra 	$L__BB0_6;
	ld.global.f64 	%fd3, [%rd2];
	mul.f64 	%fd4, %fd3, 0d3FD0000000000000;
	cvt.rn.f32.f64 	%f1, %fd4;
	st.shared.f32 	[%r14], %f1;
$L__BB0_6:
	setp.lt.u32 	%p6, %r5, 2;
	@%p6 bra 	$L__BB0_11;
	mov.b32 	%r65, 1;
$L__BB0_8:
	bar.sync 	0;
	setp.lt.u32 	%p7, %r1, %r65;
	mov.f64 	%fd20, 0d0000000000000000;
	@%p7 bra 	$L__BB0_10;
	sub.s32 	%r38, %r1, %r65;
	shl.b32 	%r39, %r38, 4;
	add.s32 	%r40, %r13, %r39;
	shl.b32 	%r41, %r40, 2;
	add.s32 	%r43, %r31, %r41;
	ld.shared.f32 	%f2, [%r43];
	cvt.f64.f32 	%fd20, %f2;
$L__BB0_10:
	bar.sync 	0;
	mov.b32 	%r44, 1;
	shl.b32 	%r45, %r44, %r65;
	cvt.rn.f64.s32 	%fd6, %r45;
	div.rn.f64 	%fd7, %fd20, %fd6;
	ld.shared.f32 	%f3, [%r14];
	cvt.f64.f32 	%fd8, %f3;
	add.f64 	%fd9, %fd7, %fd8;
	cvt.rn.f32.f64 	%f4, %fd9;
	st.shared.f32 	[%r14], %f4;
	shl.b32 	%r65, %r65, 1;
	setp.lt.u32 	%p8, %r65, %r5;
	@%p8 bra 	$L__BB0_8;
$L__BB0_11:
	setp.gt.s32 	%p9, %r7, 198;
	max.u32 	%r46, %r9, %r11;
	setp.gt.u32 	%p10, %r46, 199;
	or.pred  	%p11, %p10, %p9;
	@%p11 bra 	$L__BB0_13;
	ld.global.f64 	%fd10, [%rd2+320000];
	ld.shared.f32 	%f5, [%r14];
	cvt.f64.f32 	%fd11, %f5;
	fma.rn.f64 	%fd12, %fd10, 0d3FE0000000000000, %fd11;
	cvt.rn.f32.f64 	%f6, %fd12;
	st.shared.f32 	[%r14], %f6;
$L__BB0_13:
	setp.ne.s32 	%p12, %r4, 0;
	mul.wide.u32 	%rd12, %r8, 204;
	mov.u64 	%rd13, dim_i;
	add.s64 	%rd14, %rd13, %rd12;
	mul.wide.u32 	%rd15, %r10, 4;
	add.s64 	%rd3, %rd14, %rd15;
	@%p12 bra 	$L__BB0_16;
	ld.shared.u32 	%r17, [_ZZ10function_iPdE11my_block_id];
$L__BB0_15:
	atom.global.or.b32 	%r47, [%rd3], 0;
	setp.lt.s32 	%p13, %r47, %r17;
	@%p13 bra 	$L__BB0_15;
$L__BB0_16:
	bar.sync 	0;
	add.s32 	%r48, %r9, -1;
	max.u32 	%r49, %r6, %r48;
	add.s32 	%r50, %r11, -1;
	mul.wide.u32 	%rd16, %r9, 1600;
	mov.u64 	%rd17, val_i;
	add.s64 	%rd18, %rd17, %rd16;
	mul.wide.u32 	%rd19, %r11, 8;
	add.s64 	%rd4, %rd18, %rd19;
	max.u32 	%r51, %r49, %r50;
	setp.gt.u32 	%p14, %r51, 197;
	@%p14 bra 	$L__BB0_18;
	ld.shared.f32 	%f7, [%r14];
	cvt.f64.f32 	%fd13, %f7;
	ld.global.f64 	%fd14, [%rd4];
	mov.b32 	%r52, 2;
	shl.b32 	%r53, %r52, %r1;
	cvt.rn.f64.s32 	%fd15, %r53;
	div.rn.f64 	%fd16, %fd14, %fd15;
	add.f64 	%fd17, %fd16, %fd13;
	mul.wide.u32 	%rd20, %r12, 8;
	add.s64 	%rd21, %rd1, %rd20;
	st.global.f64 	[%rd21], %fd17;
$L__BB0_18:
	bar.sync 	0;
	add.s32 	%r54, %r5, -1;
	setp.ne.s32 	%p15, %r1, %r54;
	setp.gt.u32 	%p16, %r46, 199;
	or.pred  	%p17, %p16, %p15;
	@%p17 bra 	$L__BB0_22;
	ld.shared.u32 	%r56, [_ZZ10function_iPdE11my_block_id];
	mov.u32 	%r57, %nctaid.x;
	add.s32 	%r58, %r57, -1;
	setp.ne.s32 	%p18, %r56, %r58;
	@%p18 bra 	$L__BB0_21;
	mad.lo.s32 	%r59, %r9, 200, %r11;
	mul.wide.u32 	%rd22, %r59, 8;
	add.s64 	%rd23, %rd1, %rd22;
	ld.global.f64 	%fd19, [%rd23];
	st.global.f64 	[%rd4], %fd19;
	bra.uni 	$L__BB0_22;
$L__BB0_21:
	ld.global.f64 	%fd18, [%rd2];
	st.global.f64 	[%rd4], %fd18;
$L__BB0_22:
	setp.ne.s32 	%p19, %r4, 0;
	@%p19 bra 	$L__BB0_25;
	membar.gl;
	atom.global.add.u32 	%r60, [%rd3], 1;
	ld.shared.u32 	%r61, [_ZZ10function_iPdE11my_block_id];
	mov.u32 	%r62, %nctaid.x;
	add.s32 	%r63, %r62, -1;
	setp.ne.s32 	%p20, %r61, %r63;
	@%p20 bra 	$L__BB0_25;
	mov.b32 	%r64, 0;
	st.global.u32 	[%rd3], %r64;
	mov.u64 	%rd25, ord_i;
	add.s64 	%rd26, %rd25, %rd12;
	add.s64 	%rd28, %rd26, %rd15;
	st.global.u32 	[%rd28], %r64;
$L__BB0_25:
	ret;

}
	// .globl	_Z10function_jPd
.visible .entry _Z10function_jPd(
	.param .u64 .ptr .align 1 _Z10function_jPd_param_0
)
{
	.reg .pred 	%p<25>;
	.reg .b32 	%r<65>;
	.reg .b32 	%f<8>;
	.reg .b64 	%rd<39>;
	.reg .b64 	%fd<21>;
	// demoted variable
	.shared .align 4 .u32 _ZZ10function_jPdE11my_block_id;
	ld.param.u64 	%rd4, [_Z10function_jPd_param_0];
	cvta.to.global.u64 	%rd1, %rd4;
	mov.u32 	%r1, %tid.x;
	mov.u32 	%r2, %tid.y;
	or.b32  	%r19, %r1, %r2;
	mov.u32 	%r3, %tid.z;
	or.b32  	%r4, %r19, %r3;
	setp.ne.s32 	%p1, %r4, 0;
	@%p1 bra 	$L__BB1_2;
	mov.u32 	%r20, %ctaid.x;
	mul.wide.u32 	%rd5, %r20, 204;
	mov.u64 	%rd6, ord_j;
	add.s64 	%rd7, %rd6, %rd5;
	mov.u32 	%r21, %ctaid.z;
	mul.wide.u32 	%rd8, %r21, 4;
	add.s64 	%rd9, %rd7, %rd8;
	atom.global.add.u32 	%r22, [%rd9], 1;
	st.shared.u32 	[_ZZ10function_jPdE11my_block_id], %r22;
$L__BB1_2:
	bar.sync 	0;
	mov.u32 	%r5, %ctaid.x;
	mov.u32 	%r23, %ntid.x;
	mad.lo.s32 	%r6, %r5, %r23, %r1;
	ld.shared.u32 	%r24, [_ZZ10function_jPdE11my_block_id];
	mov.u32 	%r7, %ntid.y;
	mad.lo.s32 	%r8, %r24, %r7, %r2;
	add.s32 	%r9, %r8, 1;
	mov.u32 	%r10, %ctaid.z;
	mov.u32 	%r25, %ntid.z;
	mad.lo.s32 	%r11, %r10, %r25, %r3;
	setp.ne.s32 	%p2, %r2, 0;
	mad.lo.s32 	%r26, %r6, 200, %r9;
	mad.lo.s32 	%r12, %r26, 200, %r11;
	mul.wide.s32 	%rd10, %r12, 8;
	add.s64 	%rd2, %rd1, %rd10;
	shl.b32 	%r27, %r2, 2;
	shl.b32 	%r13, %r1, 8;
	add.s32 	%r28, %r27, %r3;
	add.s32 	%r29, %r28, %r13;
	shl.b32 	%r30, %r29, 2;
	mov.u32 	%r31, temp_j;
	add.s32 	%r14, %r31, %r30;
	@%p2 bra 	$L__BB1_4;
	add.s32 	%r33, %r13, %r3;
	shl.b32 	%r34, %r33, 2;
	add.s32 	%r36, %r31, %r34;
	mov.b32 	%r37, 0;
	st.shared.u32 	[%r36], %r37;
	bra.uni 	$L__BB1_6;
$L__BB1_4:
	max.s32 	%r32, %r6, %r9;
	setp.gt.s32 	%p3, %r32, 199;
	setp.gt.u32 	%p4, %r11, 199;
	or.pred  	%p5, %p4, %p3;
	@%p5 bra 	$L__BB1_6;
	ld.global.f64 	%fd3, [%rd2];
	mul.f64 	%fd4, %fd3, 0d3FD0000000000000;
	cvt.rn.f32.f64 	%f1, %fd4;
	st.shared.f32 	[%r14], %f1;
$L__BB1_6:
	setp.lt.u32 	%p6, %r7, 2;
	@%p6 bra 	$L__BB1_11;
	add.s32 	%r15, %r13, %r3;
	mov.b32 	%r64, 1;
$L__BB1_8:
	bar.sync 	0;
	setp.lt.u32 	%p7, %r2, %r64;
	mov.f64 	%fd20, 0d0000000000000000;
	@%p7 bra 	$L__BB1_10;
	sub.s32 	%r39, %r2, %r64;
	shl.b32 	%r40, %r39, 2;
	add.s32 	%r41, %r15, %r40;
	shl.b32 	%r42, %r41, 2;
	add.s32 	%r44, %r31, %r42;
	ld.shared.f32 	%f2, [%r44];
	cvt.f64.f32 	%fd20, %f2;
$L__BB1_10:
	bar.sync 	0;
	mov.b32 	%r45, 1;
	shl.b32 	%r46, %r45, %r64;
	cvt.rn.f64.s32 	%fd6, %r46;
	div.rn.f64 	%fd7, %fd20, %fd6;
	ld.shared.f32 	%f3, [%r14];
	cvt.f64.f32 	%fd8, %f3;
	add.f64 	%fd9, %fd7, %fd8;
	cvt.rn.f32.f64 	%f4, %fd9;
	st.shared.f32 	[%r14], %f4;
	shl.b32 	%r64, %r64, 1;
	setp.lt.u32 	%p8, %r64, %r7;
	@%p8 bra 	$L__BB1_8;
$L__BB1_11:
	setp.gt.s32 	%p9, %r6, 199;
	setp.gt.s32 	%p10, %r9, 198;
	or.pred  	%p11, %p9, %p10;
	setp.gt.u32 	%p12, %r11, 199;
	or.pred  	%p13, %p12, %p11;
	@%p13 bra 	$L__BB1_13;
	ld.global.f64 	%fd10, [%rd2+1600];
	ld.shared.f32 	%f5, [%r14];
	cvt.f64.f32 	%fd11, %f5;
	fma.rn.f64 	%fd12, %fd10, 0d3FE0000000000000, %fd11;
	cvt.rn.f32.f64 	%f6, %fd12;
	st.shared.f32 	[%r14], %f6;
$L__BB1_13:
	setp.ne.s32 	%p14, %r4, 0;
	mul.wide.u32 	%rd11, %r5, 204;
	mov.u64 	%rd12, dim_j;
	add.s64 	%rd13, %rd12, %rd11;
	mul.wide.u32 	%rd14, %r10, 4;
	add.s64 	%rd3, %rd13, %rd14;
	@%p14 bra 	$L__BB1_16;
	ld.shared.u32 	%r18, [_ZZ10function_jPdE11my_block_id];
$L__BB1_15:
	atom.global.or.b32 	%r47, [%rd3], 0;
	setp.lt.s32 	%p15, %r47, %r18;
	@%p15 bra 	$L__BB1_15;
$L__BB1_16:
	bar.sync 	0;
	add.s32 	%r48, %r6, -1;
	max.u32 	%r49, %r48, %r8;
	add.s32 	%r50, %r11, -1;
	max.u32 	%r51, %r49, %r50;
	setp.gt.u32 	%p16, %r51, 197;
	@%p16 bra 	$L__BB1_18;
	ld.shared.f32 	%f7, [%r14];
	cvt.f64.f32 	%fd13, %f7;
	mul.wide.u32 	%rd15, %r6, 1600;
	mov.u64 	%rd16, val_j;
	add.s64 	%rd17, %rd16, %rd15;
	mul.wide.u32 	%rd18, %r11, 8;
	add.s64 	%rd19, %rd17, %rd18;
	ld.global.f64 	%fd14, [%rd19];
	mov.b32 	%r52, 2;
	shl.b32 	%r53, %r52, %r2;
	cvt.rn.f64.s32 	%fd15, %r53;
	div.rn.f64 	%fd16, %fd14, %fd15;
	add.f64 	%fd17, %fd16, %fd13;
	mul.wide.u32 	%rd20, %r12, 8;
	add.s64 	%rd21, %rd1, %rd20;
	st.global.f64 	[%rd21], %fd17;
$L__BB1_18:
	setp.gt.u32 	%p17, %r11, 199;
	setp.gt.s32 	%p18, %r6, 199;
	bar.sync 	0;
	add.s32 	%r54, %r7, -1;
	setp.ne.s32 	%p19, %r2, %r54;
	or.pred  	%p20, %p19, %p18;
	or.pred  	%p21, %p17, %p20;
	@%p21 bra 	$L__BB1_22;
	ld.shared.u32 	%r55, [_ZZ10function_jPdE11my_block_id];
	mov.u32 	%r56, %nctaid.y;
	add.s32 	%r57, %r56, -1;
	setp.ne.s32 	%p22, %r55, %r57;
	@%p22 bra 	$L__BB1_21;
	mad.lo.s32 	%r58, %r6, 40000, %r11;
	mul.wide.s32 	%rd27, %r58, 8;
	add.s64 	%rd28, %rd1, %rd27;
	ld.global.f64 	%fd19, [%rd28];
	mul.wide.s32 	%rd29, %r6, 1600;
	mov.u64 	%rd30, val_j;
	add.s64 	%rd31, %rd30, %rd29;
	mul.wide.u32 	%rd32, %r11, 8;
	add.s64 	%rd33, %rd31, %rd32;
	st.global.f64 	[%rd33], %fd19;
	bra.uni 	$L__BB1_22;
$L__BB1_21:
	ld.global.f64 	%fd18, [%rd2];
	mul.wide.s32 	%rd22, %r6, 1600;
	mov.u64 	%rd23, val_j;
	add.s64 	%rd24, %rd23, %rd22;
	mul.wide.u32 	%rd25, %r11, 8;
	add.s64 	%rd26, %rd24, %rd25;
	st.global.f64 	[%rd26], %fd18;
$L__BB1_22:
	setp.ne.s32 	%p23, %r4, 0;
	@%p23 bra 	$L__BB1_25;
	membar.gl;
	atom.global.add.u32 	%r59, [%rd3], 1;
	ld.shared.u32 	%r60, [_ZZ10function_jPdE11my_block_id];
	mov.u32 	%r61, %nctaid.y;
	add.s32 	%r62, %r61, -1;
	setp.ne.s32 	%p24, %r60, %r62;
	@%p24 bra 	$L__BB1_25;
	mov.b32 	%r63, 0;
	st.global.u32 	[%rd3], %r63;
	mov.u64 	%rd35, ord_j;
	add.s64 	%rd36, %rd35, %rd11;
	add.s64 	%rd38, %rd36, %rd14;
	st.global.u32 	[%rd38], %r63;
$L__BB1_25:
	ret;

}
	// .globl	_Z10function_kPdS_
.visible .entry _Z10function_kPdS_(
	.param .u64 .ptr .align 1 _Z10function_kPdS__param_0,
	.param .u64 .ptr .align 1 _Z10function_kPdS__param_1
)
{
	.reg .pred 	%p<25>;
	.reg .b32 	%r<62>;
	.reg .b32 	%f<8>;
	.reg .b64 	%rd<42>;
	.reg .b64 	%fd<24>;
	// demoted variable
	.shared .align 4 .u32 _ZZ10function_kPdS_E11my_block_id;
	ld.param.u64 	%rd5, [_Z10function_kPdS__param_0];
	ld.param.u64 	%rd4, [_Z10function_kPdS__param_1];
	cvta.to.global.u64 	%rd1, %rd5;
	mov.u32 	%r1, %tid.x;
	mov.u32 	%r2, %tid.y;
	or.b32  	%r21, %r1, %r2;
	mov.u32 	%r3, %tid.z;
	or.b32  	%r4, %r21, %r3;
	setp.ne.s32 	%p1, %r4, 0;
	@%p1 bra 	$L__BB2_2;
	mov.u32 	%r22, %ctaid.x;
	mul.wide.u32 	%rd6, %r22, 204;
	mov.u64 	%rd7, ord_k;
	add.s64 	%rd8, %rd7, %rd6;
	mov.u32 	%r23, %ctaid.y;
	mul.wide.u32 	%rd9, %r23, 4;
	add.s64 	%rd10, %rd8, %rd9;
	atom.global.add.u32 	%r24, [%rd10], 1;
	st.shared.u32 	[_ZZ10function_kPdS_E11my_block_id], %r24;
$L__BB2_2:
	bar.sync 	0;
	mov.u32 	%r5, %ctaid.x;
	mov.u32 	%r25, %ntid.x;
	mad.lo.s32 	%r6, %r5, %r25, %r1;
	mov.u32 	%r7, %ctaid.y;
	mov.u32 	%r26, %ntid.y;
	mad.lo.s32 	%r8, %r7, %r26, %r2;
	ld.shared.u32 	%r27, [_ZZ10function_kPdS_E11my_block_id];
	mov.u32 	%r9, %ntid.z;
	mad.lo.s32 	%r10, %r27, %r9, %r3;
	add.s32 	%r11, %r10, 1;
	setp.ne.s32 	%p2, %r3, 0;
	mad.lo.s32 	%r28, %r6, 200, %r8;
	mul.lo.s32 	%r12, %r28, 200;
	add.s32 	%r13, %r11, %r12;
	mul.wide.s32 	%rd11, %r13, 8;
	add.s64 	%rd2, %rd1, %rd11;
	shl.b32 	%r14, %r2, 6;
	shl.b32 	%r15, %r1, 8;
	or.b32  	%r29, %r14, %r3;
	add.s32 	%r16, %r29, %r15;
	shl.b32 	%r30, %r16, 2;
	mov.u32 	%r31, temp_k;
	add.s32 	%r17, %r31, %r30;
	@%p2 bra 	$L__BB2_4;
	add.s32 	%r33, %r15, %r14;
	shl.b32 	%r34, %r33, 2;
	add.s32 	%r36, %r31, %r34;
	mov.b32 	%r37, 0;
	st.shared.u32 	[%r36], %r37;
	bra.uni 	$L__BB2_6;
$L__BB2_4:
	setp.gt.u32 	%p3, %r8, 199;
	max.s32 	%r32, %r6, %r11;
	setp.gt.s32 	%p4, %r32, 199;
	or.pred  	%p5, %p4, %p3;
	@%p5 bra 	$L__BB2_6;
	ld.global.f64 	%fd3, [%rd2];
	mul.f64 	%fd4, %fd3, 0d3FD0000000000000;
	cvt.rn.f32.f64 	%f1, %fd4;
	st.shared.f32 	[%r17], %f1;
$L__BB2_6:
	setp.lt.u32 	%p6, %r9, 2;
	@%p6 bra 	$L__BB2_11;
	mov.b32 	%r61, 1;
$L__BB2_8:
	bar.sync 	0;
	setp.lt.u32 	%p7, %r3, %r61;
	mov.f64 	%fd23, 0d0000000000000000;
	@%p7 bra 	$L__BB2_10;
	sub.s32 	%r39, %r16, %r61;
	shl.b32 	%r40, %r39, 2;
	add.s32 	%r42, %r31, %r40;
	ld.shared.f32 	%f2, [%r42];
	cvt.f64.f32 	%fd23, %f2;
$L__BB2_10:
	bar.sync 	0;
	mov.b32 	%r43, 1;
	shl.b32 	%r44, %r43, %r61;
	cvt.rn.f64.s32 	%fd6, %r44;
	div.rn.f64 	%fd7, %fd23, %fd6;
	ld.shared.f32 	%f3, [%r17];
	cvt.f64.f32 	%fd8, %f3;
	add.f64 	%fd9, %fd7, %fd8;
	cvt.rn.f32.f64 	%f4, %fd9;
	st.shared.f32 	[%r17], %f4;
	shl.b32 	%r61, %r61, 1;
	setp.lt.u32 	%p8, %r61, %r9;
	@%p8 bra 	$L__BB2_8;
$L__BB2_11:
	setp.gt.s32 	%p9, %r6, 199;
	setp.gt.u32 	%p10, %r8, 199;
	setp.gt.s32 	%p11, %r11, 198;
	or.pred  	%p12, %p9, %p11;
	or.pred  	%p13, %p12, %p10;
	@%p13 bra 	$L__BB2_13;
	ld.global.f64 	%fd10, [%rd2+8];
	ld.shared.f32 	%f5, [%r17];
	cvt.f64.f32 	%fd11, %f5;
	fma.rn.f64 	%fd12, %fd10, 0d3FE0000000000000, %fd11;
	cvt.rn.f32.f64 	%f6, %fd12;
	st.shared.f32 	[%r17], %f6;
$L__BB2_13:
	setp.ne.s32 	%p14, %r4, 0;
	mul.wide.u32 	%rd12, %r5, 204;
	mov.u64 	%rd13, dim_k;
	add.s64 	%rd14, %rd13, %rd12;
	mul.wide.u32 	%rd15, %r7, 4;
	add.s64 	%rd3, %rd14, %rd15;
	@%p14 bra 	$L__BB2_16;
	ld.shared.u32 	%r20, [_ZZ10function_kPdS_E11my_block_id];
$L__BB2_15:
	atom.global.or.b32 	%r45, [%rd3], 0;
	setp.lt.s32 	%p15, %r45, %r20;
	@%p15 bra 	$L__BB2_15;
$L__BB2_16:
	bar.sync 	0;
	add.s32 	%r46, %r6, -1;
	add.s32 	%r47, %r8, -1;
	max.u32 	%r48, %r46, %r47;
	max.u32 	%r49, %r48, %r10;
	setp.gt.u32 	%p16, %r49, 197;
	@%p16 bra 	$L__BB2_18;
	ld.shared.f32 	%f7, [%r17];
	cvt.f64.f32 	%fd13, %f7;
	mul.wide.u32 	%rd16, %r6, 1600;
	mov.u64 	%rd17, val_k;
	add.s64 	%rd18, %rd17, %rd16;
	mul.wide.u32 	%rd19, %r8, 8;
	add.s64 	%rd20, %rd18, %rd19;
	ld.global.f64 	%fd14, [%rd20];
	mov.b32 	%r50, 2;
	shl.b32 	%r51, %r50, %r3;
	cvt.rn.f64.s32 	%fd15, %r51;
	div.rn.f64 	%fd16, %fd14, %fd15;
	add.f64 	%fd17, %fd16, %fd13;
	mul.wide.u32 	%rd21, %r13, 8;
	add.s64 	%rd22, %rd1, %rd21;
	ld.global.f64 	%fd18, [%rd22];
	sub.f64 	%fd19, %fd18, %fd17;
	abs.f64 	%fd20, %fd19;
	cvta.to.global.u64 	%rd23, %rd4;
	add.s64 	%rd24, %rd23, %rd21;
	st.global.f64 	[%rd24], %fd20;
	st.global.f64 	[%rd22], %fd17;
$L__BB2_18:
	setp.gt.u32 	%p17, %r8, 199;
	setp.gt.s32 	%p18, %r6, 199;
	bar.sync 	0;
	add.s32 	%r52, %r9, -1;
	setp.ne.s32 	%p19, %r3, %r52;
	or.pred  	%p20, %p19, %p18;
	or.pred  	%p21, %p17, %p20;
	@%p21 bra 	$L__BB2_22;
	ld.shared.u32 	%r53, [_ZZ10function_kPdS_E11my_block_id];
	mov.u32 	%r54, %nctaid.z;
	add.s32 	%r55, %r54, -1;
	setp.ne.s32 	%p22, %r53, %r55;
	@%p22 bra 	$L__BB2_21;
	mul.wide.s32 	%rd30, %r12, 8;
	add.s64 	%rd31, %rd1, %rd30;
	ld.global.f64 	%fd22, [%rd31];
	mul.wide.s32 	%rd32, %r6, 1600;
	mov.u64 	%rd33, val_k;
	add.s64 	%rd34, %rd33, %rd32;
	mul.wide.u32 	%rd35, %r8, 8;
	add.s64 	%rd36, %rd34, %rd35;
	st.global.f64 	[%rd36], %fd22;
	bra.uni 	$L__BB2_22;
$L__BB2_21:
	ld.global.f64 	%fd21, [%rd2];
	mul.wide.s32 	%rd25, %r6, 1600;
	mov.u64 	%rd26, val_k;
	add.s64 	%rd27, %rd26, %rd25;
	mul.wide.u32 	%rd28, %r8, 8;
	add.s64 	%rd29, %rd27, %rd28;
	st.global.f64 	[%rd29], %fd21;
$L__BB2_22:
	setp.ne.s32 	%p23, %r4, 0;
	@%p23 bra 	$L__BB2_25;
	membar.gl;
	atom.global.add.u32 	%r56, [%rd3], 1;
	ld.shared.u32 	%r57, [_ZZ10function_kPdS_E11my_block_id];
	mov.u32 	%r58, %nctaid.z;
	add.s32 	%r59, %r58, -1;
	setp.ne.s32 	%p24, %r57, %r59;
	@%p24 bra 	$L__BB2_25;
	mov.b32 	%r60, 0;
	st.global.u32 	[%rd3], %r60;
	mov.u64 	%rd38, ord_k;
	add.s64 	%rd39, %rd38, %rd12;
	add.s64 	%rd41, %rd39, %rd15;
	st.global.u32 	[%rd41], %r60;
$L__BB2_25:
	ret;

}
	// .globl	_Z6init_iPd
.visible .entry _Z6init_iPd(
	.param .u64 .ptr .align 1 _Z6init_iPd_param_0
)
{
	.reg .pred 	%p<4>;
	.reg .b32 	%r<18>;
	.reg .b64 	%rd<14>;
	.reg .b64 	%fd<6>;

	mov.u32 	%r5, %ctaid.x;
	mov.u32 	%r6, %ntid.x;
	mul.lo.s32 	%r7, %r5, %r6;
	mov.u32 	%r8, %tid.x;
	mov.u32 	%r1, %ctaid.y;
	mov.u32 	%r9, %ntid.y;
	mov.u32 	%r10, %tid.y;
	mad.lo.s32 	%r2, %r1, %r9, %r10;
	mov.u32 	%r3, %ctaid.z;
	mov.u32 	%r11, %ntid.z;
	mov.u32 	%r12, %tid.z;
	mad.lo.s32 	%r4, %r3, %r11, %r12;
	neg.s32 	%r13, %r8;
	setp.ne.s32 	%p1, %r7, %r13;
	max.u32 	%r14, %r2, %r4;
	setp.gt.u32 	%p2, %r14, 199;
	or.pred  	%p3, %p2, %p1;
	@%p3 bra 	$L__BB3_2;
	mul.lo.s32 	%r15, %r2, 10;
	cvt.rn.f64.u32 	%fd1, %r15;
	div.rn.f64 	%fd2, %fd1, 0d4068E00000000000;
	mul.lo.s32 	%r16, %r4, 10;
	cvt.rn.f64.u32 	%fd3, %r16;
	div.rn.f64 	%fd4, %fd3, 0d4068E00000000000;
	add.f64 	%fd5, %fd2, %fd4;
	mul.wide.u32 	%rd1, %r2, 1600;
	mov.u64 	%rd2, val_i;
	add.s64 	%rd3, %rd2, %rd1;
	mul.wide.u32 	%rd4, %r4, 8;
	add.s64 	%rd5, %rd3, %rd4;
	st.global.f64 	[%rd5], %fd5;
$L__BB3_2:
	mul.wide.u32 	%rd6, %r1, 204;
	mov.u64 	%rd7, dim_i;
	add.s64 	%rd8, %rd7, %rd6;
	mul.wide.u32 	%rd9, %r3, 4;
	add.s64 	%rd10, %rd8, %rd9;
	mov.b32 	%r17, 0;
	st.global.u32 	[%rd10], %r17;
	mov.u64 	%rd11, ord_i;
	add.s64 	%rd12, %rd11, %rd6;
	add.s64 	%rd13, %rd12, %rd9;
	st.global.u32 	[%rd13], %r17;
	ret;

}
	// .globl	_Z6init_jPd
.visible .entry _Z6init_jPd(
	.param .u64 .ptr .align 1 _Z6init_jPd_param_0
)
{
	.reg .pred 	%p<4>;
	.reg .b32 	%r<10>;
	.reg .b64 	%rd<6>;
	.reg .b64 	%fd<8>;

	mov.u32 	%r3, %ctaid.x;
	mov.u32 	%r4, %ntid.x;
	mov.u32 	%r5, %tid.x;
	mad.lo.s32 	%r1, %r3, %r4, %r5;
	mov.u32 	%r6, %ctaid.z;
	mov.u32 	%r7, %ntid.z;
	mov.u32 	%r8, %tid.z;
	mad.lo.s32 	%r2, %r6, %r7, %r8;
	setp.gt.s32 	%p1, %r1, 199;
	setp.gt.u32 	%p2, %r2, 199;
	or.pred  	%p3, %p1, %p2;
	@%p3 bra 	$L__BB4_2;
	cvt.rn.f64.s32 	%fd1, %r1;
	mul.f64 	%fd2, %fd1, 0d4024000000000000;
	div.rn.f64 	%fd3, %fd2, 0d4068E00000000000;
	mul.lo.s32 	%r9, %r2, 10;
	cvt.rn.f64.u32 	%fd4, %r9;
	div.rn.f64 	%fd5, %fd4, 0d4068E00000000000;
	add.f64 	%fd6, %fd3, %fd5;
	add.f64 	%fd7, %fd6, %fd6;
	mul.wide.s32 	%rd1, %r1, 1600;
	mov.u64 	%rd2, val_j;
	add.s64 	%rd3, %rd2, %rd1;
	mul.wide.u32 	%rd4, %r2, 8;
	add.s64 	%rd5, %rd3, %rd4;
	st.global.f64 	[%rd5], %fd7;
$L__BB4_2:
	ret;

}
	// .globl	_Z6init_kPd
.visible .entry _Z6init_kPd(
	.param .u64 .ptr .align 1 _Z6init_kPd_param_0
)
{
	.reg .pred 	%p<4>;
	.reg .b32 	%r<10>;
	.reg .b64 	%rd<6>;
	.reg .b64 	%fd<8>;

	mov.u32 	%r3, %ctaid.x;
	mov.u32 	%r4, %ntid.x;
	mov.u32 	%r5, %tid.x;
	mad.lo.s32 	%r1, %r3, %r4, %r5;
	mov.u32 	%r6, %ctaid.y;
	mov.u32 	%r7, %ntid.y;
	mov.u32 	%r8, %tid.y;
	mad.lo.s32 	%r2, %r6, %r7, %r8;
	setp.gt.s32 	%p1, %r1, 199;
	setp.gt.u32 	%p2, %r2, 199;
	or.pred  	%p3, %p1, %p2;
	@%p3 bra 	$L__BB5_2;
	cvt.rn.f64.s32 	%fd1, %r1;
	mul.f64 	%fd2, %fd1, 0d4024000000000000;
	div.rn.f64 	%fd3, %fd2, 0d4068E00000000000;
	mul.lo.s32 	%r9, %r2, 10;
	cvt.rn.f64.u32 	%fd4, %r9;
	div.rn.f64 	%fd5, %fd4, 0d4068E00000000000;
	add.f64 	%fd6, %fd3, %fd5;
	add.f64 	%fd7, %fd6, %fd6;
	mul.wide.s32 	%rd1, %r1, 1600;
	mov.u64 	%rd2, val_k;
	add.s64 	%rd3, %rd2, %rd1;
	mul.wide.u32 	%rd4, %r2, 8;
	add.s64 	%rd5, %rd3, %rd4;
	st.global.f64 	[%rd5], %fd7;
$L__BB5_2:
	ret;

}
	// .globl	_ZN3cub18CUB_300001_SM_10006detail11EmptyKernelIvEEvv
.visible .entry _ZN3cub18CUB_300001_SM_10006detail11EmptyKernelIvEEvv()
{


	ret;

}
	// .globl	_ZN3cub18CUB_300001_SM_10006detail8for_each13static_kernelINS2_12policy_hub_t12policy_500_tEmN6thrust24THRUST_300001_SM_1000_NS8cuda_cub20__uninitialized_fill7functorINS7_10device_ptrIdEEdEEEEvT0_T1_
.visible .entry _ZN3cub18CUB_300001_SM_10006detail8for_each13static_kernelINS2_12policy_hub_t12policy_500_tEmN6thrust24THRUST_300001_SM_1000_NS8cuda_cub20__uninitialized_fill7functorINS7_10device_ptrIdEEdEEEEvT0_T1_(
	.param .u64 _ZN3cub18CUB_300001_SM_10006detail8for_each13static_kernelINS2_12policy_hub_t12policy_500_tEmN6thrust24THRUST_300001_SM_1000_NS8cuda_cub20__uninitialized_fill7functorINS7_10device_ptrIdEEdEEEEvT0_T1__param_0,
	.param .align 8 .b8 _ZN3cub18CUB_300001_SM_10006detail8for_each13static_kernelINS2_12policy_hub_t12policy_500_tEmN6thrust24THRUST_300001_SM_1000_NS8cuda_cub20__uninitialized_fill7functorINS7_10device_ptrIdEEdEEEEvT0_T1__param_1[16]
)
.maxntid 256
{
	.reg .pred 	%p<4>;
	.reg .b32 	%r<5>;
	.reg .b64 	%rd<16>;
	.reg .b64 	%fd<3>;

	ld.param.f64 	%fd2, [_ZN3cub18CUB_300001_SM_10006detail8for_each13static_kernelINS2_12policy_hub_t12policy_500_tEmN6thrust24THRUST_300001_SM_1000_NS8cuda_cub20__uninitialized_fill7functorINS7_10device_ptrIdEEdEEEEvT0_T1__param_1+8];
	ld.param.u64 	%rd4, [_ZN3cub18CUB_300001_SM_10006detail8for_each13static_kernelINS2_12policy_hub_t12policy_500_tEmN6thrust24THRUST_300001_SM_1000_NS8cuda_cub20__uninitialized_fill7functorINS7_10device_ptrIdEEdEEEEvT0_T1__param_1];
	ld.param.u64 	%rd5, [_ZN3cub18CUB_300001_SM_10006detail8for_each13static_kernelINS2_12policy_hub_t12policy_500_tEmN6thrust24THRUST_300001_SM_1000_NS8cuda_cub20__uninitialized_fill7functorINS7_10device_ptrIdEEdEEEEvT0_T1__param_0];
	mov.u32 	%r2, %ctaid.x;
	mul.wide.u32 	%rd1, %r2, 512;
	sub.s64 	%rd2, %rd5, %rd1;
	setp.lt.u64 	%p1, %rd2, 512;
	@%p1 bra 	$L__BB7_2;
	mov.u32 	%r4, %tid.x;
	cvta.to.global.u64 	%rd11, %rd4;
	cvt.u64.u32 	%rd12, %r4;
	add.s64 	%rd13, %rd1, %rd12;
	shl.b64 	%rd14, %rd13, 3;
	add.s64 	%rd15, %rd11, %rd14;
	st.global.f64 	[%rd15], %fd2;
	st.global.f64 	[%rd15+2048], %fd2;
	bra.uni 	$L__BB7_6;
$L__BB7_2:
	cvta.to.global.u64 	%rd6, %rd4;
	mov.u32 	%r1, %tid.x;
	cvt.u64.u32 	%rd7, %r1;
	setp.le.u64 	%p2, %rd2, %rd7;
	add.s64 	%rd8, %rd1, %rd7;
	shl.b64 	%rd9, %rd8, 3;
	add.s64 	%rd3, %rd6, %rd9;
	@%p2 bra 	$L__BB7_4;
	st.global.f64 	[%rd3], %fd2;
$L__BB7_4:
	add.s32 	%r3, %r1, 256;
	cvt.u64.u32 	%rd10, %r3;
	setp.le.u64 	%p3, %rd2, %rd10;
	@%p3 bra 	$L__BB7_6;
	st.global.f64 	[%rd3+2048], %fd2;
$L__BB7_6:
	ret;

}
	// .globl	_ZN3cub18CUB_300001_SM_10006detail6reduce28DeviceReduceSingleTileKernelINS2_10policy_hubIdjN4cuda3__47maximumIdEEE10Policy1000EN6thrust24THRUST_300001_SM_1000_NS6detail15normal_iteratorINSC_10device_ptrIdEEEEPdjS8_ddNS5_3std3__410__identityEEEvT0_T1_T2_T3_T4_T6_
.visible .entry _ZN3cub18CUB_300001_SM_10006detail6reduce28DeviceReduceSingleTileKernelINS2_10policy_hubIdjN4cuda3__47maximumIdEEE10Policy1000EN6thrust24THRUST_300001_SM_1000_NS6detail15normal_iteratorINSC_10device_ptrIdEEEEPdjS8_ddNS5_3std3__410__identityEEEvT0_T1_T2_T3_T4_T6_(
	.param .align 8 .b8 _ZN3cub18CUB_300001_SM_10006detail6reduce28DeviceReduceSingleTileKernelINS2_10policy_hubIdjN4cuda3__47maximumIdEEE10Policy1000EN6thrust24THRUST_300001_SM_1000_NS6detail15normal_iteratorINSC_10device_ptrIdEEEEPdjS8_ddNS5_3std3__410__identityEEEvT0_T1_T2_T3_T4_T6__param_0[8],
	.param .u64 .ptr .align 1 _ZN3cub18CUB_300001_SM_10006detail6reduce28DeviceReduceSingleTileKernelINS2_10policy_hubIdjN4cuda3__47maximumIdEEE10Policy1000EN6thrust24THRUST_300001_SM_1000_NS6detail15normal_iteratorINSC_10device_ptrIdEEEEPdjS8_ddNS5_3std3__410__identityEEEvT0_T1_T2_T3_T4_T6__param_1,
	.param .u32 _ZN3cub18CUB_300001_SM_10006detail6reduce28DeviceReduceSingleTileKernelINS2_10policy_hubIdjN4cuda3__47maximumIdEEE10Policy1000EN6thrust24THRUST_300001_SM_1000_NS6detail15normal_iteratorINSC_10device_ptrIdEEEEPdjS8_ddNS5_3std3__410__identityEEEvT0_T1_T2_T3_T4_T6__param_2,
	.param .align 1 .b8 _ZN3cub18CUB_300001_SM_10006detail6reduce28DeviceReduceSingleTileKernelINS2_10policy_hubIdjN4cuda3__47maximumIdEEE10Policy1000EN6thrust24THRUST_300001_SM_1000_NS6detail15normal_iteratorINSC_10device_ptrIdEEEEPdjS8_ddNS5_3std3__410__identityEEEvT0_T1_T2_T3_T4_T6__param_3[1],
	.param .f64 _ZN3cub18CUB_300001_SM_10006detail6reduce28DeviceReduceSingleTileKernelINS2_10policy_hubIdjN4cuda3__47maximumIdEEE10Policy1000EN6thrust24THRUST_300001_SM_1000_NS6detail15normal_iteratorINSC_10device_ptrIdEEEEPdjS8_ddNS5_3std3__410__identityEEEvT0_T1_T2_T3_T4_T6__param_4,
	.param .align 1 .b8 _ZN3cub18CUB_300001_SM_10006detail6reduce28DeviceReduceSingleTileKernelINS2_10policy_hubIdjN4cuda3__47maximumIdEEE10Policy1000EN6thrust24THRUST_300001_SM_1000_NS6detail15normal_iteratorINSC_10device_ptrIdEEEEPdjS8_ddNS5_3std3__410__identityEEEvT0_T1_T2_T3_T4_T6__param_5[1]
)
.maxntid 256
.minnctapersm 1
{
	.reg .pred 	%p<169>;
	.reg .b32 	%r<286>;
	.reg .b64 	%rd<114>;
	.reg .b64 	%fd<309>;
	// demoted variable
	.shared .align 8 .b8 _ZZN3cub18CUB_300001_SM_10006detail6reduce28DeviceReduceSingleTileKernelINS2_10policy_hubIdjN4cuda3__47maximumIdEEE10Policy1000EN6thrust24THRUST_300001_SM_1000_NS6detail15normal_iteratorINSC_10device_ptrIdEEEEPdjS8_ddNS5_3std3__410__identityEEEvT0_T1_T2_T3_T4_T6_E12temp_storage[80];
	ld.param.u64 	%rd9, [_ZN3cub18CUB_300001_SM_10006detail6reduce28DeviceReduceSingleTileKernelINS2_10policy_hubIdjN4cuda3__47maximumIdEEE10Policy1000EN6thrust24THRUST_300001_SM_1000_NS6detail15normal_iteratorINSC_10device_ptrIdEEEEPdjS8_ddNS5_3std3__410__identityEEEvT0_T1_T2_T3_T4_T6__param_0];
	ld.param.u64 	%rd10, [_ZN3cub18CUB_300001_SM_10006detail6reduce28DeviceReduceSingleTileKernelINS2_10policy_hubIdjN4cuda3__47maximumIdEEE10Policy1000EN6thrust24THRUST_300001_SM_1000_NS6detail15normal_iteratorINSC_10device_ptrIdEEEEPdjS8_ddNS5_3std3__410__identityEEEvT0_T1_T2_T3_T4_T6__param_1];
	ld.param.u32 	%r51, [_ZN3cub18CUB_300001_SM_10006detail6reduce28DeviceReduceSingleTileKernelINS2_10policy_hubIdjN4cuda3__47maximumIdEEE10Policy1000EN6thrust24THRUST_300001_SM_1000_NS6detail15normal_iteratorINSC_10device_ptrIdEEEEPdjS8_ddNS5_3std3__410__identityEEEvT0_T1_T2_T3_T4_T6__param_2];
	ld.param.f64 	%fd42, [_ZN3cub18CUB_300001_SM_10006detail6reduce28DeviceReduceSingleTileKernelINS2_10policy_hubIdjN4cuda3__47maximumIdEEE10Policy1000EN6thrust24THRUST_300001_SM_1000_NS6detail15normal_iteratorINSC_10device_ptrIdEEEEPdjS8_ddNS5_3std3__410__identityEEEvT0_T1_T2_T3_T4_T6__param_4];
	cvta.to.global.u64 	%rd1, %rd10;
	setp.ne.s32 	%p1, %r51, 0;
	@%p1 bra 	$L__BB8_3;
	mov.u32 	%r268, %tid.x;
	setp.ne.s32 	%p168, %r268, 0;
	@%p168 bra 	$L__BB8_52;
	st.global.f64 	[%rd1], %fd42;
	bra.uni 	$L__BB8_52;
$L__BB8_3:
	cvta.to.global.u64 	%rd2, %rd9;
	setp.gt.u32 	%p2, %r51, 2047;
	@%p2 bra 	$L__BB8_28;
	mov.u32 	%r1, %tid.x;
	setp.ge.u32 	%p80, %r1, %r51;
	mov.f64 	%fd296, 0d0000000000000000;
	mov.u32 	%r272, %r1;
	@%p80 bra 	$L__BB8_6;
	mul.wide.u32 	%rd83, %r1, 8;
	add.s64 	%rd84, %rd2, %rd83;
	ld.global.f64 	%fd296, [%rd84];
	add.s32 	%r272, %r1, 256;
$L__BB8_6:
	setp.ge.u32 	%p81, %r272, %r51;
	@%p81 bra 	$L__BB8_19;
	not.b32 	%r145, %r272;
	add.s32 	%r146, %r51, %r145;
	shr.u32 	%r147, %r146, 8;
	add.s32 	%r4, %r147, 1;
	and.b32  	%r5, %r4, 15;
	setp.lt.u32 	%p82, %r146, 3840;
	@%p82 bra 	$L__BB8_10;
	and.b32  	%r148, %r4, 33554416;
	neg.s32 	%r270, %r148;
	mul.wide.u32 	%rd85, %r272, 8;
	add.s64 	%rd86, %rd85, %rd2;
	add.s64 	%rd112, %rd86, 16384;
$L__BB8_9:
	.pragma "nounroll";
	ld.global.f64 	%fd157, [%rd112+-16384];
	setp.lt.f64 	%p83, %fd296, %fd157;
	selp.f64 	%fd158, %fd157, %fd296, %p83;
	ld.global.f64 	%fd159, [%rd112+-14336];
	setp.lt.f64 	%p84, %fd158, %fd159;
	selp.f64 	%fd160, %fd159, %fd158, %p84;
	ld.global.f64 	%fd161, [%rd112+-12288];
	setp.lt.f64 	%p85, %fd160, %fd161;
	selp.f64 	%fd162, %fd161, %fd160, %p85;
	ld.global.f64 	%fd163, [%rd112+-10240];
	setp.lt.f64 	%p86, %fd162, %fd163;
	selp.f64 	%fd164, %fd163, %fd162, %p86;
	ld.global.f64 	%fd165, [%rd112+-8192];
	setp.lt.f64 	%p87, %fd164, %fd165;
	selp.f64 	%fd166, %fd165, %fd164, %p87;
	ld.global.f64 	%fd167, [%rd112+-6144];
	setp.lt.f64 	%p88, %fd166, %fd167;
	selp.f64 	%fd168, %fd167, %fd166, %p88;
	ld.global.f64 	%fd169, [%rd112+-4096];
	setp.lt.f64 	%p89, %fd168, %fd169;
	selp.f64 	%fd170, %fd169, %fd168, %p89;
	ld.global.f64 	%fd171, [%rd112+-2048];
	setp.lt.f64 	%p90, %fd170, %fd171;
	selp.f64 	%fd172, %fd171, %fd170, %p90;
	ld.global.f64 	%fd173, [%rd112];
	setp.lt.f64 	%p91, %fd172, %fd173;
	selp.f64 	%fd174, %fd173, %fd172, %p91;
	ld.global.f64 	%fd175, [%rd112+2048];
	setp.lt.f64 	%p92, %fd174, %fd175;
	selp.f64 	%fd176, %fd175, %fd174, %p92;
	ld.global.f64 	%fd177, [%rd112+4096];
	setp.lt.f64 	%p93, %fd176, %fd177;
	selp.f64 	%fd178, %fd177, %fd176, %p93;
	ld.global.f64 	%fd179, [%rd112+6144];
	setp.lt.f64 	%p94, %fd178, %fd179;
	selp.f64 	%fd180, %fd179, %fd178, %p94;
	ld.global.f64 	%fd181, [%rd112+8192];
	setp.lt.f64 	%p95, %fd180, %fd181;
	selp.f64 	%fd182, %fd181, %fd180, %p95;
	ld.global.f64 	%fd183, [%rd112+10240];
	setp.lt.f64 	%p96, %fd182, %fd183;
	selp.f64 	%fd184, %fd183, %fd182, %p96;
	ld.global.f64 	%fd185, [%rd112+12288];
	setp.lt.f64 	%p97, %fd184, %fd185;
	selp.f64 	%fd186, %fd185, %fd184, %p97;
	ld.global.f64 	%fd187, [%rd112+14336];
	setp.lt.f64 	%p98, %fd186, %fd187;
	selp.f64 	%fd296, %fd187, %fd186, %p98;
	add.s32 	%r272, %r272, 4096;
	add.s32 	%r270, %r270, 16;
	add.s64 	%rd112, %rd112, 32768;
	setp.ne.s32 	%p99, %r270, 0;
	@%p99 bra 	$L__BB8_9;
$L__BB8_10:
	setp.eq.s32 	%p100, %r5, 0;
	@%p100 bra 	$L__BB8_19;
	and.b32  	%r12, %r4, 7;
	setp.lt.u32 	%p101, %r5, 8;
	@%p101 bra 	$L__BB8_13;
	mul.wide.u32 	%rd87, %r272, 8;
	add.s64 	%rd88, %rd2, %rd87;
	ld.global.f64 	%fd189, [%rd88];
	setp.lt.f64 	%p102, %fd296, %fd189;
	selp.f64 	%fd190, %fd189, %fd296, %p102;
	ld.global.f64 	%fd191, [%rd88+2048];
	setp.lt.f64 	%p103, %fd190, %fd191;
	selp.f64 	%fd192, %fd191, %fd190, %p103;
	ld.global.f64 	%fd193, [%rd88+4096];
	setp.lt.f64 	%p104, %fd192, %fd193;
	selp.f64 	%fd194, %fd193, %fd192, %p104;
	ld.global.f64 	%fd195, [%rd88+6144];
	setp.lt.f64 	%p105, %fd194, %fd195;
	selp.f64 	%fd196, %fd195, %fd194, %p105;
	ld.global.f64 	%fd197, [%rd88+8192];
	setp.lt.f64 	%p106, %fd196, %fd197;
	selp.f64 	%fd198, %fd197, %fd196, %p106;
	ld.global.f64 	%fd199, [%rd88+10240];
	setp.lt.f64 	%p107, %fd198, %fd199;
	selp.f64 	%fd200, %fd199, %fd198, %p107;
	ld.global.f64 	%fd201, [%rd88+12288];
	setp.lt.f64 	%p108, %fd200, %fd201;
	selp.f64 	%fd202, %fd201, %fd200, %p108;
	ld.global.f64 	%fd203, [%rd88+14336];
	setp.lt.f64 	%p109, %fd202, %fd203;
	selp.f64 	%fd296, %fd203, %fd202, %p109;
	add.s32 	%r272, %r272, 2048;
$L__BB8_13:
	setp.eq.s32 	%p110, %r12, 0;
	@%p110 bra 	$L__BB8_19;
	and.b32  	%r15, %r4, 3;
	setp.lt.u32 	%p111, %r12, 4;
	@%p111 bra 	$L__BB8_16;
	mul.wide.u32 	%rd89, %r272, 8;
	add.s64 	%rd90, %rd2, %rd89;
	ld.global.f64 	%fd205, [%rd90];
	setp.lt.f64 	%p112, %fd296, %fd205;
	selp.f64 	%fd206, %fd205, %fd296, %p112;
	ld.global.f64 	%fd207, [%rd90+2048];
	setp.lt.f64 	%p113, %fd206, %fd207;
	selp.f64 	%fd208, %fd207, %fd206, %p113;
	ld.global.f64 	%fd209, [%rd90+4096];
	setp.lt.f64 	%p114, %fd208, %fd209;
	selp.f64 	%fd210, %fd209, %fd208, %p114;
	ld.global.f64 	%fd211, [%rd90+6144];
	setp.lt.f64 	%p115, %fd210, %fd211;
	selp.f64 	%fd296, %fd211, %fd210, %p115;
	add.s32 	%r272, %r272, 1024;
$L__BB8_16:
	setp.eq.s32 	%p116, %r15, 0;
	@%p116 bra 	$L__BB8_19;
	mul.wide.u32 	%rd91, %r272, 8;
	add.s64 	%rd113, %rd2, %rd91;
	neg.s32 	%r275, %r15;
$L__BB8_18:
	.pragma "nounroll";
	ld.global.f64 	%fd212, [%rd113];
	setp.lt.f64 	%p117, %fd296, %fd212;
	selp.f64 	%fd296, %fd212, %fd296, %p117;
	add.s64 	%rd113, %rd113, 2048;
	add.s32 	%r275, %r275, 1;
	setp.ne.s32 	%p118, %r275, 0;
	@%p118 bra 	$L__BB8_18;
$L__BB8_19:
	setp.lt.u32 	%p119, %r51, 256;
	@%p119 bra 	$L__BB8_24;
	// begin inline asm
	mov.u32 %r212, %laneid;
	// end inline asm
	mov.b64 	%rd102, %fd296;
	mov.b64 	{%r214, %r219}, %rd102;
	mov.b32 	%r220, 1;
	mov.b32 	%r261, 31;
	mov.b32 	%r262, -1;
	// begin inline asm
	shfl.sync.down.b32 %r213, %r214, %r220, %r261, %r262;
	// end inline asm
	// begin inline asm
	shfl.sync.down.b32 %r218, %r219, %r220, %r261, %r262;
	// end inline asm
	mov.b64 	%rd103, {%r213, %r218};
	mov.b64 	%fd260, %rd103;
	setp.gt.s32 	%p147, %r212, 30;
	setp.lt.f64 	%p148, %fd296, %fd260;
	selp.f64 	%fd261, %fd260, %fd296, %p148;
	selp.f64 	%fd262, %fd296, %fd261, %p147;
	mov.b64 	%rd104, %fd262;
	mov.b64 	{%r224, %r229}, %rd104;
	mov.b32 	%r230, 2;
	// begin inline asm
	shfl.sync.down.b32 %r223, %r224, %r230, %r261, %r262;
	// end inline asm
	// begin inline asm
	shfl.sync.down.b32 %r228, %r229, %r230, %r261, %r262;
	// end inline asm
	mov.b64 	%rd105, {%r223, %r228};
	mov.b64 	%fd263, %rd105;
	setp.gt.s32 	%p149, %r212, 29;
	setp.lt.f64 	%p150, %fd262, %fd263;
	selp.f64 	%fd264, %fd263, %fd262, %p150;
	selp.f64 	%fd265, %fd262, %fd264, %p149;
	mov.b64 	%rd106, %fd265;
	mov.b64 	{%r234, %r239}, %rd106;
	mov.b32 	%r240, 4;
	// begin inline asm
	shfl.sync.down.b32 %r233, %r234, %r240, %r261, %r262;
	// end inline asm
	// begin inline asm
	shfl.sync.down.b32 %r238, %r239, %r240, %r261, %r262;
	// end inline asm
	mov.b64 	%rd107, {%r233, %r238};
	mov.b64 	%fd266, %rd107;
	setp.gt.s32 	%p151, %r212, 27;
	setp.lt.f64 	%p152, %fd265, %fd266;
	selp.f64 	%fd267, %fd266, %fd265, %p152;
	selp.f64 	%fd268, %fd265, %fd267, %p151;
	mov.b64 	%rd108, %fd268;
	mov.b64 	{%r244, %r249}, %rd108;
	mov.b32 	%r250, 8;
	// begin inline asm
	shfl.sync.down.b32 %r243, %r244, %r250, %r261, %r262;
	// end inline asm
	// begin inline asm
	shfl.sync.down.b32 %r248, %r249, %r250, %r261, %r262;
	// end inline asm
	mov.b64 	%rd109, {%r243, %r248};
	mov.b64 	%fd269, %rd109;
	setp.gt.s32 	%p153, %r212, 23;
	setp.lt.f64 	%p154, %fd268, %fd269;
	selp.f64 	%fd270, %fd269, %fd268, %p154;
	selp.f64 	%fd271, %fd268, %fd270, %p153;
	mov.b64 	%rd110, %fd271;
	mov.b64 	{%r254, %r259}, %rd110;
	mov.b32 	%r260, 16;
	// begin inline asm
	shfl.sync.down.b32 %r253, %r254, %r260, %r261, %r262;
	// end inline asm
	// begin inline asm
	shfl.sync.down.b32 %r258, %r259, %r260, %r261, %r262;
	// end inline asm
	mov.b64 	%rd111, {%r253, %r258};
	mov.b64 	%fd272, %rd111;
	setp.gt.s32 	%p155, %r212, 15;
	setp.lt.f64 	%p156, %fd271, %fd272;
	selp.f64 	%fd16, %fd272, %fd271, %p156;
	selp.f64 	%fd308, %fd271, %fd16, %p155;
	setp.ne.s32 	%p157, %r212, 0;
	@%p157 bra 	$L__BB8_22;
	shr.u32 	%r263, %r1, 2;
	and.b32  	%r264, %r263, 248;
	mov.u32 	%r265, _ZZN3cub18CUB_300001_SM_10006detail6reduce28DeviceReduceSingleTileKernelINS2_10policy_hubIdjN4cuda3__47maximumIdEEE10Policy1000EN6thrust24THRUST_300001_SM_1000_NS6detail15normal_iteratorINSC_10device_ptrIdEEEEPdjS8_ddNS5_3std3__410__identityEEEvT0_T1_T2_T3_T4_T6_E12temp_storage;
	add.s32 	%r266, %r265, %r264;
	st.shared.f64 	[%r266+8], %fd16;
$L__BB8_22:
	bar.sync 	0;
	setp.ne.s32 	%p158, %r1, 0;
	@%p158 bra 	$L__BB8_50;
	ld.shared.f64 	%fd273, [_ZZN3cub18CUB_300001_SM_10006detail6reduce28DeviceReduceSingleTileKernelINS2_10policy_hubIdjN4cuda3__47maximumIdEEE10Policy1000EN6thrust24THRUST_300001_SM_1000_NS6detail15normal_iteratorINSC_10device_ptrIdEEEEPdjS8_ddNS5_3std3__410__identityEEEvT0_T1_T2_T3_T4_T6_E12temp_storage+16];
	setp.lt.f64 	%p159, %fd308, %fd273;
	selp.f64 	%fd274, %fd273, %fd308, %p159;
	ld.shared.f64 	%fd275, [_ZZN3cub18CUB_300001_SM_10006detail6reduce28DeviceReduceSingleTileKernelINS2_10policy_hubIdjN4cuda3__47maximumIdEEE10Policy1000EN6thrust24THRUST_300001_SM_1000_NS6detail15normal_iteratorINSC_10device_ptrIdEEEEPdjS8_ddNS5_3std3__410__identityEEEvT0_T1_T2_T3_T4_T6_E12temp_storage+24];
	setp.lt.f64 	%p160, %fd274, %fd275;
	selp.f64 	%fd276, %fd275, %fd274, %p160;
	ld.shared.f64 	%fd277, [_ZZN3cub18CUB_300001_SM_10006detail6reduce28DeviceReduceSingleTileKernelINS2_10policy_hubIdjN4cuda3__47maximumIdEEE10Policy1000EN6thrust24THRUST_300001_SM_1000_NS6detail15normal_iteratorINSC_10device_ptrIdEEEEPdjS8_ddNS5_3std3__410__identityEEEvT0_T1_T2_T3_T4_T6_E12temp_storage+32];
	setp.lt.f64 	%p161, %fd276, %fd277;
	selp.f64 	%fd278, %fd277, %fd276, %p161;
	ld.shared.f64 	%fd279, [_ZZN3cub18CUB_300001_SM_10006detail6reduce28DeviceReduceSingleTileKernelINS2_10policy_hubIdjN4cuda3__47maximumIdEEE10Policy1000EN6thrust24THRUST_300001_SM_1000_NS6detail15normal_iteratorINSC_10device_ptrIdEEEEPdjS8_ddNS5_3std3__410__identityEEEvT0_T1_T2_T3_T4_T6_E12temp_storage+40];
	setp.lt.f64 	%p162, %fd278, %fd279;
	selp.f64 	%fd280, %fd279, %fd278, %p162;
	ld.shared.f64 	%fd281, [_ZZN3cub18CUB_300001_SM_10006detail6reduce28DeviceReduceSingleTileKernelINS2_10policy_hubIdjN4cuda3__47maximumIdEEE10Policy1000EN6thrust24THRUST_300001_SM_1000_NS6detail15normal_iteratorINSC_10device_ptrIdEEEEPdjS8_ddNS5_3std3__410__identityEEEvT0_T1_T2_T3_T4_T6_E12temp_storage+48];
	setp.lt.f64 	%p163, %fd280, %fd281;
	selp.f64 	%fd282, %fd281, %fd280, %p163;
	ld.shared.f64 	%fd283, [_ZZN3cub18CUB_300001_SM_10006detail6reduce28DeviceReduceSingleTileKernelINS2_10policy_hubIdjN4cuda3__47maximumIdEEE10Policy1000EN6thrust24THRUST_300001_SM_1000_NS6detail15normal_iteratorINSC_10device_ptrIdEEEEPdjS8_ddNS5_3std3__410__identityEEEvT0_T1_T2_T3_T4_T6_E12temp_storage+56];
	setp.lt.f64 	%p164, %fd282, %fd283;
	selp.f64 	%fd284, %fd283, %fd282, %p164;
	ld.shared.f64 	%fd285, [_ZZN3cub18CUB_300001_SM_10006detail6reduce28DeviceReduceSingleTileKernelINS2_10policy_hubIdjN4cuda3__47maximumIdEEE10Policy1000EN6thrust24THRUST_300001_SM_1000_NS6detail15normal_iteratorINSC_10device_ptrIdEEEEPdjS8_ddNS5_3std3__410__identityEEEvT0_T1_T2_T3_T4_T6_E12temp_storage+64];
	setp.lt.f64 	%p165, %fd284, %fd285;
	selp.f64 	%fd308, %fd285, %fd284, %p165;
	bra.uni 	$L__BB8_50;
$L__BB8_24:
	// begin inline asm
	mov.u32 %r149, %laneid;
	// end inline asm
	and.b32  	%r200, %r1, 992;
	add.s32 	%r201, %r200, 32;
	setp.gt.u32 	%p120, %r201, %r51;
	not.b32 	%r202, %r200;
	add.s32 	%r203, %r51, %r202;
	selp.b32 	%r198, %r203, 31, %p120;
	mov.b64 	%rd92, %fd296;
	mov.b64 	{%r151, %r156}, %rd92;
	mov.b32 	%r157, 1;
	mov.b32 	%r199, -1;
	// begin inline asm
	shfl.sync.down.b32 %r150, %r151, %r157, %r198, %r199;
	// end inline asm
	// begin inline asm
	shfl.sync.down.b32 %r155, %r156, %r157, %r198, %r199;
	// end inline asm
	mov.b64 	%rd93, {%r150, %r155};
	mov.b64 	%fd213, %rd93;
	setp.lt.s32 	%p121, %r149, %r198;
	setp.lt.f64 	%p122, %fd296, %fd213;
	selp.f64 	%fd214, %fd213, %fd296, %p122;
	selp.f64 	%fd215, %fd214, %fd296, %p121;
	mov.b64 	%rd94, %fd215;
	mov.b64 	{%r161, %r166}, %rd94;
	mov.b32 	%r167, 2;
	// begin inline asm
	shfl.sync.down.b32 %r160, %r161, %r167, %r198, %r199;
	// end inline asm
	// begin inline asm
	shfl.sync.down.b32 %r165, %r166, %r167, %r198, %r199;
	// end inline asm
	mov.b64 	%rd95, {%r160, %r165};
	mov.b64 	%fd216, %rd95;
	add.s32 	%r204, %r149, 2;
	setp.gt.s32 	%p123, %r204, %r198;
	setp.lt.f64 	%p124, %fd215, %fd216;
	selp.f64 	%fd217, %fd216, %fd215, %p124;
	selp.f64 	%fd218, %fd215, %fd217, %p123;
	mov.b64 	%rd96, %fd218;
	mov.b64 	{%r171, %r176}, %rd96;
	mov.b32 	%r177, 4;
	// begin inline asm
	shfl.sync.down.b32 %r170, %r171, %r177, %r198, %r199;
	// end inline asm
	// begin inline asm
	shfl.sync.down.b32 %r175, %r176, %r177, %r198, %r199;
	// end inline asm
	mov.b64 	%rd97, {%r170, %r175};
	mov.b64 	%fd219, %rd97;
	add.s32 	%r205, %r149, 4;
	setp.gt.s32 	%p125, %r205, %r198;
	setp.lt.f64 	%p126, %fd218, %fd219;
	selp.f64 	%fd220, %fd219, %fd218, %p126;
	selp.f64 	%fd221, %fd218, %fd220, %p125;
	mov.b64 	%rd98, %fd221;
	mov.b64 	{%r181, %r186}, %rd98;
	mov.b32 	%r187, 8;
	// begin inline asm
	shfl.sync.down.b32 %r180, %r181, %r187, %r198, %r199;
	// end inline asm
	// begin inline asm
	shfl.sync.down.b32 %r185, %r186, %r187, %r198, %r199;
	// end inline asm
	mov.b64 	%rd99, {%r180, %r185};
	mov.b64 	%fd222, %rd99;
	add.s32 	%r206, %r149, 8;
	setp.gt.s32 	%p127, %r206, %r198;
	setp.lt.f64 	%p128, %fd221, %fd222;
	selp.f64 	%fd223, %fd222, %fd221, %p128;
	selp.f64 	%fd224, %fd221, %fd223, %p127;
	mov.b64 	%rd100, %fd224;
	mov.b64 	{%r191, %r196}, %rd100;
	mov.b32 	%r197, 16;
	// begin inline asm
	shfl.sync.down.b32 %r190, %r191, %r197, %r198, %r199;
	// end inline asm
	// begin inline asm
	shfl.sync.down.b32 %r195, %r196, %r197, %r198, %r199;
	// end inline asm
	mov.b64 	%rd101, {%r190, %r195};
	mov.b64 	%fd225, %rd101;
	add.s32 	%r207, %r149, 16;
	setp.gt.s32 	%p129, %r207, %r198;
	setp.lt.f64 	%p130, %fd224, %fd225;
	selp.f64 	%fd226, %fd225, %fd224, %p130;
	selp.f64 	%fd308, %fd224, %fd226, %p129;
	setp.ne.s32 	%p131, %r149, 0;
	@%p131 bra 	$L__BB8_26;
	shr.u32 	%r208, %r1, 2;
	and.b32  	%r209, %r208, 248;
	mov.u32 	%r210, _ZZN3cub18CUB_300001_SM_10006detail6reduce28DeviceReduceSingleTileKernelINS2_10policy_hubIdjN4cuda3__47maximumIdEEE10Policy1000EN6thrust24THRUST_300001_SM_1000_NS6detail15normal_iteratorINSC_10device_ptrIdEEEEPdjS8_ddNS5_3std3__410__identityEEEvT0_T1_T2_T3_T4_T6_E12temp_storage;
	add.s32 	%r211, %r210, %r209;
	st.shared.f64 	[%r211+8], %fd308;
$L__BB8_26:
	bar.sync 	0;
	setp.ne.s32 	%p132, %r1, 0;
	@%p132 bra 	$L__BB8_50;
	setp.gt.u32 	%p133, %r51, 32;
	ld.shared.f64 	%fd227, [_ZZN3cub18CUB_300001_SM_10006detail6reduce28DeviceReduceSingleTileKernelINS2_10policy_hubIdjN4cuda3__47maximumIdEEE10Policy1000EN6thrust24THRUST_300001_SM_1000_NS6detail15normal_iteratorINSC_10device_ptrIdEEEEPdjS8_ddNS5_3std3__410__identityEEEvT0_T1_T2_T3_T4_T6_E12temp_storage+16];
	setp.lt.f64 	%p134, %fd308, %fd227;
	selp.f64 	%fd229, %fd227, %fd308, %p134;
	selp.f64 	%fd230, %fd229, %fd308, %p133;
	setp.gt.u32 	%p135, %r51, 64;
	ld.shared.f64 	%fd232, [_ZZN3cub18CUB_300001_SM_10006detail6reduce28DeviceReduceSingleTileKernelINS2_10policy_hubIdjN4cuda3__47maximumIdEEE10Policy1000EN6thrust24THRUST_300001_SM_1000_NS6detail15normal_iteratorINSC_10device_ptrIdEEEEPdjS8_ddNS5_3std3__410__identityEEEvT0_T1_T2_T3_T4_T6_E12temp_storage+24];
	setp.lt.f64 	%p136, %fd230, %fd232;
	selp.f64 	%fd234, %fd232, %fd230, %p136;
	selp.f64 	%fd235, %fd234, %fd230, %p135;
	setp.gt.u32 	%p137, %r51, 96;
	ld.shared.f64 	%fd237, [_ZZN3cub18CUB_300001_SM_10006detail6reduce28DeviceReduceSingleTileKernelINS2_10policy_hubIdjN4cuda3__47maximumIdEEE10Policy1000EN6thrust24THRUST_300001_SM_1000_NS6detail15normal_iteratorINSC_10device_ptrIdEEEEPdjS8_ddNS5_3std3__410__identityEEEvT0_T1_T2_T3_T4_T6_E12temp_storage+32];
	setp.lt.f64 	%p138, %fd235, %fd237;
	selp.f64 	%fd239, %fd237, %fd235, %p138;
	selp.f64 	%fd240, %fd239, %fd235, %p137;
	setp.gt.u32 	%p139, %r51, 128;
	ld.shared.f64 	%fd242, [_ZZN3cub18CUB_300001_SM_10006detail6reduce28DeviceReduceSingleTileKernelINS2_10policy_hubIdjN4cuda3__47maximumIdEEE10Policy1000EN6thrust24THRUST_300001_SM_1000_NS6detail15normal_iteratorINSC_10device_ptrIdEEEEPdjS8_ddNS5_3std3__410__identityEEEvT0_T1_T2_T3_T4_T6_E12temp_storage+40];
	setp.lt.f64 	%p140, %fd240, %fd242;
	selp.f64 	%fd244, %fd242, %fd240, %p140;
	selp.f64 	%fd245, %fd244, %fd240, %p139;
	setp.gt.u32 	%p141, %r51, 160;
	ld.shared.f64 	%fd247, [_ZZN3cub18CUB_300001_SM_10006detail6reduce28DeviceReduceSingleTileKernelINS2_10policy_hubIdjN4cuda3__47maximumIdEEE10Policy1000EN6thrust24THRUST_300001_SM_1000_NS6detail15normal_iteratorINSC_10device_ptrIdEEEEPdjS8_ddNS5_3std3__410__identityEEEvT0_T1_T2_T3_T4_T6_E12temp_storage+48];
	setp.lt.f64 	%p142, %fd245, %fd247;
	selp.f64 	%fd249, %fd247, %fd245, %p142;
	selp.f64 	%fd250, %fd249, %fd245, %p141;
	setp.gt.u32 	%p143, %r51, 192;
	ld.shared.f64 	%fd252, [_ZZN3cub18CUB_300001_SM_10006detail6reduce28DeviceReduceSingleTileKernelINS2_10policy_hubIdjN4cuda3__47maximumIdEEE10Policy1000EN6thrust24THRUST_300001_SM_1000_NS6detail15normal_iteratorINSC_10device_ptrIdEEEEPdjS8_ddNS5_3std3__410__identityEEEvT0_T1_T2_T3_T4_T6_E12temp_storage+56];
	setp.lt.f64 	%p144, %fd250, %fd252;
	selp.f64 	%fd254, %fd252, %fd250, %p144;
	selp.f64 	%fd255, %fd254, %fd250, %p143;
	setp.gt.u32 	%p145, %r51, 224;
	ld.shared.f64 	%fd257, [_ZZN3cub18CUB_300001_SM_10006detail6reduce28DeviceReduceSingleTileKernelINS2_10policy_hubIdjN4cuda3__47maximumIdEEE10Policy1000EN6thrust24THRUST_300001_SM_1000_NS6detail15normal_iteratorINSC_10device_ptrIdEEEEPdjS8_ddNS5_3std3__410__identityEEEvT0_T1_T2_T3_T4_T6_E12temp_storage+64];
	setp.lt.f64 	%p146, %fd255, %fd257;
	selp.f64 	%fd259, %fd257, %fd255, %p146;
	selp.f64 	%fd308, %fd259, %fd255, %p145;
	bra.uni 	$L__BB8_50;
$L__BB8_28:
	mov.u32 	%r21, %tid.x;
	mul.wide.u32 	%rd11, %r21, 8;
	add.s64 	%rd12, %rd2, %rd11;
	ld.global.f64 	%fd43, [%rd12];
	ld.global.f64 	%fd44, [%rd12+2048];
	ld.global.f64 	%fd45, [%rd12+4096];
	ld.global.f64 	%fd46, [%rd12+6144];
	ld.global.f64 	%fd47, [%rd12+8192];
	ld.global.f64 	%fd48, [%rd12+10240];
	ld.global.f64 	%fd49, [%rd12+12288];
	ld.global.f64 	%fd50, [%rd12+14336];
	setp.lt.f64 	%p3, %fd43, %fd44;
	selp.f64 	%fd51, %fd44, %fd43, %p3;
	setp.lt.f64 	%p4, %fd51, %fd45;
	selp.f64 	%fd52, %fd45, %fd51, %p4;
	setp.lt.f64 	%p5, %fd52, %fd46;
	selp.f64 	%fd53, %fd46, %fd52, %p5;
	setp.lt.f64 	%p6, %fd53, %fd47;
	selp.f64 	%fd54, %fd47, %fd53, %p6;
	setp.lt.f64 	%p7, %fd54, %fd48;
	selp.f64 	%fd55, %fd48, %fd54, %p7;
	setp.lt.f64 	%p8, %fd55, %fd49;
	selp.f64 	%fd56, %fd49, %fd55, %p8;
	setp.lt.f64 	%p9, %fd56, %fd50;
	selp.f64 	%fd307, %fd50, %fd56, %p9;
	add.s32 	%r22, %r51, -2048;
	setp.lt.u32 	%p10, %r22, 2048;
	mov.b32 	%r277, 2048;
	@%p10 bra 	$L__BB8_32;
	mov.b32 	%r277, 2048;
$L__BB8_30:
	add.s32 	%r54, %r21, %r277;
	mul.wide.u32 	%rd13, %r54, 8;
	add.s64 	%rd14, %rd2, %rd13;
	ld.global.f64 	%fd57, [%rd14];
	ld.global.f64 	%fd58, [%rd14+2048];
	ld.global.f64 	%fd59, [%rd14+4096];
	ld.global.f64 	%fd60, [%rd14+6144];
	ld.global.f64 	%fd61, [%rd14+8192];
	ld.global.f64 	%fd62, [%rd14+10240];
	ld.global.f64 	%fd63, [%rd14+12288];
	ld.global.f64 	%fd64, [%rd14+14336];
	setp.lt.f64 	%p11, %fd307, %fd57;
	selp.f64 	%fd65, %fd57, %fd307, %p11;
	setp.lt.f64 	%p12, %fd65, %fd58;
	selp.f64 	%fd66, %fd58, %fd65, %p12;
	setp.lt.f64 	%p13, %fd66, %fd59;
	selp.f64 	%fd67, %fd59, %fd66, %p13;
	setp.lt.f64 	%p14, %fd67, %fd60;
	selp.f64 	%fd68, %fd60, %fd67, %p14;
	setp.lt.f64 	%p15, %fd68, %fd61;
	selp.f64 	%fd69, %fd61, %fd68, %p15;
	setp.lt.f64 	%p16, %fd69, %fd62;
	selp.f64 	%fd70, %fd62, %fd69, %p16;
	setp.lt.f64 	%p17, %fd70, %fd63;
	selp.f64 	%fd71, %fd63, %fd70, %p17;
	setp.lt.f64 	%p18, %fd71, %fd64;
	selp.f64 	%fd307, %fd64, %fd71, %p18;
	sub.s32 	%r55, %r51, %r277;
	setp.lt.u32 	%p19, %r55, 2048;
	@%p19 bra 	$L__BB8_46;
	add.s32 	%r277, %r277, 2048;
	setp.le.u32 	%p20, %r277, %r22;
	@%p20 bra 	$L__BB8_30;
$L__BB8_32:
	setp.le.u32 	%p21, %r51, %r277;
	sub.s32 	%r56, %r51, %r277;
	setp.ge.s32 	%p22, %r21, %r56;
	or.pred  	%p23, %p21, %p22;
	@%p23 bra 	$L__BB8_46;
	not.b32 	%r58, %r21;
	add.s32 	%r59, %r51, %r58;
	sub.s32 	%r60, %r59, %r277;
	shr.u32 	%r61, %r60, 8;
	add.s32 	%r26, %r61, 1;
	and.b32  	%r27, %r26, 15;
	setp.lt.u32 	%p24, %r60, 3840;
	mov.u32 	%r282, %r21;
	@%p24 bra 	$L__BB8_37;
	or.b32  	%r280, %r21, 2048;
	add.s32 	%r279, %r21, %r277;
	and.b32  	%r62, %r26, 33554416;
	neg.s32 	%r278, %r62;
$L__BB8_35:
	.pragma "nounroll";
	mul.wide.u32 	%rd15, %r279, 8;
	add.s64 	%rd16, %rd2, %rd15;
	ld.global.f64 	%fd73, [%rd16];
	setp.lt.f64 	%p25, %fd307, %fd73;
	selp.f64 	%fd74, %fd73, %fd307, %p25;
	add.s32 	%r63, %r279, 256;
	mul.wide.u32 	%rd17, %r63, 8;
	add.s64 	%rd18, %rd2, %rd17;
	ld.global.f64 	%fd75, [%rd18];
	setp.lt.f64 	%p26, %fd74, %fd75;
	selp.f64 	%fd76, %fd75, %fd74, %p26;
	add.s32 	%r64, %r279, 512;
	mul.wide.u32 	%rd19, %r64, 8;
	add.s64 	%rd20, %rd2, %rd19;
	ld.global.f64 	%fd77, [%rd20];
	setp.lt.f64 	%p27, %fd76, %fd77;
	selp.f64 	%fd78, %fd77, %fd76, %p27;
	add.s32 	%r65, %r279, 768;
	mul.wide.u32 	%rd21, %r65, 8;
	add.s64 	%rd22, %rd2, %rd21;
	ld.global.f64 	%fd79, [%rd22];
	setp.lt.f64 	%p28, %fd78, %fd79;
	selp.f64 	%fd80, %fd79, %fd78, %p28;
	add.s32 	%r66, %r279, 1024;
	mul.wide.u32 	%rd23, %r66, 8;
	add.s64 	%rd24, %rd2, %rd23;
	ld.global.f64 	%fd81, [%rd24];
	setp.lt.f64 	%p29, %fd80, %fd81;
	selp.f64 	%fd82, %fd81, %fd80, %p29;
	add.s32 	%r67, %r279, 1280;
	mul.wide.u32 	%rd25, %r67, 8;
	add.s64 	%rd26, %rd2, %rd25;
	ld.global.f64 	%fd83, [%rd26];
	setp.lt.f64 	%p30, %fd82, %fd83;
	selp.f64 	%fd84, %fd83, %fd82, %p30;
	add.s32 	%r68, %r279, 1536;
	mul.wide.u32 	%rd27, %r68, 8;
	add.s64 	%rd28, %rd2, %rd27;
	ld.global.f64 	%fd85, [%rd28];
	setp.lt.f64 	%p31, %fd84, %fd85;
	selp.f64 	%fd86, %fd85, %fd84, %p31;
	add.s32 	%r69, %r279, 1792;
	mul.wide.u32 	%rd29, %r69, 8;
	add.s64 	%rd30, %rd2, %rd29;
	ld.global.f64 	%fd87, [%rd30];
	setp.lt.f64 	%p32, %fd86, %fd87;
	selp.f64 	%fd88, %fd87, %fd86, %p32;
	add.s32 	%r70, %r279, 2048;
	mul.wide.u32 	%rd31, %r70, 8;
	add.s64 	%rd32, %rd2, %rd31;
	ld.global.f64 	%fd89, [%rd32];
	setp.lt.f64 	%p33, %fd88, %fd89;
	selp.f64 	%fd90, %fd89, %fd88, %p33;
	add.s32 	%r71, %r279, 2304;
	mul.wide.u32 	%rd33, %r71, 8;
	add.s64 	%rd34, %rd2, %rd33;
	ld.global.f64 	%fd91, [%rd34];
	setp.lt.f64 	%p34, %fd90, %fd91;
	selp.f64 	%fd92, %fd91, %fd90, %p34;
	add.s32 	%r72, %r279, 2560;
	mul.wide.u32 	%rd35, %r72, 8;
	add.s64 	%rd36, %rd2, %rd35;
	ld.global.f64 	%fd93, [%rd36];
	setp.lt.f64 	%p35, %fd92, %fd93;
	selp.f64 	%fd94, %fd93, %fd92, %p35;
	add.s32 	%r73, %r279, 2816;
	mul.wide.u32 	%rd37, %r73, 8;
	add.s64 	%rd38, %rd2, %rd37;
	ld.global.f64 	%fd95, [%rd38];
	setp.lt.f64 	%p36, %fd94, %fd95;
	selp.f64 	%fd96, %fd95, %fd94, %p36;
	add.s32 	%r74, %r279, 3072;
	mul.wide.u32 	%rd39, %r74, 8;
	add.s64 	%rd40, %rd2, %rd39;
	ld.global.f64 	%fd97, [%rd40];
	setp.lt.f64 	%p37, %fd96, %fd97;
	selp.f64 	%fd98, %fd97, %fd96, %p37;
	add.s32 	%r75, %r279, 3328;
	mul.wide.u32 	%rd41, %r75, 8;
	add.s64 	%rd42, %rd2, %rd41;
	ld.global.f64 	%fd99, [%rd42];
	setp.lt.f64 	%p38, %fd98, %fd99;
	selp.f64 	%fd100, %fd99, %fd98, %p38;
	add.s32 	%r76, %r279, 3584;
	mul.wide.u32 	%rd43, %r76, 8;
	add.s64 	%rd44, %rd2, %rd43;
	ld.global.f64 	%fd101, [%rd44];
	setp.lt.f64 	%p39, %fd100, %fd101;
	selp.f64 	%fd102, %fd101, %fd100, %p39;
	add.s32 	%r77, %r279, 3840;
	mul.wide.u32 	%rd45, %r77, 8;
	add.s64 	%rd46, %rd2, %rd45;
	ld.global.f64 	%fd103, [%rd46];
	setp.lt.f64 	%p40, %fd102, %fd103;
	selp.f64 	%fd307, %fd103, %fd102, %p40;
	add.s32 	%r280, %r280, 4096;
	add.s32 	%r279, %r279, 4096;
	add.s32 	%r278, %r278, 16;
	setp.ne.s32 	%p41, %r278, 0;
	@%p41 bra 	$L__BB8_35;
	add.s32 	%r282, %r280, -2048;
$L__BB8_37:
	setp.eq.s32 	%p42, %r27, 0;
	@%p42 bra 	$L__BB8_46;
	and.b32  	%r39, %r26, 7;
	setp.lt.u32 	%p43, %r27, 8;
	@%p43 bra 	$L__BB8_40;
	add.s32 	%r78, %r282, %r277;
	mul.wide.u32 	%rd47, %r78, 8;
	add.s64 	%rd48, %rd2, %rd47;
	ld.global.f64 	%fd105, [%rd48];
	setp.lt.f64 	%p44, %fd307, %fd105;
	selp.f64 	%fd106, %fd105, %fd307, %p44;
	add.s32 	%r79, %r78, 256;
	mul.wide.u32 	%rd49, %r79, 8;
	add.s64 	%rd50, %rd2, %rd49;
	ld.global.f64 	%fd107, [%rd50];
	setp.lt.f64 	%p45, %fd106, %fd107;
	selp.f64 	%fd108, %fd107, %fd106, %p45;
	add.s32 	%r80, %r78, 512;
	mul.wide.u32 	%rd51, %r80, 8;
	add.s64 	%rd52, %rd2, %rd51;
	ld.global.f64 	%fd109, [%rd52];
	setp.lt.f64 	%p46, %fd108, %fd109;
	selp.f64 	%fd110, %fd109, %fd108, %p46;
	add.s32 	%r81, %r78, 768;
	mul.wide.u32 	%rd53, %r81, 8;
	add.s64 	%rd54, %rd2, %rd53;
	ld.global.f64 	%fd111, [%rd54];
	setp.lt.f64 	%p47, %fd110, %fd111;
	selp.f64 	%fd112, %fd111, %fd110, %p47;
	add.s32 	%r82, %r78, 1024;
	mul.wide.u32 	%rd55, %r82, 8;
	add.s64 	%rd56, %rd2, %rd55;
	ld.global.f64 	%fd113, [%rd56];
	setp.lt.f64 	%p48, %fd112, %fd113;
	selp.f64 	%fd114, %fd113, %fd112, %p48;
	add.s32 	%r83, %r78, 1280;
	mul.wide.u32 	%rd57, %r83, 8;
	add.s64 	%rd58, %rd2, %rd57;
	ld.global.f64 	%fd115, [%rd58];
	setp.lt.f64 	%p49, %fd114, %fd115;
	selp.f64 	%fd116, %fd115, %fd114, %p49;
	add.s32 	%r84, %r78, 1536;
	mul.wide.u32 	%rd59, %r84, 8;
	add.s64 	%rd60, %rd2, %rd59;
	ld.global.f64 	%fd117, [%rd60];
	setp.lt.f64 	%p50, %fd116, %fd117;
	selp.f64 	%fd118, %fd117, %fd116, %p50;
	add.s32 	%r85, %r78, 1792;
	mul.wide.u32 	%rd61, %r85, 8;
	add.s64 	%rd62, %rd2, %rd61;
	ld.global.f64 	%fd119, [%rd62];
	setp.lt.f64 	%p51, %fd118, %fd119;
	selp.f64 	%fd307, %fd119, %fd118, %p51;
	add.s32 	%r282, %r282, 2048;
$L__BB8_40:
	setp.eq.s32 	%p52, %r39, 0;
	@%p52 bra 	$L__BB8_46;
	and.b32  	%r42, %r26, 3;
	setp.lt.u32 	%p53, %r39, 4;
	@%p53 bra 	$L__BB8_43;
	add.s32 	%r86, %r282, %r277;
	mul.wide.u32 	%rd63, %r86, 8;
	add.s64 	%rd64, %rd2, %rd63;
	ld.global.f64 	%fd121, [%rd64];
	setp.lt.f64 	%p54, %fd307, %fd121;
	selp.f64 	%fd122, %fd121, %fd307, %p54;
	add.s32 	%r87, %r86, 256;
	mul.wide.u32 	%rd65, %r87, 8;
	add.s64 	%rd66, %rd2, %rd65;
	ld.global.f64 	%fd123, [%rd66];
	setp.lt.f64 	%p55, %fd122, %fd123;
	selp.f64 	%fd124, %fd123, %fd122, %p55;
	add.s32 	%r88, %r86, 512;
	mul.wide.u32 	%rd67, %r88, 8;
	add.s64 	%rd68, %rd2, %rd67;
	ld.global.f64 	%fd125, [%rd68];
	setp.lt.f64 	%p56, %fd124, %fd125;
	selp.f64 	%fd126, %fd125, %fd124, %p56;
	add.s32 	%r89, %r86, 768;
	mul.wide.u32 	%rd69, %r89, 8;
	add.s64 	%rd70, %rd2, %rd69;
	ld.global.f64 	%fd127, [%rd70];
	setp.lt.f64 	%p57, %fd126, %fd127;
	selp.f64 	%fd307, %fd127, %fd126, %p57;
	add.s32 	%r282, %r282, 1024;
$L__BB8_43:
	setp.eq.s32 	%p58, %r42, 0;
	@%p58 bra 	$L__BB8_46;
	add.s32 	%r285, %r282, %r277;
	neg.s32 	%r284, %r42;
$L__BB8_45:
	.pragma "nounroll";
	mul.wide.u32 	%rd71, %r285, 8;
	add.s64 	%rd72, %rd2, %rd71;
	ld.global.f64 	%fd128, [%rd72];
	setp.lt.f64 	%p59, %fd307, %fd128;
	selp.f64 	%fd307, %fd128, %fd307, %p59;
	add.s32 	%r285, %r285, 256;
	add.s32 	%r284, %r284, 1;
	setp.ne.s32 	%p60, %r284, 0;
	@%p60 bra 	$L__BB8_45;
$L__BB8_46:
	// begin inline asm
	mov.u32 %r90, %laneid;
	// end inline asm
	mov.b64 	%rd73, %fd307;
	mov.b64 	{%r92, %r97}, %rd73;
	mov.b32 	%r98, 1;
	mov.b32 	%r139, 31;
	mov.b32 	%r140, -1;
	// begin inline asm
	shfl.sync.down.b32 %r91, %r92, %r98, %r139, %r140;
	// end inline asm
	// begin inline asm
	shfl.sync.down.b32 %r96, %r97, %r98, %r139, %r140;
	// end inline asm
	mov.b64 	%rd74, {%r91, %r96};
	mov.b64 	%fd129, %rd74;
	setp.gt.s32 	%p61, %r90, 30;
	setp.lt.f64 	%p62, %fd307, %fd129;
	selp.f64 	%fd130, %fd129, %fd307, %p62;
	selp.f64 	%fd131, %fd307, %fd130, %p61;
	mov.b64 	%rd75, %fd131;
	mov.b64 	{%r102, %r107}, %rd75;
	mov.b32 	%r108, 2;
	// begin inline asm
	shfl.sync.down.b32 %r101, %r102, %r108, %r139, %r140;
	// end inline asm
	// begin inline asm
	shfl.sync.down.b32 %r106, %r107, %r108, %r139, %r140;
	// end inline asm
	mov.b64 	%rd76, {%r101, %r106};
	mov.b64 	%fd132, %rd76;
	setp.gt.s32 	%p63, %r90, 29;
	setp.lt.f64 	%p64, %fd131, %fd132;
	selp.f64 	%fd133, %fd132, %fd131, %p64;
	selp.f64 	%fd134, %fd131, %fd133, %p63;
	mov.b64 	%rd77, %fd134;
	mov.b64 	{%r112, %r117}, %rd77;
	mov.b32 	%r118, 4;
	// begin inline asm
	shfl.sync.down.b32 %r111, %r112, %r118, %r139, %r140;
	// end inline asm
	// begin inline asm
	shfl.sync.down.b32 %r116, %r117, %r118, %r139, %r140;
	// end inline asm
	mov.b64 	%rd78, {%r111, %r116};
	mov.b64 	%fd135, %rd78;
	setp.gt.s32 	%p65, %r90, 27;
	setp.lt.f64 	%p66, %fd134, %fd135;
	selp.f64 	%fd136, %fd135, %fd134, %p66;
	selp.f64 	%fd137, %fd134, %fd136, %p65;
	mov.b64 	%rd79, %fd137;
	mov.b64 	{%r122, %r127}, %rd79;
	mov.b32 	%r128, 8;
	// begin inline asm
	shfl.sync.down.b32 %r121, %r122, %r128, %r139, %r140;
	// end inline asm
	// begin inline asm
	shfl.sync.down.b32 %r126, %r127, %r128, %r139, %r140;
	// end inline asm
	mov.b64 	%rd80, {%r121, %r126};
	mov.b64 	%fd138, %rd80;
	setp.gt.s32 	%p67, %r90, 23;
	setp.lt.f64 	%p68, %fd137, %fd138;
	selp.f64 	%fd139, %fd138, %fd137, %p68;
	selp.f64 	%fd140, %fd137, %fd139, %p67;
	mov.b64 	%rd81, %fd140;
	mov.b64 	{%r132, %r137}, %rd81;
	mov.b32 	%r138, 16;
	// begin inline asm
	shfl.sync.down.b32 %r131, %r132, %r138, %r139, %r140;
	// end inline asm
	// begin inline asm
	shfl.sync.down.b32 %r136, %r137, %r138, %r139, %r140;
	// end inline asm
	mov.b64 	%rd82, {%r131, %r136};
	mov.b64 	%fd141, %rd82;
	setp.gt.s32 	%p69, %r90, 15;
	setp.lt.f64 	%p70, %fd140, %fd141;
	selp.f64 	%fd38, %fd141, %fd140, %p70;
	selp.f64 	%fd308, %fd140, %fd38, %p69;
	setp.ne.s32 	%p71, %r90, 0;
	@%p71 bra 	$L__BB8_48;
	shr.u32 	%r141, %r21, 2;
	and.b32  	%r142, %r141, 248;
	mov.u32 	%r143, _ZZN3cub18CUB_300001_SM_10006detail6reduce28DeviceReduceSingleTileKernelINS2_10policy_hubIdjN4cuda3__47maximumIdEEE10Policy1000EN6thrust24THRUST_300001_SM_1000_NS6detail15normal_iteratorINSC_10device_ptrIdEEEEPdjS8_ddNS5_3std3__410__identityEEEvT0_T1_T2_T3_T4_T6_E12temp_storage;
	add.s32 	%r144, %r143, %r142;
	st.shared.f64 	[%r144+8], %fd38;
$L__BB8_48:
	bar.sync 	0;
	setp.ne.s32 	%p72, %r21, 0;
	@%p72 bra 	$L__BB8_50;
	ld.shared.f64 	%fd142, [_ZZN3cub18CUB_300001_SM_10006detail6reduce28DeviceReduceSingleTileKernelINS2_10policy_hubIdjN4cuda3__47maximumIdEEE10Policy1000EN6thrust24THRUST_300001_SM_1000_NS6detail15normal_iteratorINSC_10device_ptrIdEEEEPdjS8_ddNS5_3std3__410__identityEEEvT0_T1_T2_T3_T4_T6_E12temp_storage+16];
	setp.lt.f64 	%p73, %fd308, %fd142;
	selp.f64 	%fd143, %fd142, %fd308, %p73;
	ld.shared.f64 	%fd144, [_ZZN3cub18CUB_300001_SM_10006detail6reduce28DeviceReduceSingleTileKernelINS2_10policy_hubIdjN4cuda3__47maximumIdEEE10Policy1000EN6thrust24THRUST_300001_SM_1000_NS6detail15normal_iteratorINSC_10device_ptrIdEEEEPdjS8_ddNS5_3std3__410__identityEEEvT0_T1_T2_T3_T4_T6_E12temp_storage+24];
	setp.lt.f64 	%p74, %fd143, %fd144;
	selp.f64 	%fd145, %fd144, %fd143, %p74;
	ld.shared.f64 	%fd146, [_ZZN3cub18CUB_300001_SM_10006detail6reduce28DeviceReduceSingleTileKernelINS2_10policy_hubIdjN4cuda3__47maximumIdEEE10Policy1000EN6thrust24THRUST_300001_SM_1000_NS6detail15normal_iteratorINSC_10device_ptrIdEEEEPdjS8_ddNS5_3std3__410__identityEEEvT0_T1_T2_T3_T4_T6_E12temp_storage+32];
	setp.lt.f64 	%p75, %fd145, %fd146;
	selp.f64 	%fd147, %fd146, %fd145, %p75;
	ld.shared.f64 	%fd148, [_ZZN3cub18CUB_300001_SM_10006detail6reduce28DeviceReduceSingleTileKernelINS2_10policy_hubIdjN4cuda3__47maximumIdEEE10Policy1000EN6thrust24THRUST_300001_SM_1000_NS6detail15normal_iteratorINSC_10device_ptrIdEEEEPdjS8_ddNS5_3std3__410__identityEEEvT0_T1_T2_T3_T4_T6_E12temp_storage+40];
	setp.lt.f64 	%p76, %fd147, %fd148;
	selp.f64 	%fd149, %fd148, %fd147, %p76;
	ld.shared.f64 	%fd150, [_ZZN3cub18CUB_300001_SM_10006detail6reduce28DeviceReduceSingleTileKernelINS2_10policy_hubIdjN4cuda3__47maximumIdEEE10Policy1000EN6thrust24THRUST_300001_SM_1000_NS6detail15normal_iteratorINSC_10device_ptrIdEEEEPdjS8_ddNS5_3std3__410__identityEEEvT0_T1_T2_T3_T4_T6_E12temp_storage+48];
	setp.lt.f64 	%p77, %fd149, %fd150;
	selp.f64 	%fd151, %fd150, %fd149, %p77;
	ld.shared.f64 	%fd152, [_ZZN3cub18CUB_300001_SM_10006detail6reduce28DeviceReduceSingleTileKernelINS2_10policy_hubIdjN4cuda3__47maximumIdEEE10Policy1000EN6thrust24THRUST_300001_SM_1000_NS6detail15normal_iteratorINSC_10device_ptrIdEEEEPdjS8_ddNS5_3std3__410__identityEEEvT0_T1_T2_T3_T4_T6_E12temp_storage+56];
	setp.lt.f64 	%p78, %fd151, %fd152;
	selp.f64 	%fd153, %fd152, %fd151, %p78;
	ld.shared.f64 	%fd154, [_ZZN3cub18CUB_300001_SM_10006detail6reduce28DeviceReduceSingleTileKernelINS2_10policy_hubIdjN4cuda3__47maximumIdEEE10Policy1000EN6thrust24THRUST_300001_SM_1000_NS6detail15normal_iteratorINSC_10device_ptrIdEEEEPdjS8_ddNS5_3std3__410__identityEEEvT0_T1_T2_T3_T4_T6_E12temp_storage+64];
	setp.lt.f64 	%p79, %fd153, %fd154;
	selp.f64 	%fd308, %fd154, %fd153, %p79;
$L__BB8_50:
	mov.u32 	%r267, %tid.x;
	setp.ne.s32 	%p166, %r267, 0;
	@%p166 bra 	$L__BB8_52;
	setp.lt.f64 	%p167, %fd42, %fd308;
	selp.f64 	%fd286, %fd308, %fd42, %p167;
	st.global.f64 	[%rd1], %fd286;
$L__BB8_52:
	ret;

}
	// .globl	_ZN3cub18CUB_300001_SM_10006detail6reduce18DeviceReduceKernelINS2_10policy_hubIdjN4cuda3__47maximumIdEEE10Policy1000EN6thrust24THRUST_300001_SM_1000_NS6detail15normal_iteratorINSC_10device_ptrIdEEEEjS8_dNS5_3std3__410__identityEEEvT0_PT3_T1_NS0_13GridEvenShareISO_EET2_T4_
.visible .entry _ZN3cub18CUB_300001_SM_10006detail6reduce18DeviceReduceKernelINS2_10policy_hubIdjN4cuda3__47maximumIdEEE10Policy1000EN6thrust24THRUST_300001_SM_1000_NS6detail15normal_iteratorINSC_10device_ptrIdEEEEjS8_dNS5_3std3__410__identityEEEvT0_PT3_T1_NS0_13GridEvenShareISO_EET2_T4_(
	.param .align 8 .b8 _ZN3cub18CUB_300001_SM_10006detail6reduce18DeviceReduceKernelINS2_10policy_hubIdjN4cuda3__47maximumIdEEE10Policy1000EN6thrust24THRUST_300001_SM_1000_NS6detail15normal_iteratorINSC_10device_ptrIdEEEEjS8_dNS5_3std3__410__identityEEEvT0_PT3_T1_NS0_13GridEvenShareISO_EET2_T4__param_0[8],
	.param .u64 .ptr .align 1 _ZN3cub18CUB_300001_SM_10006detail6reduce18DeviceReduceKernelINS2_10policy_hubIdjN4cuda3__47maximumIdEEE10Policy1000EN6thrust24THRUST_300001_SM_1000_NS6detail15normal_iteratorINSC_10device_ptrIdEEEEjS8_dNS5_3std3__410__identityEEEvT0_PT3_T1_NS0_13GridEvenShareISO_EET2_T4__param_1,
	.param .u32 _ZN3cub18CUB_300001_SM_10006detail6reduce18DeviceReduceKernelINS2_10policy_hubIdjN4cuda3__47maximumIdEEE10Policy1000EN6thrust24THRUST_300001_SM_1000_NS6detail15normal_iteratorINSC_10device_ptrIdEEEEjS8_dNS5_3std3__410__identityEEEvT0_PT3_T1_NS0_13GridEvenShareISO_EET2_T4__param_2,
	.param .align 4 .b8 _ZN3cub18CUB_300001_SM_10006detail6reduce18DeviceReduceKernelINS2_10policy_hubIdjN4cuda3__47maximumIdEEE10Policy1000EN6thrust24THRUST_300001_SM_1000_NS6detail15normal_iteratorINSC_10device_ptrIdEEEEjS8_dNS5_3std3__410__identityEEEvT0_PT3_T1_NS0_13GridEvenShareISO_EET2_T4__param_3[40],
	.param .align 1 .b8 _ZN3cub18CUB_300001_SM_10006detail6reduce18DeviceReduceKernelINS2_10policy_hubIdjN4cuda3__47maximumIdEEE10Policy1000EN6thrust24THRUST_300001_SM_1000_NS6detail15normal_iteratorINSC_10device_ptrIdEEEEjS8_dNS5_3std3__410__identityEEEvT0_PT3_T1_NS0_13GridEvenShareISO_EET2_T4__param_4[1],
	.param .align 1 .b8 _ZN3cub18CUB_300001_SM_10006detail6reduce18DeviceReduceKernelINS2_10policy_hubIdjN4cuda3__47maximumIdEEE10Policy1000EN6thrust24THRUST_300001_SM_1000_NS6detail15normal_iteratorINSC_10device_ptrIdEEEEjS8_dNS5_3std3__410__identityEEEvT0_PT3_T1_NS0_13GridEvenShareISO_EET2_T4__param_5[1]
)
.maxntid 256
{
	.reg .pred 	%p<166>;
	.reg .b16 	%rs<4>;
	.reg .b32 	%r<354>;
	.reg .b64 	%rd<160>;
	.reg .b64 	%fd<305>;
	// demoted variable
	.shared .align 8 .b8 _ZZN3cub18CUB_300001_SM_10006detail6reduce18DeviceReduceKernelINS2_10policy_hubIdjN4cuda3__47maximumIdEEE10Policy1000EN6thrust24THRUST_300001_SM_1000_NS6detail15normal_iteratorINSC_10device_ptrIdEEEEjS8_dNS5_3std3__410__identityEEEvT0_PT3_T1_NS0_13GridEvenShareISO_EET2_T4_E12temp_storage[80];
	ld.param.u32 	%r1, [_ZN3cub18CUB_300001_SM_10006detail6reduce18DeviceReduceKernelINS2_10policy_hubIdjN4cuda3__47maximumIdEEE10Policy1000EN6thrust24THRUST_300001_SM_1000_NS6detail15normal_iteratorINSC_10device_ptrIdEEEEjS8_dNS5_3std3__410__identityEEEvT0_PT3_T1_NS0_13GridEvenShareISO_EET2_T4__param_3+20];
	ld.param.u32 	%r2, [_ZN3cub18CUB_300001_SM_10006detail6reduce18DeviceReduceKernelINS2_10policy_hubIdjN4cuda3__47maximumIdEEE10Policy1000EN6thrust24THRUST_300001_SM_1000_NS6detail15normal_iteratorINSC_10device_ptrIdEEEEjS8_dNS5_3std3__410__identityEEEvT0_PT3_T1_NS0_13GridEvenShareISO_EET2_T4__param_3+24];
	ld.param.u64 	%rd3, [_ZN3cub18CUB_300001_SM_10006detail6reduce18DeviceReduceKernelINS2_10policy_hubIdjN4cuda3__47maximumIdEEE10Policy1000EN6thrust24THRUST_300001_SM_1000_NS6detail15normal_iteratorINSC_10device_ptrIdEEEEjS8_dNS5_3std3__410__identityEEEvT0_PT3_T1_NS0_13GridEvenShareISO_EET2_T4__param_0];
	cvta.to.global.u64 	%rd1, %rd3;
	mov.u32 	%r3, %ctaid.x;
	shl.b32 	%r4, %r2, 11;
	shl.b32 	%r345, %r3, 11;
	sub.s32 	%r6, %r1, %r345;
	setp.gt.u32 	%p1, %r6, 2047;
	@%p1 bra 	$L__BB9_26;
	mov.u32 	%r7, %tid.x;
	setp.ge.u32 	%p79, %r7, %r6;
	mov.f64 	%fd293, 0d0000000000000000;
	mov.u32 	%r336, %r7;
	@%p79 bra 	$L__BB9_3;
	add.s32 	%r180, %r345, %r7;
	mul.wide.u32 	%rd76, %r180, 8;
	add.s64 	%rd77, %rd1, %rd76;
	ld.global.f64 	%fd293, [%rd77];
	add.s32 	%r336, %r7, 256;
$L__BB9_3:
	setp.ge.u32 	%p80, %r336, %r6;
	@%p80 bra 	$L__BB9_17;
	not.b32 	%r181, %r336;
	add.s32 	%r182, %r1, %r181;
	sub.s32 	%r183, %r182, %r345;
	shr.u32 	%r184, %r183, 8;
	add.s32 	%r10, %r184, 1;
	and.b32  	%r11, %r10, 15;
	setp.lt.u32 	%p81, %r183, 3840;
	@%p81 bra 	$L__BB9_8;
	or.b32  	%r335, %r336, 2048;
	add.s32 	%r334, %r336, %r345;
	and.b32  	%r185, %r10, 33554416;
	neg.s32 	%r333, %r185;
$L__BB9_6:
	.pragma "nounroll";
	mul.wide.u32 	%rd78, %r334, 8;
	add.s64 	%rd79, %rd1, %rd78;
	ld.global.f64 	%fd155, [%rd79];
	setp.lt.f64 	%p82, %fd293, %fd155;
	selp.f64 	%fd156, %fd155, %fd293, %p82;
	add.s32 	%r186, %r334, 256;
	mul.wide.u32 	%rd80, %r186, 8;
	add.s64 	%rd81, %rd1, %rd80;
	ld.global.f64 	%fd157, [%rd81];
	setp.lt.f64 	%p83, %fd156, %fd157;
	selp.f64 	%fd158, %fd157, %fd156, %p83;
	add.s32 	%r187, %r334, 512;
	mul.wide.u32 	%rd82, %r187, 8;
	add.s64 	%rd83, %rd1, %rd82;
	ld.global.f64 	%fd159, [%rd83];
	setp.lt.f64 	%p84, %fd158, %fd159;
	selp.f64 	%fd160, %fd159, %fd158, %p84;
	add.s32 	%r188, %r334, 768;
	mul.wide.u32 	%rd84, %r188, 8;
	add.s64 	%rd85, %rd1, %rd84;
	ld.global.f64 	%fd161, [%rd85];
	setp.lt.f64 	%p85, %fd160, %fd161;
	selp.f64 	%fd162, %fd161, %fd160, %p85;
	add.s32 	%r189, %r334, 1024;
	mul.wide.u32 	%rd86, %r189, 8;
	add.s64 	%rd87, %rd1, %rd86;
	ld.global.f64 	%fd163, [%rd87];
	setp.lt.f64 	%p86, %fd162, %fd163;
	selp.f64 	%fd164, %fd163, %fd162, %p86;
	add.s32 	%r190, %r334, 1280;
	mul.wide.u32 	%rd88, %r190, 8;
	add.s64 	%rd89, %rd1, %rd88;
	ld.global.f64 	%fd165, [%rd89];
	setp.lt.f64 	%p87, %fd164, %fd165;
	selp.f64 	%fd166, %fd165, %fd164, %p87;
	add.s32 	%r191, %r334, 1536;
	mul.wide.u32 	%rd90, %r191, 8;
	add.s64 	%rd91, %rd1, %rd90;
	ld.global.f64 	%fd167, [%rd91];
	setp.lt.f64 	%p88, %fd166, %fd167;
	selp.f64 	%fd168, %fd167, %fd166, %p88;
	add.s32 	%r192, %r334, 1792;
	mul.wide.u32 	%rd92, %r192, 8;
	add.s64 	%rd93, %rd1, %rd92;
	ld.global.f64 	%fd169, [%rd93];
	setp.lt.f64 	%p89, %fd168, %fd169;
	selp.f64 	%fd170, %fd169, %fd168, %p89;
	add.s32 	%r193, %r334, 2048;
	mul.wide.u32 	%rd94, %r193, 8;
	add.s64 	%rd95, %rd1, %rd94;
	ld.global.f64 	%fd171, [%rd95];
	setp.lt.f64 	%p90, %fd170, %fd171;
	selp.f64 	%fd172, %fd171, %fd170, %p90;
	add.s32 	%r194, %r334, 2304;
	mul.wide.u32 	%rd96, %r194, 8;
	add.s64 	%rd97, %rd1, %rd96;
	ld.global.f64 	%fd173, [%rd97];
	setp.lt.f64 	%p91, %fd172, %fd173;
	selp.f64 	%fd174, %fd173, %fd172, %p91;
	add.s32 	%r195, %r334, 2560;
	mul.wide.u32 	%rd98, %r195, 8;
	add.s64 	%rd99, %rd1, %rd98;
	ld.global.f64 	%fd175, [%rd99];
	setp.lt.f64 	%p92, %fd174, %fd175;
	selp.f64 	%fd176, %fd175, %fd174, %p92;
	add.s32 	%r196, %r334, 2816;
	mul.wide.u32 	%rd100, %r196, 8;
	add.s64 	%rd101, %rd1, %rd100;
	ld.global.f64 	%fd177, [%rd101];
	setp.lt.f64 	%p93, %fd176, %fd177;
	selp.f64 	%fd178, %fd177, %fd176, %p93;
	add.s32 	%r197, %r334, 3072;
	mul.wide.u32 	%rd102, %r197, 8;
	add.s64 	%rd103, %rd1, %rd102;
	ld.global.f64 	%fd179, [%rd103];
	setp.lt.f64 	%p94, %fd178, %fd179;
	selp.f64 	%fd180, %fd179, %fd178, %p94;
	add.s32 	%r198, %r334, 3328;
	mul.wide.u32 	%rd104, %r198, 8;
	add.s64 	%rd105, %rd1, %rd104;
	ld.global.f64 	%fd181, [%rd105];
	setp.lt.f64 	%p95, %fd180, %fd181;
	selp.f64 	%fd182, %fd181, %fd180, %p95;
	add.s32 	%r199, %r334, 3584;
	mul.wide.u32 	%rd106, %r199, 8;
	add.s64 	%rd107, %rd1, %rd106;
	ld.global.f64 	%fd183, [%rd107];
	setp.lt.f64 	%p96, %fd182, %fd183;
	selp.f64 	%fd184, %fd183, %fd182, %p96;
	add.s32 	%r200, %r334, 3840;
	mul.wide.u32 	%rd108, %r200, 8;
	add.s64 	%rd109, %rd1, %rd108;
	ld.global.f64 	%fd185, [%rd109];
	setp.lt.f64 	%p97, %fd184, %fd185;
	selp.f64 	%fd293, %fd185, %fd184, %p97;
	add.s32 	%r335, %r335, 4096;
	add.s32 	%r334, %r334, 4096;
	add.s32 	%r333, %r333, 16;
	setp.ne.s32 	%p98, %r333, 0;
	@%p98 bra 	$L__BB9_6;
	add.s32 	%r336, %r335, -2048;
$L__BB9_8:
	setp.eq.s32 	%p99, %r11, 0;
	@%p99 bra 	$L__BB9_17;
	and.b32  	%r23, %r10, 7;
	setp.lt.u32 	%p100, %r11, 8;
	@%p100 bra 	$L__BB9_11;
	add.s32 	%r201, %r345, %r336;
	mul.wide.u32 	%rd110, %r201, 8;
	add.s64 	%rd111, %rd1, %rd110;
	ld.global.f64 	%fd187, [%rd111];
	setp.lt.f64 	%p101, %fd293, %fd187;
	selp.f64 	%fd188, %fd187, %fd293, %p101;
	add.s32 	%r202, %r201, 256;
	mul.wide.u32 	%rd112, %r202, 8;
	add.s64 	%rd113, %rd1, %rd112;
	ld.global.f64 	%fd189, [%rd113];
	setp.lt.f64 	%p102, %fd188, %fd189;
	selp.f64 	%fd190, %fd189, %fd188, %p102;
	add.s32 	%r203, %r201, 512;
	mul.wide.u32 	%rd114, %r203, 8;
	add.s64 	%rd115, %rd1, %rd114;
	ld.global.f64 	%fd191, [%rd115];
	setp.lt.f64 	%p103, %fd190, %fd191;
	selp.f64 	%fd192, %fd191, %fd190, %p103;
	add.s32 	%r204, %r201, 768;
	mul.wide.u32 	%rd116, %r204, 8;
	add.s64 	%rd117, %rd1, %rd116;
	ld.global.f64 	%fd193, [%rd117];
	setp.lt.f64 	%p104, %fd192, %fd193;
	selp.f64 	%fd194, %fd193, %fd192, %p104;
	add.s32 	%r205, %r201, 1024;
	mul.wide.u32 	%rd118, %r205, 8;
	add.s64 	%rd119, %rd1, %rd118;
	ld.global.f64 	%fd195, [%rd119];
	setp.lt.f64 	%p105, %fd194, %fd195;
	selp.f64 	%fd196, %fd195, %fd194, %p105;
	add.s32 	%r206, %r201, 1280;
	mul.wide.u32 	%rd120, %r206, 8;
	add.s64 	%rd121, %rd1, %rd120;
	ld.global.f64 	%fd197, [%rd121];
	setp.lt.f64 	%p106, %fd196, %fd197;
	selp.f64 	%fd198, %fd197, %fd196, %p106;
	add.s32 	%r207, %r201, 1536;
	mul.wide.u32 	%rd122, %r207, 8;
	add.s64 	%rd123, %rd1, %rd122;
	ld.global.f64 	%fd199, [%rd123];
	setp.lt.f64 	%p107, %fd198, %fd199;
	selp.f64 	%fd200, %fd199, %fd198, %p107;
	add.s32 	%r208, %r201, 1792;
	mul.wide.u32 	%rd124, %r208, 8;
	add.s64 	%rd125, %rd1, %rd124;
	ld.global.f64 	%fd201, [%rd125];
	setp.lt.f64 	%p108, %fd200, %fd201;
	selp.f64 	%fd293, %fd201, %fd200, %p108;
	add.s32 	%r336, %r336, 2048;
$L__BB9_11:
	setp.eq.s32 	%p109, %r23, 0;
	@%p109 bra 	$L__BB9_17;
	and.b32  	%r26, %r10, 3;
	setp.lt.u32 	%p110, %r23, 4;
	@%p110 bra 	$L__BB9_14;
	add.s32 	%r209, %r345, %r336;
	mul.wide.u32 	%rd126, %r209, 8;
	add.s64 	%rd127, %rd1, %rd126;
	ld.global.f64 	%fd203, [%rd127];
	setp.lt.f64 	%p111, %fd293, %fd203;
	selp.f64 	%fd204, %fd203, %fd293, %p111;
	add.s32 	%r210, %r209, 256;
	mul.wide.u32 	%rd128, %r210, 8;
	add.s64 	%rd129, %rd1, %rd128;
	ld.global.f64 	%fd205, [%rd129];
	setp.lt.f64 	%p112, %fd204, %fd205;
	selp.f64 	%fd206, %fd205, %fd204, %p112;
	add.s32 	%r211, %r209, 512;
	mul.wide.u32 	%rd130, %r211, 8;
	add.s64 	%rd131, %rd1, %rd130;
	ld.global.f64 	%fd207, [%rd131];
	setp.lt.f64 	%p113, %fd206, %fd207;
	selp.f64 	%fd208, %fd207, %fd206, %p113;
	add.s32 	%r212, %r209, 768;
	mul.wide.u32 	%rd132, %r212, 8;
	add.s64 	%rd133, %rd1, %rd132;
	ld.global.f64 	%fd209, [%rd133];
	setp.lt.f64 	%p114, %fd208, %fd209;
	selp.f64 	%fd293, %fd209, %fd208, %p114;
	add.s32 	%r336, %r336, 1024;
$L__BB9_14:
	setp.eq.s32 	%p115, %r26, 0;
	@%p115 bra 	$L__BB9_17;
	add.s32 	%r340, %r336, %r345;
	neg.s32 	%r339, %r26;
$L__BB9_16:
	.pragma "nounroll";
	mul.wide.u32 	%rd134, %r340, 8;
	add.s64 	%rd135, %rd1, %rd134;
	ld.global.f64 	%fd210, [%rd135];
	setp.lt.f64 	%p116, %fd293, %fd210;
	selp.f64 	%fd293, %fd210, %fd293, %p116;
	add.s32 	%r340, %r340, 256;
	add.s32 	%r339, %r339, 1;
	setp.ne.s32 	%p117, %r339, 0;
	@%p117 bra 	$L__BB9_16;
$L__BB9_17:
	setp.lt.u32 	%p118, %r6, 256;
	@%p118 bra 	$L__BB9_22;
	// begin inline asm
	mov.u32 %r276, %laneid;
	// end inline asm
	mov.b64 	%rd146, %fd293;
	mov.b64 	{%r278, %r283}, %rd146;
	mov.b32 	%r284, 1;
	mov.b32 	%r325, 31;
	mov.b32 	%r326, -1;
	// begin inline asm
	shfl.sync.down.b32 %r277, %r278, %r284, %r325, %r326;
	// end inline asm
	// begin inline asm
	shfl.sync.down.b32 %r282, %r283, %r284, %r325, %r326;
	// end inline asm
	mov.b64 	%rd147, {%r277, %r282};
	mov.b64 	%fd258, %rd147;
	setp.gt.s32 	%p146, %r276, 30;
	setp.lt.f64 	%p147, %fd293, %fd258;
	selp.f64 	%fd259, %fd258, %fd293, %p147;
	selp.f64 	%fd260, %fd293, %fd259, %p146;
	mov.b64 	%rd148, %fd260;
	mov.b64 	{%r288, %r293}, %rd148;
	mov.b32 	%r294, 2;
	// begin inline asm
	shfl.sync.down.b32 %r287, %r288, %r294, %r325, %r326;
	// end inline asm
	// begin inline asm
	shfl.sync.down.b32 %r292, %r293, %r294, %r325, %r326;
	// end inline asm
	mov.b64 	%rd149, {%r287, %r292};
	mov.b64 	%fd261, %rd149;
	setp.gt.s32 	%p148, %r276, 29;
	setp.lt.f64 	%p149, %fd260, %fd261;
	selp.f64 	%fd262, %fd261, %fd260, %p149;
	selp.f64 	%fd263, %fd260, %fd262, %p148;
	mov.b64 	%rd150, %fd263;
	mov.b64 	{%r298, %r303}, %rd150;
	mov.b32 	%r304, 4;
	// begin inline asm
	shfl.sync.down.b32 %r297, %r298, %r304, %r325, %r326;
	// end inline asm
	// begin inline asm
	shfl.sync.down.b32 %r302, %r303, %r304, %r325, %r326;
	// end inline asm
	mov.b64 	%rd151, {%r297, %r302};
	mov.b64 	%fd264, %rd151;
	setp.gt.s32 	%p150, %r276, 27;
	setp.lt.f64 	%p151, %fd263, %fd264;
	selp.f64 	%fd265, %fd264, %fd263, %p151;
	selp.f64 	%fd266, %fd263, %fd265, %p150;
	mov.b64 	%rd152, %fd266;
	mov.b64 	{%r308, %r313}, %rd152;
	mov.b32 	%r314, 8;
	// begin inline asm
	shfl.sync.down.b32 %r307, %r308, %r314, %r325, %r326;
	// end inline asm
	// begin inline asm
	shfl.sync.down.b32 %r312, %r313, %r314, %r325, %r326;
	// end inline asm
	mov.b64 	%rd153, {%r307, %r312};
	mov.b64 	%fd267, %rd153;
	setp.gt.s32 	%p152, %r276, 23;
	setp.lt.f64 	%p153, %fd266, %fd267;
	selp.f64 	%fd268, %fd267, %fd266, %p153;
	selp.f64 	%fd269, %fd266, %fd268, %p152;
	mov.b64 	%rd154, %fd269;
	mov.b64 	{%r318, %r323}, %rd154;
	mov.b32 	%r324, 16;
	// begin inline asm
	shfl.sync.down.b32 %r317, %r318, %r324, %r325, %r326;
	// end inline asm
	// begin inline asm
	shfl.sync.down.b32 %r322, %r323, %r324, %r325, %r326;
	// end inline asm
	mov.b64 	%rd155, {%r317, %r322};
	mov.b64 	%fd270, %rd155;
	setp.gt.s32 	%p154, %r276, 15;
	setp.lt.f64 	%p155, %fd269, %fd270;
	selp.f64 	%fd16, %fd270, %fd269, %p155;
	selp.f64 	%fd304, %fd269, %fd16, %p154;
	setp.ne.s32 	%p156, %r276, 0;
	@%p156 bra 	$L__BB9_20;
	shr.u32 	%r327, %r7, 2;
	and.b32  	%r328, %r327, 248;
	mov.u32 	%r329, _ZZN3cub18CUB_300001_SM_10006detail6reduce18DeviceReduceKernelINS2_10policy_hubIdjN4cuda3__47maximumIdEEE10Policy1000EN6thrust24THRUST_300001_SM_1000_NS6detail15normal_iteratorINSC_10device_ptrIdEEEEjS8_dNS5_3std3__410__identityEEEvT0_PT3_T1_NS0_13GridEvenShareISO_EET2_T4_E12temp_storage;
	add.s32 	%r330, %r329, %r328;
	st.shared.f64 	[%r330+8], %fd16;
$L__BB9_20:
	bar.sync 	0;
	setp.ne.s32 	%p157, %r7, 0;
	@%p157 bra 	$L__BB9_48;
	ld.shared.f64 	%fd271, [_ZZN3cub18CUB_300001_SM_10006detail6reduce18DeviceReduceKernelINS2_10policy_hubIdjN4cuda3__47maximumIdEEE10Policy1000EN6thrust24THRUST_300001_SM_1000_NS6detail15normal_iteratorINSC_10device_ptrIdEEEEjS8_dNS5_3std3__410__identityEEEvT0_PT3_T1_NS0_13GridEvenShareISO_EET2_T4_E12temp_storage+16];
	setp.lt.f64 	%p158, %fd304, %fd271;
	selp.f64 	%fd272, %fd271, %fd304, %p158;
	ld.shared.f64 	%fd273, [_ZZN3cub18CUB_300001_SM_10006detail6reduce18DeviceReduceKernelINS2_10policy_hubIdjN4cuda3__47maximumIdEEE10Policy1000EN6thrust24THRUST_300001_SM_1000_NS6detail15normal_iteratorINSC_10device_ptrIdEEEEjS8_dNS5_3std3__410__identityEEEvT0_PT3_T1_NS0_13GridEvenShareISO_EET2_T4_E12temp_storage+24];
	setp.lt.f64 	%p159, %fd272, %fd273;
	selp.f64 	%fd274, %fd273, %fd272, %p159;
	ld.shared.f64 	%fd275, [_ZZN3cub18CUB_300001_SM_10006detail6reduce18DeviceReduceKernelINS2_10policy_hubIdjN4cuda3__47maximumIdEEE10Policy1000EN6thrust24THRUST_300001_SM_1000_NS6detail15normal_iteratorINSC_10device_ptrIdEEEEjS8_dNS5_3std3__410__identityEEEvT0_PT3_T1_NS0_13GridEvenShareISO_EET2_T4_E12temp_storage+32];
	setp.lt.f64 	%p160, %fd274, %fd275;
	selp.f64 	%fd276, %fd275, %fd274, %p160;
	ld.shared.f64 	%fd277, [_ZZN3cub18CUB_300001_SM_10006detail6reduce18DeviceReduceKernelINS2_10policy_hubIdjN4cuda3__47maximumIdEEE10Policy1000EN6thrust24THRUST_300001_SM_1000_NS6detail15normal_iteratorINSC_10device_ptrIdEEEEjS8_dNS5_3std3__410__identityEEEvT0_PT3_T1_NS0_13GridEvenShareISO_EET2_T4_E12temp_storage+40];
	setp.lt.f64 	%p161, %fd276, %fd277;
	selp.f64 	%fd278, %fd277, %fd276, %p161;
	ld.shared.f64 	%fd279, [_ZZN3cub18CUB_300001_SM_10006detail6reduce18DeviceReduceKernelINS2_10policy_hubIdjN4cuda3__47maximumIdEEE10Policy1000EN6thrust24THRUST_300001_SM_1000_NS6detail15normal_iteratorINSC_10device_ptrIdEEEEjS8_dNS5_3std3__410__identityEEEvT0_PT3_T1_NS0_13GridEvenShareISO_EET2_T4_E12temp_storage+48];
	setp.lt.f64 	%p162, %fd278, %fd279;
	selp.f64 	%fd280, %fd279, %fd278, %p162;
	ld.shared.f64 	%fd281, [_ZZN3cub18CUB_300001_SM_10006detail6reduce18DeviceReduceKernelINS2_10policy_hubIdjN4cuda3__47maximumIdEEE10Policy1000EN6thrust24THRUST_300001_SM_1000_NS6detail15normal_iteratorINSC_10device_ptrIdEEEEjS8_dNS5_3std3__410__identityEEEvT0_PT3_T1_NS0_13GridEvenShareISO_EET2_T4_E12temp_storage+56];
	setp.lt.f64 	%p163, %fd280, %fd281;
	selp.f64 	%fd282, %fd281, %fd280, %p163;
	ld.shared.f64 	%fd283, [_ZZN3cub18CUB_300001_SM_10006detail6reduce18DeviceReduceKernelINS2_10policy_hubIdjN4cuda3__47maximumIdEEE10Policy1000EN6thrust24THRUST_300001_SM_1000_NS6detail15normal_iteratorINSC_10device_ptrIdEEEEjS8_dNS5_3std3__410__identityEEEvT0_PT3_T1_NS0_13GridEvenShareISO_EET2_T4_E12temp_storage+64];
	setp.lt.f64 	%p164, %fd282, %fd283;
	selp.f64 	%fd304, %fd283, %fd282, %p164;
	bra.uni 	$L__BB9_48;
$L__BB9_22:
	// begin inline asm
	mov.u32 %r213, %laneid;
	// end inline asm
	and.b32  	%r264, %r7, 992;
	add.s32 	%r265, %r264, 32;
	setp.gt.u32 	%p119, %r265, %r6;
	not.b32 	%r266, %r264;
	add.s32 	%r267, %r6, %r266;
	selp.b32 	%r262, %r267, 31, %p119;
	mov.b64 	%rd136, %fd293;
	mov.b64 	{%r215, %r220}, %rd136;
	mov.b32 	%r221, 1;
	mov.b32 	%r263, -1;
	// begin inline asm
	shfl.sync.down.b32 %r214, %r215, %r221, %r262, %r263;
	// end inline asm
	// begin inline asm
	shfl.sync.down.b32 %r219, %r220, %r221, %r262, %r263;
	// end inline asm
	mov.b64 	%rd137, {%r214, %r219};
	mov.b64 	%fd211, %rd137;
	setp.lt.s32 	%p120, %r213, %r262;
	setp.lt.f64 	%p121, %fd293, %fd211;
	selp.f64 	%fd212, %fd211, %fd293, %p121;
	selp.f64 	%fd213, %fd212, %fd293, %p120;
	mov.b64 	%rd138, %fd213;
	mov.b64 	{%r225, %r230}, %rd138;
	mov.b32 	%r231, 2;
	// begin inline asm
	shfl.sync.down.b32 %r224, %r225, %r231, %r262, %r263;
	// end inline asm
	// begin inline asm
	shfl.sync.down.b32 %r229, %r230, %r231, %r262, %r263;
	// end inline asm
	mov.b64 	%rd139, {%r224, %r229};
	mov.b64 	%fd214, %rd139;
	add.s32 	%r268, %r213, 2;
	setp.gt.s32 	%p122, %r268, %r262;
	setp.lt.f64 	%p123, %fd213, %fd214;
	selp.f64 	%fd215, %fd214, %fd213, %p123;
	selp.f64 	%fd216, %fd213, %fd215, %p122;
	mov.b64 	%rd140, %fd216;
	mov.b64 	{%r235, %r240}, %rd140;
	mov.b32 	%r241, 4;
	// begin inline asm
	shfl.sync.down.b32 %r234, %r235, %r241, %r262, %r263;
	// end inline asm
	// begin inline asm
	shfl.sync.down.b32 %r239, %r240, %r241, %r262, %r263;
	// end inline asm
	mov.b64 	%rd141, {%r234, %r239};
	mov.b64 	%fd217, %rd141;
	add.s32 	%r269, %r213, 4;
	setp.gt.s32 	%p124, %r269, %r262;
	setp.lt.f64 	%p125, %fd216, %fd217;
	selp.f64 	%fd218, %fd217, %fd216, %p125;
	selp.f64 	%fd219, %fd216, %fd218, %p124;
	mov.b64 	%rd142, %fd219;
	mov.b64 	{%r245, %r250}, %rd142;
	mov.b32 	%r251, 8;
	// begin inline asm
	shfl.sync.down.b32 %r244, %r245, %r251, %r262, %r263;
	// end inline asm
	// begin inline asm
	shfl.sync.down.b32 %r249, %r250, %r251, %r262, %r263;
	// end inline asm
	mov.b64 	%rd143, {%r244, %r249};
	mov.b64 	%fd220, %rd143;
	add.s32 	%r270, %r213, 8;
	setp.gt.s32 	%p126, %r270, %r262;
	setp.lt.f64 	%p127, %fd219, %fd220;
	selp.f64 	%fd221, %fd220, %fd219, %p127;
	selp.f64 	%fd222, %fd219, %fd221, %p126;
	mov.b64 	%rd144, %fd222;
	mov.b64 	{%r255, %r260}, %rd144;
	mov.b32 	%r261, 16;
	// begin inline asm
	shfl.sync.down.b32 %r254, %r255, %r261, %r262, %r263;
	// end inline asm
	// begin inline asm
	shfl.sync.down.b32 %r259, %r260, %r261, %r262, %r263;
	// end inline asm
	mov.b64 	%rd145, {%r254, %r259};
	mov.b64 	%fd223, %rd145;
	add.s32 	%r271, %r213, 16;
	setp.gt.s32 	%p128, %r271, %r262;
	setp.lt.f64 	%p129, %fd222, %fd223;
	selp.f64 	%fd224, %fd223, %fd222, %p129;
	selp.f64 	%fd304, %fd222, %fd224, %p128;
	setp.ne.s32 	%p130, %r213, 0;
	@%p130 bra 	$L__BB9_24;
	shr.u32 	%r272, %r7, 2;
	and.b32  	%r273, %r272, 248;
	mov.u32 	%r274, _ZZN3cub18CUB_300001_SM_10006detail6reduce18DeviceReduceKernelINS2_10policy_hubIdjN4cuda3__47maximumIdEEE10Policy1000EN6thrust24THRUST_300001_SM_1000_NS6detail15normal_iteratorINSC_10device_ptrIdEEEEjS8_dNS5_3std3__410__identityEEEvT0_PT3_T1_NS0_13GridEvenShareISO_EET2_T4_E12temp_storage;
	add.s32 	%r275, %r274, %r273;
	st.shared.f64 	[%r275+8], %fd304;
$L__BB9_24:
	bar.sync 	0;
	setp.ne.s32 	%p131, %r7, 0;
	@%p131 bra 	$L__BB9_48;
	setp.gt.u32 	%p132, %r6, 32;
	ld.shared.f64 	%fd225, [_ZZN3cub18CUB_300001_SM_10006detail6reduce18DeviceReduceKernelINS2_10policy_hubIdjN4cuda3__47maximumIdEEE10Policy1000EN6thrust24THRUST_300001_SM_1000_NS6detail15normal_iteratorINSC_10device_ptrIdEEEEjS8_dNS5_3std3__410__identityEEEvT0_PT3_T1_NS0_13GridEvenShareISO_EET2_T4_E12temp_storage+16];
	setp.lt.f64 	%p133, %fd304, %fd225;
	selp.f64 	%fd227, %fd225, %fd304, %p133;
	selp.f64 	%fd228, %fd227, %fd304, %p132;
	setp.gt.u32 	%p134, %r6, 64;
	ld.shared.f64 	%fd230, [_ZZN3cub18CUB_300001_SM_10006detail6reduce18DeviceReduceKernelINS2_10policy_hubIdjN4cuda3__47maximumIdEEE10Policy1000EN6thrust24THRUST_300001_SM_1000_NS6detail15normal_iteratorINSC_10device_ptrIdEEEEjS8_dNS5_3std3__410__identityEEEvT0_PT3_T1_NS0_13GridEvenShareISO_EET2_T4_E12temp_storage+24];
	setp.lt.f64 	%p135, %fd228, %fd230;
	selp.f64 	%fd232, %fd230, %fd228, %p135;
	selp.f64 	%fd233, %fd232, %fd228, %p134;
	setp.gt.u32 	%p136, %r6, 96;
	ld.shared.f64 	%fd235, [_ZZN3cub18CUB_300001_SM_10006detail6reduce18DeviceReduceKernelINS2_10policy_hubIdjN4cuda3__47maximumIdEEE10Policy1000EN6thrust24THRUST_300001_SM_1000_NS6detail15normal_iteratorINSC_10device_ptrIdEEEEjS8_dNS5_3std3__410__identityEEEvT0_PT3_T1_NS0_13GridEvenShareISO_EET2_T4_E12temp_storage+32];
	setp.lt.f64 	%p137, %fd233, %fd235;
	selp.f64 	%fd237, %fd235, %fd233, %p137;
	selp.f64 	%fd238, %fd237, %fd233, %p136;
	setp.gt.u32 	%p138, %r6, 128;
	ld.shared.f64 	%fd240, [_ZZN3cub18CUB_300001_SM_10006detail6reduce18DeviceReduceKernelINS2_10policy_hubIdjN4cuda3__47maximumIdEEE10Policy1000EN6thrust24THRUST_300001_SM_1000_NS6detail15normal_iteratorINSC_10device_ptrIdEEEEjS8_dNS5_3std3__410__identityEEEvT0_PT3_T1_NS0_13GridEvenShareISO_EET2_T4_E12temp_storage+40];
	setp.lt.f64 	%p139, %fd238, %fd240;
	selp.f64 	%fd242, %fd240, %fd238, %p139;
	selp.f64 	%fd243, %fd242, %fd238, %p138;
	setp.gt.u32 	%p140, %r6, 160;
	ld.shared.f64 	%fd245, [_ZZN3cub18CUB_300001_SM_10006detail6reduce18DeviceReduceKernelINS2_10policy_hubIdjN4cuda3__47maximumIdEEE10Policy1000EN6thrust24THRUST_300001_SM_1000_NS6detail15normal_iteratorINSC_10device_ptrIdEEEEjS8_dNS5_3std3__410__identityEEEvT0_PT3_T1_NS0_13GridEvenShareISO_EET2_T4_E12temp_storage+48];
	setp.lt.f64 	%p141, %fd243, %fd245;
	selp.f64 	%fd247, %fd245, %fd243, %p141;
	selp.f64 	%fd248, %fd247, %fd243, %p140;
	setp.gt.u32 	%p142, %r6, 192;
	ld.shared.f64 	%fd250, [_ZZN3cub18CUB_300001_SM_10006detail6reduce18DeviceReduceKernelINS2_10policy_hubIdjN4cuda3__47maximumIdEEE10Policy1000EN6thrust24THRUST_300001_SM_1000_NS6detail15normal_iteratorINSC_10device_ptrIdEEEEjS8_dNS5_3std3__410__identityEEEvT0_PT3_T1_NS0_13GridEvenShareISO_EET2_T4_E12temp_storage+56];
	setp.lt.f64 	%p143, %fd248, %fd250;
	selp.f64 	%fd252, %fd250, %fd248, %p143;
	selp.f64 	%fd253, %fd252, %fd248, %p142;
	setp.gt.u32 	%p144, %r6, 224;
	ld.shared.f64 	%fd255, [_ZZN3cub18CUB_300001_SM_10006detail6reduce18DeviceReduceKernelINS2_10policy_hubIdjN4cuda3__47maximumIdEEE10Policy1000EN6thrust24THRUST_300001_SM_1000_NS6detail15normal_iteratorINSC_10device_ptrIdEEEEjS8_dNS5_3std3__410__identityEEEvT0_PT3_T1_NS0_13GridEvenShareISO_EET2_T4_E12temp_storage+64];
	setp.lt.f64 	%p145, %fd253, %fd255;
	selp.f64 	%fd257, %fd255, %fd253, %p145;
	selp.f64 	%fd304, %fd257, %fd253, %p144;
	bra.uni 	$L__BB9_48;
$L__BB9_26:
	mov.u32 	%r35, %tid.x;
	add.s32 	%r72, %r35, %r345;
	mul.wide.u32 	%rd4, %r72, 8;
	add.s64 	%rd5, %rd1, %rd4;
	ld.global.f64 	%fd41, [%rd5];
	ld.global.f64 	%fd42, [%rd5+2048];
	ld.global.f64 	%fd43, [%rd5+4096];
	ld.global.f64 	%fd44, [%rd5+6144];
	ld.global.f64 	%fd45, [%rd5+8192];
	ld.global.f64 	%fd46, [%rd5+10240];
	ld.global.f64 	%fd47, [%rd5+12288];
	ld.global.f64 	%fd48, [%rd5+14336];
	setp.lt.f64 	%p2, %fd41, %fd42;
	selp.f64 	%fd49, %fd42, %fd41, %p2;
	setp.lt.f64 	%p3, %fd49, %fd43;
	selp.f64 	%fd50, %fd43, %fd49, %p3;
	setp.lt.f64 	%p4, %fd50, %fd44;
	selp.f64 	%fd51, %fd44, %fd50, %p4;
	setp.lt.f64 	%p5, %fd51, %fd45;
	selp.f64 	%fd52, %fd45, %fd51, %p5;
	setp.lt.f64 	%p6, %fd52, %fd46;
	selp.f64 	%fd53, %fd46, %fd52, %p6;
	setp.lt.f64 	%p7, %fd53, %fd47;
	selp.f64 	%fd54, %fd47, %fd53, %p7;
	setp.lt.f64 	%p8, %fd54, %fd48;
	selp.f64 	%fd303, %fd48, %fd54, %p8;
	setp.lt.u32 	%p9, %r6, %r4;
	@%p9 bra 	$L__BB9_44;
	add.s32 	%r36, %r4, %r345;
	not.b32 	%r74, %r35;
	add.s32 	%r75, %r74, %r1;
	sub.s32 	%r76, %r75, %r4;
	sub.s32 	%r342, %r76, %r345;
	add.s32 	%r77, %r36, %r35;
	add.s32 	%r341, %r77, 2048;
	mov.b32 	%r344, 0;
	mov.u32 	%r343, %r36;
$L__BB9_28:
	shl.b32 	%r78, %r2, 11;
	add.s32 	%r345, %r345, %r78;
	add.s32 	%r79, %r1, -2048;
	setp.gt.u32 	%p10, %r345, %r79;
	@%p10 bra 	$L__BB9_30;
	add.s32 	%r80, %r35, %r345;
	mul.wide.u32 	%rd6, %r80, 8;
	add.s64 	%rd7, %rd1, %rd6;
	ld.global.f64 	%fd55, [%rd7];
	ld.global.f64 	%fd56, [%rd7+2048];
	ld.global.f64 	%fd57, [%rd7+4096];
	ld.global.f64 	%fd58, [%rd7+6144];
	ld.global.f64 	%fd59, [%rd7+8192];
	ld.global.f64 	%fd60, [%rd7+10240];
	ld.global.f64 	%fd61, [%rd7+12288];
	ld.global.f64 	%fd62, [%rd7+14336];
	setp.lt.f64 	%p11, %fd303, %fd55;
	selp.f64 	%fd63, %fd55, %fd303, %p11;
	setp.lt.f64 	%p12, %fd63, %fd56;
	selp.f64 	%fd64, %fd56, %fd63, %p12;
	setp.lt.f64 	%p13, %fd64, %fd57;
	selp.f64 	%fd65, %fd57, %fd64, %p13;
	setp.lt.f64 	%p14, %fd65, %fd58;
	selp.f64 	%fd66, %fd58, %fd65, %p14;
	setp.lt.f64 	%p15, %fd66, %fd59;
	selp.f64 	%fd67, %fd59, %fd66, %p15;
	setp.lt.f64 	%p16, %fd67, %fd60;
	selp.f64 	%fd68, %fd60, %fd67, %p16;
	setp.lt.f64 	%p17, %fd68, %fd61;
	selp.f64 	%fd69, %fd61, %fd68, %p17;
	setp.lt.f64 	%p18, %fd69, %fd62;
	selp.f64 	%fd303, %fd62, %fd69, %p18;
	sub.s32 	%r81, %r1, %r345;
	shl.b32 	%r82, %r2, 11;
	setp.lt.u32 	%p19, %r81, %r82;
	add.s32 	%r344, %r344, 1;
	add.s32 	%r343, %r343, %r82;
	sub.s32 	%r342, %r342, %r82;
	add.s32 	%r341, %r341, %r82;
	@%p19 bra 	$L__BB9_44;
	bra.uni 	$L__BB9_28;
$L__BB9_30:
	setp.le.u32 	%p20, %r1, %r345;
	sub.s32 	%r83, %r1, %r345;
	setp.ge.s32 	%p21, %r35, %r83;
	or.pred  	%p22, %p20, %p21;
	@%p22 bra 	$L__BB9_44;
	not.b32 	%r85, %r35;
	add.s32 	%r86, %r1, %r85;
	sub.s32 	%r87, %r86, %r36;
	mul.lo.s32 	%r88, %r2, %r344;
	shl.b32 	%r89, %r88, 11;
	sub.s32 	%r90, %r87, %r89;
	shr.u32 	%r91, %r90, 8;
	add.s32 	%r49, %r91, 1;
	and.b32  	%r50, %r49, 15;
	setp.lt.u32 	%p23, %r90, 3840;
	mov.u32 	%r350, %r35;
	@%p23 bra 	$L__BB9_35;
	or.b32  	%r348, %r35, 2048;
	shr.u32 	%r92, %r342, 8;
	add.s32 	%r93, %r92, 1;
	and.b32  	%r94, %r93, 33554416;
	neg.s32 	%r346, %r94;
$L__BB9_33:
	.pragma "nounroll";
	add.s32 	%r95, %r341, -2048;
	mul.wide.u32 	%rd8, %r95, 8;
	add.s64 	%rd9, %rd1, %rd8;
	ld.global.f64 	%fd71, [%rd9];
	setp.lt.f64 	%p24, %fd303, %fd71;
	selp.f64 	%fd72, %fd71, %fd303, %p24;
	add.s32 	%r96, %r341, -1792;
	mul.wide.u32 	%rd10, %r96, 8;
	add.s64 	%rd11, %rd1, %rd10;
	ld.global.f64 	%fd73, [%rd11];
	setp.lt.f64 	%p25, %fd72, %fd73;
	selp.f64 	%fd74, %fd73, %fd72, %p25;
	add.s32 	%r97, %r341, -1536;
	mul.wide.u32 	%rd12, %r97, 8;
	add.s64 	%rd13, %rd1, %rd12;
	ld.global.f64 	%fd75, [%rd13];
	setp.lt.f64 	%p26, %fd74, %fd75;
	selp.f64 	%fd76, %fd75, %fd74, %p26;
	add.s32 	%r98, %r341, -1280;
	mul.wide.u32 	%rd14, %r98, 8;
	add.s64 	%rd15, %rd1, %rd14;
	ld.global.f64 	%fd77, [%rd15];
	setp.lt.f64 	%p27, %fd76, %fd77;
	selp.f64 	%fd78, %fd77, %fd76, %p27;
	add.s32 	%r99, %r341, -1024;
	mul.wide.u32 	%rd16, %r99, 8;
	add.s64 	%rd17, %rd1, %rd16;
	ld.global.f64 	%fd79, [%rd17];
	setp.lt.f64 	%p28, %fd78, %fd79;
	selp.f64 	%fd80, %fd79, %fd78, %p28;
	add.s32 	%r100, %r341, -768;
	mul.wide.u32 	%rd18, %r100, 8;
	add.s64 	%rd19, %rd1, %rd18;
	ld.global.f64 	%fd81, [%rd19];
	setp.lt.f64 	%p29, %fd80, %fd81;
	selp.f64 	%fd82, %fd81, %fd80, %p29;
	add.s32 	%r101, %r341, -512;
	mul.wide.u32 	%rd20, %r101, 8;
	add.s64 	%rd21, %rd1, %rd20;
	ld.global.f64 	%fd83, [%rd21];
	setp.lt.f64 	%p30, %fd82, %fd83;
	selp.f64 	%fd84, %fd83, %fd82, %p30;
	add.s32 	%r102, %r341, 1792;
	add.s32 	%r103, %r341, -256;
	mul.wide.u32 	%rd22, %r103, 8;
	add.s64 	%rd23, %rd1, %rd22;
	ld.global.f64 	%fd85, [%rd23];
	setp.lt.f64 	%p31, %fd84, %fd85;
	selp.f64 	%fd86, %fd85, %fd84, %p31;
	mul.wide.u32 	%rd24, %r341, 8;
	add.s64 	%rd25, %rd1, %rd24;
	ld.global.f64 	%fd87, [%rd25];
	setp.lt.f64 	%p32, %fd86, %fd87;
	selp.f64 	%fd88, %fd87, %fd86, %p32;
	add.s32 	%r104, %r341, 256;
	mul.wide.u32 	%rd26, %r104, 8;
	add.s64 	%rd27, %rd1, %rd26;
	ld.global.f64 	%fd89, [%rd27];
	setp.lt.f64 	%p33, %fd88, %fd89;
	selp.f64 	%fd90, %fd89, %fd88, %p33;
	add.s32 	%r105, %r341, 512;
	mul.wide.u32 	%rd28, %r105, 8;
	add.s64 	%rd29, %rd1, %rd28;
	ld.global.f64 	%fd91, [%rd29];
	setp.lt.f64 	%p34, %fd90, %fd91;
	selp.f64 	%fd92, %fd91, %fd90, %p34;
	add.s32 	%r106, %r341, 768;
	mul.wide.u32 	%rd30, %r106, 8;
	add.s64 	%rd31, %rd1, %rd30;
	ld.global.f64 	%fd93, [%rd31];
	setp.lt.f64 	%p35, %fd92, %fd93;
	selp.f64 	%fd94, %fd93, %fd92, %p35;
	add.s32 	%r107, %r341, 1024;
	mul.wide.u32 	%rd32, %r107, 8;
	add.s64 	%rd33, %rd1, %rd32;
	ld.global.f64 	%fd95, [%rd33];
	setp.lt.f64 	%p36, %fd94, %fd95;
	selp.f64 	%fd96, %fd95, %fd94, %p36;
	add.s32 	%r108, %r341, 1280;
	mul.wide.u32 	%rd34, %r108, 8;
	add.s64 	%rd35, %rd1, %rd34;
	ld.global.f64 	%fd97, [%rd35];
	setp.lt.f64 	%p37, %fd96, %fd97;
	selp.f64 	%fd98, %fd97, %fd96, %p37;
	add.s32 	%r109, %r341, 1536;
	mul.wide.u32 	%rd36, %r109, 8;
	add.s64 	%rd37, %rd1, %rd36;
	ld.global.f64 	%fd99, [%rd37];
	setp.lt.f64 	%p38, %fd98, %fd99;
	selp.f64 	%fd100, %fd99, %fd98, %p38;
	mul.wide.u32 	%rd38, %r102, 8;
	add.s64 	%rd39, %rd1, %rd38;
	ld.global.f64 	%fd101, [%rd39];
	setp.lt.f64 	%p39, %fd100, %fd101;
	selp.f64 	%fd303, %fd101, %fd100, %p39;
	add.s32 	%r348, %r348, 4096;
	add.s32 	%r341, %r341, 4096;
	add.s32 	%r346, %r346, 16;
	setp.ne.s32 	%p40, %r346, 0;
	@%p40 bra 	$L__BB9_33;
	add.s32 	%r350, %r348, -2048;
$L__BB9_35:
	setp.eq.s32 	%p41, %r50, 0;
	@%p41 bra 	$L__BB9_44;
	and.b32  	%r61, %r49, 7;
	setp.lt.u32 	%p42, %r50, 8;
	@%p42 bra 	$L__BB9_38;
	add.s32 	%r110, %r350, %r345;
	mul.wide.u32 	%rd40, %r110, 8;
	add.s64 	%rd41, %rd1, %rd40;
	ld.global.f64 	%fd103, [%rd41];
	setp.lt.f64 	%p43, %fd303, %fd103;
	selp.f64 	%fd104, %fd103, %fd303, %p43;
	add.s32 	%r111, %r110, 256;
	mul.wide.u32 	%rd42, %r111, 8;
	add.s64 	%rd43, %rd1, %rd42;
	ld.global.f64 	%fd105, [%rd43];
	setp.lt.f64 	%p44, %fd104, %fd105;
	selp.f64 	%fd106, %fd105, %fd104, %p44;
	add.s32 	%r112, %r110, 512;
	mul.wide.u32 	%rd44, %r112, 8;
	add.s64 	%rd45, %rd1, %rd44;
	ld.global.f64 	%fd107, [%rd45];
	setp.lt.f64 	%p45, %fd106, %fd107;
	selp.f64 	%fd108, %fd107, %fd106, %p45;
	add.s32 	%r113, %r110, 768;
	mul.wide.u32 	%rd46, %r113, 8;
	add.s64 	%rd47, %rd1, %rd46;
	ld.global.f64 	%fd109, [%rd47];
	setp.lt.f64 	%p46, %fd108, %fd109;
	selp.f64 	%fd110, %fd109, %fd108, %p46;
	add.s32 	%r114, %r110, 1024;
	mul.wide.u32 	%rd48, %r114, 8;
	add.s64 	%rd49, %rd1, %rd48;
	ld.global.f64 	%fd111, [%rd49];
	setp.lt.f64 	%p47, %fd110, %fd111;
	selp.f64 	%fd112, %fd111, %fd110, %p47;
	add.s32 	%r115, %r110, 1280;
	mul.wide.u32 	%rd50, %r115, 8;
	add.s64 	%rd51, %rd1, %rd50;
	ld.global.f64 	%fd113, [%rd51];
	setp.lt.f64 	%p48, %fd112, %fd113;
	selp.f64 	%fd114, %fd113, %fd112, %p48;
	add.s32 	%r116, %r110, 1536;
	mul.wide.u32 	%rd52, %r116, 8;
	add.s64 	%rd53, %rd1, %rd52;
	ld.global.f64 	%fd115, [%rd53];
	setp.lt.f64 	%p49, %fd114, %fd115;
	selp.f64 	%fd116, %fd115, %fd114, %p49;
	add.s32 	%r117, %r110, 1792;
	mul.wide.u32 	%rd54, %r117, 8;
	add.s64 	%rd55, %rd1, %rd54;
	ld.global.f64 	%fd117, [%rd55];
	setp.lt.f64 	%p50, %fd116, %fd117;
	selp.f64 	%fd303, %fd117, %fd116, %p50;
	add.s32 	%r350, %r350, 2048;
$L__BB9_38:
	setp.eq.s32 	%p51, %r61, 0;
	@%p51 bra 	$L__BB9_44;
	setp.lt.u32 	%p52, %r61, 4;
	@%p52 bra 	$L__BB9_41;
	add.s32 	%r118, %r350, %r345;
	mul.wide.u32 	%rd56, %r118, 8;
	add.s64 	%rd57, %rd1, %rd56;
	ld.global.f64 	%fd119, [%rd57];
	setp.lt.f64 	%p53, %fd303, %fd119;
	selp.f64 	%fd120, %fd119, %fd303, %p53;
	add.s32 	%r119, %r118, 256;
	mul.wide.u32 	%rd58, %r119, 8;
	add.s64 	%rd59, %rd1, %rd58;
	ld.global.f64 	%fd121, [%rd59];
	setp.lt.f64 	%p54, %fd120, %fd121;
	selp.f64 	%fd122, %fd121, %fd120, %p54;
	add.s32 	%r120, %r118, 512;
	mul.wide.u32 	%rd60, %r120, 8;
	add.s64 	%rd61, %rd1, %rd60;
	ld.global.f64 	%fd123, [%rd61];
	setp.lt.f64 	%p55, %fd122, %fd123;
	selp.f64 	%fd124, %fd123, %fd122, %p55;
	add.s32 	%r121, %r118, 768;
	mul.wide.u32 	%rd62, %r121, 8;
	add.s64 	%rd63, %rd1, %rd62;
	ld.global.f64 	%fd125, [%rd63];
	setp.lt.f64 	%p56, %fd124, %fd125;
	selp.f64 	%fd303, %fd125, %fd124, %p56;
	add.s32 	%r350, %r350, 1024;
$L__BB9_41:
	and.b32  	%r122, %r49, 3;
	setp.eq.s32 	%p57, %r122, 0;
	@%p57 bra 	$L__BB9_44;
	add.s32 	%r353, %r350, %r343;
	cvt.u16.u32 	%rs1, %r342;
	shr.u16 	%rs2, %rs1, 8;
	add.s16 	%rs3, %rs2, 1;
	cvt.u32.u16 	%r123, %rs3;
	and.b32  	%r124, %r123, 3;
	neg.s32 	%r352, %r124;
$L__BB9_43:
	.pragma "nounroll";
	mul.wide.u32 	%rd64, %r353, 8;
	add.s64 	%rd65, %rd1, %rd64;
	ld.global.f64 	%fd126, [%rd65];
	setp.lt.f64 	%p58, %fd303, %fd126;
	selp.f64 	%fd303, %fd126, %fd303, %p58;
	add.s32 	%r353, %r353, 256;
	add.s32 	%r352, %r352, 1;
	setp.ne.s32 	%p59, %r352, 0;
	@%p59 bra 	$L__BB9_43;
$L__BB9_44:
	// begin inline asm
	mov.u32 %r125, %laneid;
	// end inline asm
	mov.b64 	%rd66, %fd303;
	mov.b64 	{%r127, %r132}, %rd66;
	mov.b32 	%r133, 1;
	mov.b32 	%r174, 31;
	mov.b32 	%r175, -1;
	// begin inline asm
	shfl.sync.down.b32 %r126, %r127, %r133, %r174, %r175;
	// end inline asm
	// begin inline asm
	shfl.sync.down.b32 %r131, %r132, %r133, %r174, %r175;
	// end inline asm
	mov.b64 	%rd67, {%r126, %r131};
	mov.b64 	%fd127, %rd67;
	setp.gt.s32 	%p60, %r125, 30;
	setp.lt.f64 	%p61, %fd303, %fd127;
	selp.f64 	%fd128, %fd127, %fd303, %p61;
	selp.f64 	%fd129, %fd303, %fd128, %p60;
	mov.b64 	%rd68, %fd129;
	mov.b64 	{%r137, %r142}, %rd68;
	mov.b32 	%r143, 2;
	// begin inline asm
	shfl.sync.down.b32 %r136, %r137, %r143, %r174, %r175;
	// end inline asm
	// begin inline asm
	shfl.sync.down.b32 %r141, %r142, %r143, %r174, %r175;
	// end inline asm
	mov.b64 	%rd69, {%r136, %r141};
	mov.b64 	%fd130, %rd69;
	setp.gt.s32 	%p62, %r125, 29;
	setp.lt.f64 	%p63, %fd129, %fd130;
	selp.f64 	%fd131, %fd130, %fd129, %p63;
	selp.f64 	%fd132, %fd129, %fd131, %p62;
	mov.b64 	%rd70, %fd132;
	mov.b64 	{%r147, %r152}, %rd70;
	mov.b32 	%r153, 4;
	// begin inline asm
	shfl.sync.down.b32 %r146, %r147, %r153, %r174, %r175;
	// end inline asm
	// begin inline asm
	shfl.sync.down.b32 %r151, %r152, %r153, %r174, %r175;
	// end inline asm
	mov.b64 	%rd71, {%r146, %r151};
	mov.b64 	%fd133, %rd71;
	setp.gt.s32 	%p64, %r125, 27;
	setp.lt.f64 	%p65, %fd132, %fd133;
	selp.f64 	%fd134, %fd133, %fd132, %p65;
	selp.f64 	%fd135, %fd132, %fd134, %p64;
	mov.b64 	%rd72, %fd135;
	mov.b64 	{%r157, %r162}, %rd72;
	mov.b32 	%r163, 8;
	// begin inline asm
	shfl.sync.down.b32 %r156, %r157, %r163, %r174, %r175;
	// end inline asm
	// begin inline asm
	shfl.sync.down.b32 %r161, %r162, %r163, %r174, %r175;
	// end inline asm
	mov.b64 	%rd73, {%r156, %r161};
	mov.b64 	%fd136, %rd73;
	setp.gt.s32 	%p66, %r125, 23;
	setp.lt.f64 	%p67, %fd135, %fd136;
	selp.f64 	%fd137, %fd136, %fd135, %p67;
	selp.f64 	%fd138, %fd135, %fd137, %p66;
	mov.b64 	%rd74, %fd138;
	mov.b64 	{%r167, %r172}, %rd74;
	mov.b32 	%r173, 16;
	// begin inline asm
	shfl.sync.down.b32 %r166, %r167, %r173, %r174, %r175;
	// end inline asm
	// begin inline asm
	shfl.sync.down.b32 %r171, %r172, %r173, %r174, %r175;
	// end inline asm
	mov.b64 	%rd75, {%r166, %r171};
	mov.b64 	%fd139, %rd75;
	setp.gt.s32 	%p68, %r125, 15;
	setp.lt.f64 	%p69, %fd138, %fd139;
	selp.f64 	%fd37, %fd139, %fd138, %p69;
	selp.f64 	%fd304, %fd138, %fd37, %p68;
	setp.ne.s32 	%p70, %r125, 0;
	@%p70 bra 	$L__BB9_46;
	shr.u32 	%r176, %r35, 2;
	and.b32  	%r177, %r176, 248;
	mov.u32 	%r178, _ZZN3cub18CUB_300001_SM_10006detail6reduce18DeviceReduceKernelINS2_10policy_hubIdjN4cuda3__47maximumIdEEE10Policy1000EN6thrust24THRUST_300001_SM_1000_NS6detail15normal_iteratorINSC_10device_ptrIdEEEEjS8_dNS5_3std3__410__identityEEEvT0_PT3_T1_NS0_13GridEvenShareISO_EET2_T4_E12temp_storage;
	add.s32 	%r179, %r178, %r177;
	st.shared.f64 	[%r179+8], %fd37;
$L__BB9_46:
	bar.sync 	0;
	setp.ne.s32 	%p71, %r35, 0;
	@%p71 bra 	$L__BB9_48;
	ld.shared.f64 	%fd140, [_ZZN3cub18CUB_300001_SM_10006detail6reduce18DeviceReduceKernelINS2_10policy_hubIdjN4cuda3__47maximumIdEEE10Policy1000EN6thrust24THRUST_300001_SM_1000_NS6detail15normal_iteratorINSC_10device_ptrIdEEEEjS8_dNS5_3std3__410__identityEEEvT0_PT3_T1_NS0_13GridEvenShareISO_EET2_T4_E12temp_storage+16];
	setp.lt.f64 	%p72, %fd304, %fd140;
	selp.f64 	%fd141, %fd140, %fd304, %p72;
	ld.shared.f64 	%fd142, [_ZZN3cub18CUB_300001_SM_10006detail6reduce18DeviceReduceKernelINS2_10policy_hubIdjN4cuda3__47maximumIdEEE10Policy1000EN6thrust24THRUST_300001_SM_1000_NS6detail15normal_iteratorINSC_10device_ptrIdEEEEjS8_dNS5_3std3__410__identityEEEvT0_PT3_T1_NS0_13GridEvenShareISO_EET2_T4_E12temp_storage+24];
	setp.lt.f64 	%p73, %fd141, %fd142;
	selp.f64 	%fd143, %fd142, %fd141, %p73;
	ld.shared.f64 	%fd144, [_ZZN3cub18CUB_300001_SM_10006detail6reduce18DeviceReduceKernelINS2_10policy_hubIdjN4cuda3__47maximumIdEEE10Policy1000EN6thrust24THRUST_300001_SM_1000_NS6detail15normal_iteratorINSC_10device_ptrIdEEEEjS8_dNS5_3std3__410__identityEEEvT0_PT3_T1_NS0_13GridEvenShareISO_EET2_T4_E12temp_storage+32];
	setp.lt.f64 	%p74, %fd143, %fd144;
	selp.f64 	%fd145, %fd144, %fd143, %p74;
	ld.shared.f64 	%fd146, [_ZZN3cub18CUB_300001_SM_10006detail6reduce18DeviceReduceKernelINS2_10policy_hubIdjN4cuda3__47maximumIdEEE10Policy1000EN6thrust24THRUST_300001_SM_1000_NS6detail15normal_iteratorINSC_10device_ptrIdEEEEjS8_dNS5_3std3__410__identityEEEvT0_PT3_T1_NS0_13GridEvenShareISO_EET2_T4_E12temp_storage+40];
	setp.lt.f64 	%p75, %fd145, %fd146;
	selp.f64 	%fd147, %fd146, %fd145, %p75;
	ld.shared.f64 	%fd148, [_ZZN3cub18CUB_300001_SM_10006detail6reduce18DeviceReduceKernelINS2_10policy_hubIdjN4cuda3__47maximumIdEEE10Policy1000EN6thrust24THRUST_300001_SM_1000_NS6detail15normal_iteratorINSC_10device_ptrIdEEEEjS8_dNS5_3std3__410__identityEEEvT0_PT3_T1_NS0_13GridEvenShareISO_EET2_T4_E12temp_storage+48];
	setp.lt.f64 	%p76, %fd147, %fd148;
	selp.f64 	%fd149, %fd148, %fd147, %p76;
	ld.shared.f64 	%fd150, [_ZZN3cub18CUB_300001_SM_10006detail6reduce18DeviceReduceKernelINS2_10policy_hubIdjN4cuda3__47maximumIdEEE10Policy1000EN6thrust24THRUST_300001_SM_1000_NS6detail15normal_iteratorINSC_10device_ptrIdEEEEjS8_dNS5_3std3__410__identityEEEvT0_PT3_T1_NS0_13GridEvenShareISO_EET2_T4_E12temp_storage+56];
	setp.lt.f64 	%p77, %fd149, %fd150;
	selp.f64 	%fd151, %fd150, %fd149, %p77;
	ld.shared.f64 	%fd152, [_ZZN3cub18CUB_300001_SM_10006detail6reduce18DeviceReduceKernelINS2_10policy_hubIdjN4cuda3__47maximumIdEEE10Policy1000EN6thrust24THRUST_300001_SM_1000_NS6detail15normal_iteratorINSC_10device_ptrIdEEEEjS8_dNS5_3std3__410__identityEEEvT0_PT3_T1_NS0_13GridEvenShareISO_EET2_T4_E12temp_storage+64];
	setp.lt.f64 	%p78, %fd151, %fd152;
	selp.f64 	%fd304, %fd152, %fd151, %p78;
$L__BB9_48:
	mov.u32 	%r331, %tid.x;
	setp.ne.s32 	%p165, %r331, 0;
	@%p165 bra 	$L__BB9_50;
	ld.param.u64 	%rd159, [_ZN3cub18CUB_300001_SM_10006detail6reduce18DeviceReduceKernelINS2_10policy_hubIdjN4cuda3__47maximumIdEEE10Policy1000EN6thrust24THRUST_300001_SM_1000_NS6detail15normal_iteratorINSC_10device_ptrIdEEEEjS8_dNS5_3std3__410__identityEEEvT0_PT3_T1_NS0_13GridEvenShareISO_EET2_T4__param_1];
	cvta.to.global.u64 	%rd156, %rd159;
	mul.wide.u32 	%rd157, %r3, 8;
	add.s64 	%rd158, %rd156, %rd157;
	st.global.f64 	[%rd158], %fd304;
$L__BB9_50:
	ret;

}
	// .globl	_ZN3cub18CUB_300001_SM_10006detail6reduce28DeviceReduceSingleTileKernelINS2_10policy_hubIdjN4cuda3__47maximumIdEEE10Policy1000EPdSB_iS8_ddNS5_3std3__410__identityEEEvT0_T1_T2_T3_T4_T6_
.visible .entry _ZN3cub18CUB_300001_SM_10006detail6reduce28DeviceReduceSingleTileKernelINS2_10policy_hubIdjN4cuda3__47maximumIdEEE10Policy1000EPdSB_iS8_ddNS5_3std3__410__identityEEEvT0_T1_T2_T3_T4_T6_(
	.param .u64 .ptr .align 1 _ZN3cub18CUB_300001_SM_10006detail6reduce28DeviceReduceSingleTileKernelINS2_10policy_hubIdjN4cuda3__47maximumIdEEE10Policy1000EPdSB_iS8_ddNS5_3std3__410__identityEEEvT0_T1_T2_T3_T4_T6__param_0,
	.param .u64 .ptr .align 1 _ZN3cub18CUB_300001_SM_10006detail6reduce28DeviceReduceSingleTileKernelINS2_10policy_hubIdjN4cuda3__47maximumIdEEE10Policy1000EPdSB_iS8_ddNS5_3std3__410__identityEEEvT0_T1_T2_T3_T4_T6__param_1,
	.param .u32 _ZN3cub18CUB_300001_SM_10006detail6reduce28DeviceReduceSingleTileKernelINS2_10policy_hubIdjN4cuda3__47maximumIdEEE10Policy1000EPdSB_iS8_ddNS5_3std3__410__identityEEEvT0_T1_T2_T3_T4_T6__param_2,
	.param .align 1 .b8 _ZN3cub18CUB_300001_SM_10006detail6reduce28DeviceReduceSingleTileKernelINS2_10policy_hubIdjN4cuda3__47maximumIdEEE10Policy1000EPdSB_iS8_ddNS5_3std3__410__identityEEEvT0_T1_T2_T3_T4_T6__param_3[1],
	.param .f64 _ZN3cub18CUB_300001_SM_10006detail6reduce28DeviceReduceSingleTileKernelINS2_10policy_hubIdjN4cuda3__47maximumIdEEE10Policy1000EPdSB_iS8_ddNS5_3std3__410__identityEEEvT0_T1_T2_T3_T4_T6__param_4,
	.param .align 1 .b8 _ZN3cub18CUB_300001_SM_10006detail6reduce28DeviceReduceSingleTileKernelINS2_10policy_hubIdjN4cuda3__47maximumIdEEE10Policy1000EPdSB_iS8_ddNS5_3std3__410__identityEEEvT0_T1_T2_T3_T4_T6__param_5[1]
)
.maxntid 256
.minnctapersm 1
{
	.reg .pred 	%p<220>;
	.reg .b32 	%r<472>;
	.reg .b64 	%rd<206>;
	.reg .b64 	%fd<381>;
	// demoted variable
	.shared .align 8 .b8 _ZZN3cub18CUB_300001_SM_10006detail6reduce28DeviceReduceSingleTileKernelINS2_10policy_hubIdjN4cuda3__47maximumIdEEE10Policy1000EPdSB_iS8_ddNS5_3std3__410__identityEEEvT0_T1_T2_T3_T4_T6_E12temp_storage[80];
	ld.param.u64 	%rd15, [_ZN3cub18CUB_300001_SM_10006detail6reduce28DeviceReduceSingleTileKernelINS2_10policy_hubIdjN4cuda3__47maximumIdEEE10Policy1000EPdSB_iS8_ddNS5_3std3__410__identityEEEvT0_T1_T2_T3_T4_T6__param_0];
	ld.param.u64 	%rd16, [_ZN3cub18CUB_300001_SM_10006detail6reduce28DeviceReduceSingleTileKernelINS2_10policy_hubIdjN4cuda3__47maximumIdEEE10Policy1000EPdSB_iS8_ddNS5_3std3__410__identityEEEvT0_T1_T2_T3_T4_T6__param_1];
	ld.param.u32 	%r68, [_ZN3cub18CUB_300001_SM_10006detail6reduce28DeviceReduceSingleTileKernelINS2_10policy_hubIdjN4cuda3__47maximumIdEEE10Policy1000EPdSB_iS8_ddNS5_3std3__410__identityEEEvT0_T1_T2_T3_T4_T6__param_2];
	ld.param.f64 	%fd58, [_ZN3cub18CUB_300001_SM_10006detail6reduce28DeviceReduceSingleTileKernelINS2_10policy_hubIdjN4cuda3__47maximumIdEEE10Policy1000EPdSB_iS8_ddNS5_3std3__410__identityEEEvT0_T1_T2_T3_T4_T6__param_4];
	cvta.to.global.u64 	%rd1, %rd16;
	setp.ne.s32 	%p1, %r68, 0;
	@%p1 bra 	$L__BB10_3;
	mov.u32 	%r445, %tid.x;
	setp.ne.s32 	%p219, %r445, 0;
	@%p219 bra 	$L__BB10_74;
	st.global.f64 	[%rd1], %fd58;
	bra.uni 	$L__BB10_74;
$L__BB10_3:
	and.b64  	%rd17, %rd15, 31;
	setp.ne.s64 	%p2, %rd17, 0;
	@%p2 bra 	$L__BB10_38;
	setp.gt.s32 	%p110, %r68, 2047;
	@%p110 bra 	$L__BB10_22;
	mov.u32 	%r1, %tid.x;
	setp.ge.s32 	%p159, %r1, %r68;
	mov.f64 	%fd359, 0d0000000000000000;
	mov.u32 	%r449, %r1;
	@%p159 bra 	$L__BB10_7;
	mul.wide.u32 	%rd169, %r1, 8;
	add.s64 	%rd168, %rd15, %rd169;
	// begin inline asm
	ld.global.nc.u64 %rd167, [%rd168];
	// end inline asm
	mov.b64 	%fd359, %rd167;
	add.s32 	%r449, %r1, 256;
$L__BB10_7:
	setp.ge.s32 	%p160, %r449, %r68;
	@%p160 bra 	$L__BB10_13;
	not.b32 	%r321, %r449;
	add.s32 	%r4, %r68, %r321;
	and.b32  	%r322, %r4, 768;
	setp.eq.s32 	%p161, %r322, 768;
	@%p161 bra 	$L__BB10_11;
	mul.wide.u32 	%rd170, %r449, 8;
	add.s64 	%rd202, %rd15, %rd170;
	shr.u32 	%r323, %r4, 8;
	add.s32 	%r324, %r323, 1;
	and.b32  	%r325, %r324, 3;
	neg.s32 	%r447, %r325;
$L__BB10_10:
	.pragma "nounroll";
	// begin inline asm
	ld.global.nc.u64 %rd171, [%rd202];
	// end inline asm
	mov.b64 	%fd272, %rd171;
	setp.lt.f64 	%p162, %fd359, %fd272;
	selp.f64 	%fd359, %fd272, %fd359, %p162;
	add.s32 	%r449, %r449, 256;
	add.s64 	%rd202, %rd202, 2048;
	add.s32 	%r447, %r447, 1;
	setp.ne.s32 	%p163, %r447, 0;
	@%p163 bra 	$L__BB10_10;
$L__BB10_11:
	setp.lt.u32 	%p164, %r4, 768;
	@%p164 bra 	$L__BB10_13;
$L__BB10_12:
	mul.wide.s32 	%rd181, %r449, 8;
	add.s64 	%rd174, %rd15, %rd181;
	// begin inline asm
	ld.global.nc.u64 %rd173, [%rd174];
	// end inline asm
	mov.b64 	%fd273, %rd173;
	setp.lt.f64 	%p165, %fd359, %fd273;
	selp.f64 	%fd274, %fd273, %fd359, %p165;
	add.s64 	%rd176, %rd174, 2048;
	// begin inline asm
	ld.global.nc.u64 %rd175, [%rd176];
	// end inline asm
	mov.b64 	%fd275, %rd175;
	setp.lt.f64 	%p166, %fd274, %fd275;
	selp.f64 	%fd276, %fd275, %fd274, %p166;
	add.s64 	%rd178, %rd174, 4096;
	// begin inline asm
	ld.global.nc.u64 %rd177, [%rd178];
	// end inline asm
	mov.b64 	%fd277, %rd177;
	setp.lt.f64 	%p167, %fd276, %fd277;
	selp.f64 	%fd278, %fd277, %fd276, %p167;
	add.s64 	%rd180, %rd174, 6144;
	// begin inline asm
	ld.global.nc.u64 %rd179, [%rd180];
	// end inline asm
	mov.b64 	%fd279, %rd179;
	setp.lt.f64 	%p168, %fd278, %fd279;
	selp.f64 	%fd359, %fd279, %fd278, %p168;
	add.s32 	%r449, %r449, 1024;
	setp.lt.s32 	%p169, %r449, %r68;
	@%p169 bra 	$L__BB10_12;
$L__BB10_13:
	setp.lt.s32 	%p170, %r68, 256;
	@%p170 bra 	$L__BB10_18;
	// begin inline asm
	mov.u32 %r389, %laneid;
	// end inline asm
	mov.b64 	%rd192, %fd359;
	mov.b64 	{%r391, %r396}, %rd192;
	mov.b32 	%r397, 1;
	mov.b32 	%r438, 31;
	mov.b32 	%r439, -1;
	// begin inline asm
	shfl.sync.down.b32 %r390, %r391, %r397, %r438, %r439;
	// end inline asm
	// begin inline asm
	shfl.sync.down.b32 %r395, %r396, %r397, %r438, %r439;
	// end inline asm
	mov.b64 	%rd193, {%r390, %r395};
	mov.b64 	%fd327, %rd193;
	setp.gt.s32 	%p198, %r389, 30;
	setp.lt.f64 	%p199, %fd359, %fd327;
	selp.f64 	%fd328, %fd327, %fd359, %p199;
	selp.f64 	%fd329, %fd359, %fd328, %p198;
	mov.b64 	%rd194, %fd329;
	mov.b64 	{%r401, %r406}, %rd194;
	mov.b32 	%r407, 2;
	// begin inline asm
	shfl.sync.down.b32 %r400, %r401, %r407, %r438, %r439;
	// end inline asm
	// begin inline asm
	shfl.sync.down.b32 %r405, %r406, %r407, %r438, %r439;
	// end inline asm
	mov.b64 	%rd195, {%r400, %r405};
	mov.b64 	%fd330, %rd195;
	setp.gt.s32 	%p200, %r389, 29;
	setp.lt.f64 	%p201, %fd329, %fd330;
	selp.f64 	%fd331, %fd330, %fd329, %p201;
	selp.f64 	%fd332, %fd329, %fd331, %p200;
	mov.b64 	%rd196, %fd332;
	mov.b64 	{%r411, %r416}, %rd196;
	mov.b32 	%r417, 4;
	// begin inline asm
	shfl.sync.down.b32 %r410, %r411, %r417, %r438, %r439;
	// end inline asm
	// begin inline asm
	shfl.sync.down.b32 %r415, %r416, %r417, %r438, %r439;
	// end inline asm
	mov.b64 	%rd197, {%r410, %r415};
	mov.b64 	%fd333, %rd197;
	setp.gt.s32 	%p202, %r389, 27;
	setp.lt.f64 	%p203, %fd332, %fd333;
	selp.f64 	%fd334, %fd333, %fd332, %p203;
	selp.f64 	%fd335, %fd332, %fd334, %p202;
	mov.b64 	%rd198, %fd335;
	mov.b64 	{%r421, %r426}, %rd198;
	mov.b32 	%r427, 8;
	// begin inline asm
	shfl.sync.down.b32 %r420, %r421, %r427, %r438, %r439;
	// end inline asm
	// begin inline asm
	shfl.sync.down.b32 %r425, %r426, %r427, %r438, %r439;
	// end inline asm
	mov.b64 	%rd199, {%r420, %r425};
	mov.b64 	%fd336, %rd199;
	setp.gt.s32 	%p204, %r389, 23;
	setp.lt.f64 	%p205, %fd335, %fd336;
	selp.f64 	%fd337, %fd336, %fd335, %p205;
	selp.f64 	%fd338, %fd335, %fd337, %p204;
	mov.b64 	%rd200, %fd338;
	mov.b64 	{%r431, %r436}, %rd200;
	mov.b32 	%r437, 16;
	// begin inline asm
	shfl.sync.down.b32 %r430, %r431, %r437, %r438, %r439;
	// end inline asm
	// begin inline asm
	shfl.sync.down.b32 %r435, %r436, %r437, %r438, %r439;
	// end inline asm
	mov.b64 	%rd201, {%r430, %r435};
	mov.b64 	%fd339, %rd201;
	setp.gt.s32 	%p206, %r389, 15;
	setp.lt.f64 	%p207, %fd338, %fd339;
	selp.f64 	%fd10, %fd339, %fd338, %p207;
	selp.f64 	%fd380, %fd338, %fd10, %p206;
	setp.ne.s32 	%p208, %r389, 0;
	@%p208 bra 	$L__BB10_16;
	shr.u32 	%r440, %r1, 2;
	and.b32  	%r441, %r440, 248;
	mov.u32 	%r442, _ZZN3cub18CUB_300001_SM_10006detail6reduce28DeviceReduceSingleTileKernelINS2_10policy_hubIdjN4cuda3__47maximumIdEEE10Policy1000EPdSB_iS8_ddNS5_3std3__410__identityEEEvT0_T1_T2_T3_T4_T6_E12temp_storage;
	add.s32 	%r443, %r442, %r441;
	st.shared.f64 	[%r443+8], %fd10;
$L__BB10_16:
	bar.sync 	0;
	setp.ne.s32 	%p209, %r1, 0;
	@%p209 bra 	$L__BB10_72;
	ld.shared.f64 	%fd340, [_ZZN3cub18CUB_300001_SM_10006detail6reduce28DeviceReduceSingleTileKernelINS2_10policy_hubIdjN4cuda3__47maximumIdEEE10Policy1000EPdSB_iS8_ddNS5_3std3__410__identityEEEvT0_T1_T2_T3_T4_T6_E12temp_storage+16];
	setp.lt.f64 	%p210, %fd380, %fd340;
	selp.f64 	%fd341, %fd340, %fd380, %p210;
	ld.shared.f64 	%fd342, [_ZZN3cub18CUB_300001_SM_10006detail6reduce28DeviceReduceSingleTileKernelINS2_10policy_hubIdjN4cuda3__47maximumIdEEE10Policy1000EPdSB_iS8_ddNS5_3std3__410__identityEEEvT0_T1_T2_T3_T4_T6_E12temp_storage+24];
	setp.lt.f64 	%p211, %fd341, %fd342;
	selp.f64 	%fd343, %fd342, %fd341, %p211;
	ld.shared.f64 	%fd344, [_ZZN3cub18CUB_300001_SM_10006detail6reduce28DeviceReduceSingleTileKernelINS2_10policy_hubIdjN4cuda3__47maximumIdEEE10Policy1000EPdSB_iS8_ddNS5_3std3__410__identityEEEvT0_T1_T2_T3_T4_T6_E12temp_storage+32];
	setp.lt.f64 	%p212, %fd343, %fd344;
	selp.f64 	%fd345, %fd344, %fd343, %p212;
	ld.shared.f64 	%fd346, [_ZZN3cub18CUB_300001_SM_10006detail6reduce28DeviceReduceSingleTileKernelINS2_10policy_hubIdjN4cuda3__47maximumIdEEE10Policy1000EPdSB_iS8_ddNS5_3std3__410__identityEEEvT0_T1_T2_T3_T4_T6_E12temp_storage+40];
	setp.lt.f64 	%p213, %fd345, %fd346;
	selp.f64 	%fd347, %fd346, %fd345, %p213;
	ld.shared.f64 	%fd348, [_ZZN3cub18CUB_300001_SM_10006detail6reduce28DeviceReduceSingleTileKernelINS2_10policy_hubIdjN4cuda3__47maximumIdEEE10Policy1000EPdSB_iS8_ddNS5_3std3__410__identityEEEvT0_T1_T2_T3_T4_T6_E12temp_storage+48];
	setp.lt.f64 	%p214, %fd347, %fd348;
	selp.f64 	%fd349, %fd348, %fd347, %p214;
	ld.shared.f64 	%fd350, [_ZZN3cub18CUB_300001_SM_10006detail6reduce28DeviceReduceSingleTileKernelINS2_10policy_hubIdjN4cuda3__47maximumIdEEE10Policy1000EPdSB_iS8_ddNS5_3std3__410__identityEEEvT0_T1_T2_T3_T4_T6_E12temp_storage+56];
	setp.lt.f64 	%p215, %fd349, %fd350;
	selp.f64 	%fd351, %fd350, %fd349, %p215;
	ld.shared.f64 	%fd352, [_ZZN3cub18CUB_300001_SM_10006detail6reduce28DeviceReduceSingleTileKernelINS2_10policy_hubIdjN4cuda3__47maximumIdEEE10Policy1000EPdSB_iS8_ddNS5_3std3__410__identityEEEvT0_T1_T2_T3_T4_T6_E12temp_storage+64];
	setp.lt.f64 	%p216, %fd351, %fd352;
	selp.f64 	%fd380, %fd352, %fd351, %p216;
	bra.uni 	$L__BB10_72;
$L__BB10_18:
	// begin inline asm
	mov.u32 %r326, %laneid;
	// end inline asm
	and.b32  	%r377, %r1, 992;
	add.s32 	%r378, %r377, 32;
	setp.gt.s32 	%p171, %r378, %r68;
	not.b32 	%r379, %r377;
	add.s32 	%r380, %r68, %r379;
	selp.b32 	%r375, %r380, 31, %p171;
	mov.b64 	%rd182, %fd359;
	mov.b64 	{%r328, %r333}, %rd182;
	mov.b32 	%r334, 1;
	mov.b32 	%r376, -1;
	// begin inline asm
	shfl.sync.down.b32 %r327, %r328, %r334, %r375, %r376;
	// end inline asm
	// begin inline asm
	shfl.sync.down.b32 %r332, %r333, %r334, %r375, %r376;
	// end inline asm
	mov.b64 	%rd183, {%r327, %r332};
	mov.b64 	%fd280, %rd183;
	setp.lt.s32 	%p172, %r326, %r375;
	setp.lt.f64 	%p173, %fd359, %fd280;
	selp.f64 	%fd281, %fd280, %fd359, %p173;
	selp.f64 	%fd282, %fd281, %fd359, %p172;
	mov.b64 	%rd184, %fd282;
	mov.b64 	{%r338, %r343}, %rd184;
	mov.b32 	%r344, 2;
	// begin inline asm
	shfl.sync.down.b32 %r337, %r338, %r344, %r375, %r376;
	// end inline asm
	// begin inline asm
	shfl.sync.down.b32 %r342, %r343, %r344, %r375, %r376;
	// end inline asm
	mov.b64 	%rd185, {%r337, %r342};
	mov.b64 	%fd283, %rd185;
	add.s32 	%r381, %r326, 2;
	setp.gt.s32 	%p174, %r381, %r375;
	setp.lt.f64 	%p175, %fd282, %fd283;
	selp.f64 	%fd284, %fd283, %fd282, %p175;
	selp.f64 	%fd285, %fd282, %fd284, %p174;
	mov.b64 	%rd186, %fd285;
	mov.b64 	{%r348, %r353}, %rd186;
	mov.b32 	%r354, 4;
	// begin inline asm
	shfl.sync.down.b32 %r347, %r348, %r354, %r375, %r376;
	// end inline asm
	// begin inline asm
	shfl.sync.down.b32 %r352, %r353, %r354, %r375, %r376;
	// end inline asm
	mov.b64 	%rd187, {%r347, %r352};
	mov.b64 	%fd286, %rd187;
	add.s32 	%r382, %r326, 4;
	setp.gt.s32 	%p176, %r382, %r375;
	setp.lt.f64 	%p177, %fd285, %fd286;
	selp.f64 	%fd287, %fd286, %fd285, %p177;
	selp.f64 	%fd288, %fd285, %fd287, %p176;
	mov.b64 	%rd188, %fd288;
	mov.b64 	{%r358, %r363}, %rd188;
	mov.b32 	%r364, 8;
	// begin inline asm
	shfl.sync.down.b32 %r357, %r358, %r364, %r375, %r376;
	// end inline asm
	// begin inline asm
	shfl.sync.down.b32 %r362, %r363, %r364, %r375, %r376;
	// end inline asm
	mov.b64 	%rd189, {%r357, %r362};
	mov.b64 	%fd289, %rd189;
	add.s32 	%r383, %r326, 8;
	setp.gt.s32 	%p178, %r383, %r375;
	setp.lt.f64 	%p179, %fd288, %fd289;
	selp.f64 	%fd290, %fd289, %fd288, %p179;
	selp.f64 	%fd291, %fd288, %fd290, %p178;
	mov.b64 	%rd190, %fd291;
	mov.b64 	{%r368, %r373}, %rd190;
	mov.b32 	%r374, 16;
	// begin inline asm
	shfl.sync.down.b32 %r367, %r368, %r374, %r375, %r376;
	// end inline asm
	// begin inline asm
	shfl.sync.down.b32 %r372, %r373, %r374, %r375, %r376;
	// end inline asm
	mov.b64 	%rd191, {%r367, %r372};
	mov.b64 	%fd292, %rd191;
	add.s32 	%r384, %r326, 16;
	setp.gt.s32 	%p180, %r384, %r375;
	setp.lt.f64 	%p181, %fd291, %fd292;
	selp.f64 	%fd293, %fd292, %fd291, %p181;
	selp.f64 	%fd380, %fd291, %fd293, %p180;
	setp.ne.s32 	%p182, %r326, 0;
	@%p182 bra 	$L__BB10_20;
	shr.u32 	%r385, %r1, 2;
	and.b32  	%r386, %r385, 248;
	mov.u32 	%r387, _ZZN3cub18CUB_300001_SM_10006detail6reduce28DeviceReduceSingleTileKernelINS2_10policy_hubIdjN4cuda3__47maximumIdEEE10Policy1000EPdSB_iS8_ddNS5_3std3__410__identityEEEvT0_T1_T2_T3_T4_T6_E12temp_storage;
	add.s32 	%r388, %r387, %r386;
	st.shared.f64 	[%r388+8], %fd380;
$L__BB10_20:
	bar.sync 	0;
	setp.ne.s32 	%p183, %r1, 0;
	@%p183 bra 	$L__BB10_72;
	setp.gt.s32 	%p184, %r68, 32;
	ld.shared.f64 	%fd294, [_ZZN3cub18CUB_300001_SM_10006detail6reduce28DeviceReduceSingleTileKernelINS2_10policy_hubIdjN4cuda3__47maximumIdEEE10Policy1000EPdSB_iS8_ddNS5_3std3__410__identityEEEvT0_T1_T2_T3_T4_T6_E12temp_storage+16];
	setp.lt.f64 	%p185, %fd380, %fd294;
	selp.f64 	%fd296, %fd294, %fd380, %p185;
	selp.f64 	%fd297, %fd296, %fd380, %p184;
	setp.gt.s32 	%p186, %r68, 64;
	ld.shared.f64 	%fd299, [_ZZN3cub18CUB_300001_SM_10006detail6reduce28DeviceReduceSingleTileKernelINS2_10policy_hubIdjN4cuda3__47maximumIdEEE10Policy1000EPdSB_iS8_ddNS5_3std3__410__identityEEEvT0_T1_T2_T3_T4_T6_E12temp_storage+24];
	setp.lt.f64 	%p187, %fd297, %fd299;
	selp.f64 	%fd301, %fd299, %fd297, %p187;
	selp.f64 	%fd302, %fd301, %fd297, %p186;
	setp.gt.s32 	%p188, %r68, 96;
	ld.shared.f64 	%fd304, [_ZZN3cub18CUB_300001_SM_10006detail6reduce28DeviceReduceSingleTileKernelINS2_10policy_hubIdjN4cuda3__47maximumIdEEE10Policy1000EPdSB_iS8_ddNS5_3std3__410__identityEEEvT0_T1_T2_T3_T4_T6_E12temp_storage+32];
	setp.lt.f64 	%p189, %fd302, %fd304;
	selp.f64 	%fd306, %fd304, %fd302, %p189;
	selp.f64 	%fd307, %fd306, %fd302, %p188;
	setp.gt.s32 	%p190, %r68, 128;
	ld.shared.f64 	%fd309, [_ZZN3cub18CUB_300001_SM_10006detail6reduce28DeviceReduceSingleTileKernelINS2_10policy_hubIdjN4cuda3__47maximumIdEEE10Policy1000EPdSB_iS8_ddNS5_3std3__410__identityEEEvT0_T1_T2_T3_T4_T6_E12temp_storage+40];
	setp.lt.f64 	%p191, %fd307, %fd309;
	selp.f64 	%fd311, %fd309, %fd307, %p191;
	selp.f64 	%fd312, %fd311, %fd307, %p190;
	setp.gt.s32 	%p192, %r68, 160;
	ld.shared.f64 	%fd314, [_ZZN3cub18CUB_300001_SM_10006detail6reduce28DeviceReduceSingleTileKernelINS2_10policy_hubIdjN4cuda3__47maximumIdEEE10Policy1000EPdSB_iS8_ddNS5_3std3__410__identityEEEvT0_T1_T2_T3_T4_T6_E12temp_storage+48];
	setp.lt.f64 	%p193, %fd312, %fd314;
	selp.f64 	%fd316, %fd314, %fd312, %p193;
	selp.f64 	%fd317, %fd316, %fd312, %p192;
	setp.gt.s32 	%p194, %r68, 192;
	ld.shared.f64 	%fd319, [_ZZN3cub18CUB_300001_SM_10006detail6reduce28DeviceReduceSingleTileKernelINS2_10policy_hubIdjN4cuda3__47maximumIdEEE10Policy1000EPdSB_iS8_ddNS5_3std3__410__identityEEEvT0_T1_T2_T3_T4_T6_E12temp_storage+56];
	setp.lt.f64 	%p195, %fd317, %fd319;
	selp.f64 	%fd321, %fd319, %fd317, %p195;
	selp.f64 	%fd322, %fd321, %fd317, %p194;
	setp.gt.s32 	%p196, %r68, 224;
	ld.shared.f64 	%fd324, [_ZZN3cub18CUB_300001_SM_10006detail6reduce28DeviceReduceSingleTileKernelINS2_10policy_hubIdjN4cuda3__47maximumIdEEE10Policy1000EPdSB_iS8_ddNS5_3std3__410__identityEEEvT0_T1_T2_T3_T4_T6_E12temp_storage+64];
	setp.lt.f64 	%p197, %fd322, %fd324;
	selp.f64 	%fd326, %fd324, %fd322, %p197;
	selp.f64 	%fd380, %fd326, %fd322, %p196;
	bra.uni 	$L__BB10_72;
$L__BB10_22:
	mov.u32 	%r13, %tid.x;
	shl.b32 	%r14, %r13, 2;
	mul.wide.u32 	%rd126, %r14, 8;
	add.s64 	%rd116, %rd15, %rd126;
	// begin inline asm
	ld.global.nc.v2.u64 {%rd114, %rd115}, [%rd116];
	// end inline asm
	add.s64 	%rd119, %rd116, 16;
	// begin inline asm
	ld.global.nc.v2.u64 {%rd117, %rd118}, [%rd119];
	// end inline asm
	mov.b64 	%fd206, %rd114;
	mov.b64 	%fd207, %rd115;
	mov.b64 	%fd208, %rd117;
	mov.b64 	%fd209, %rd118;
	add.s64 	%rd122, %rd116, 8192;
	// begin inline asm
	ld.global.nc.v2.u64 {%rd120, %rd121}, [%rd122];
	// end inline asm
	add.s64 	%rd125, %rd116, 8208;
	// begin inline asm
	ld.global.nc.v2.u64 {%rd123, %rd124}, [%rd125];
	// end inline asm
	mov.b64 	%fd210, %rd120;
	mov.b64 	%fd211, %rd121;
	mov.b64 	%fd212, %rd123;
	mov.b64 	%fd213, %rd124;
	setp.lt.f64 	%p111, %fd206, %fd207;
	selp.f64 	%fd214, %fd207, %fd206, %p111;
	setp.lt.f64 	%p112, %fd214, %fd208;
	selp.f64 	%fd215, %fd208, %fd214, %p112;
	setp.lt.f64 	%p113, %fd215, %fd209;
	selp.f64 	%fd216, %fd209, %fd215, %p113;
	setp.lt.f64 	%p114, %fd216, %fd210;
	selp.f64 	%fd217, %fd210, %fd216, %p114;
	setp.lt.f64 	%p115, %fd217, %fd211;
	selp.f64 	%fd218, %fd211, %fd217, %p115;
	setp.lt.f64 	%p116, %fd218, %fd212;
	selp.f64 	%fd219, %fd212, %fd218, %p116;
	setp.lt.f64 	%p117, %fd219, %fd213;
	selp.f64 	%fd366, %fd213, %fd219, %p117;
	setp.lt.u32 	%p118, %r68, 4096;
	mov.b32 	%r452, 2048;
	@%p118 bra 	$L__BB10_26;
	add.s32 	%r15, %r68, -2048;
	mov.b32 	%r452, 2048;
$L__BB10_24:
	add.s32 	%r258, %r452, %r14;
	mul.wide.u32 	%rd139, %r258, 8;
	add.s64 	%rd129, %rd15, %rd139;
	// begin inline asm
	ld.global.nc.v2.u64 {%rd127, %rd128}, [%rd129];
	// end inline asm
	add.s64 	%rd132, %rd129, 16;
	// begin inline asm
	ld.global.nc.v2.u64 {%rd130, %rd131}, [%rd132];
	// end inline asm
	mov.b64 	%fd220, %rd127;
	mov.b64 	%fd221, %rd128;
	mov.b64 	%fd222, %rd130;
	mov.b64 	%fd223, %rd131;
	add.s64 	%rd135, %rd129, 8192;
	// begin inline asm
	ld.global.nc.v2.u64 {%rd133, %rd134}, [%rd135];
	// end inline asm
	add.s64 	%rd138, %rd129, 8208;
	// begin inline asm
	ld.global.nc.v2.u64 {%rd136, %rd137}, [%rd138];
	// end inline asm
	mov.b64 	%fd224, %rd133;
	mov.b64 	%fd225, %rd134;
	mov.b64 	%fd226, %rd136;
	mov.b64 	%fd227, %rd137;
	setp.lt.f64 	%p119, %fd366, %fd220;
	selp.f64 	%fd228, %fd220, %fd366, %p119;
	setp.lt.f64 	%p120, %fd228, %fd221;
	selp.f64 	%fd229, %fd221, %fd228, %p120;
	setp.lt.f64 	%p121, %fd229, %fd222;
	selp.f64 	%fd230, %fd222, %fd229, %p121;
	setp.lt.f64 	%p122, %fd230, %fd223;
	selp.f64 	%fd231, %fd223, %fd230, %p122;
	setp.lt.f64 	%p123, %fd231, %fd224;
	selp.f64 	%fd232, %fd224, %fd231, %p123;
	setp.lt.f64 	%p124, %fd232, %fd225;
	selp.f64 	%fd233, %fd225, %fd232, %p124;
	setp.lt.f64 	%p125, %fd233, %fd226;
	selp.f64 	%fd234, %fd226, %fd233, %p125;
	setp.lt.f64 	%p126, %fd234, %fd227;
	selp.f64 	%fd366, %fd227, %fd234, %p126;
	sub.s32 	%r259, %r68, %r452;
	setp.lt.s32 	%p127, %r259, 2048;
	@%p127 bra 	$L__BB10_34;
	add.s32 	%r452, %r452, 2048;
	setp.le.s32 	%p128, %r452, %r15;
	@%p128 bra 	$L__BB10_24;
$L__BB10_26:
	setp.le.s32 	%p129, %r68, %r452;
	@%p129 bra 	$L__BB10_34;
	sub.s32 	%r19, %r68, %r452;
	setp.ge.s32 	%p130, %r13, %r19;
	@%p130 bra 	$L__BB10_34;
	not.b32 	%r260, %r13;
	add.s32 	%r261, %r68, %r260;
	sub.s32 	%r20, %r261, %r452;
	and.b32  	%r262, %r20, 768;
	setp.eq.s32 	%p131, %r262, 768;
	mov.u32 	%r456, %r13;
	@%p131 bra 	$L__BB10_31;
	add.s32 	%r454, %r13, %r452;
	shr.u32 	%r263, %r20, 8;
	add.s32 	%r264, %r263, 1;
	and.b32  	%r265, %r264, 3;
	neg.s32 	%r453, %r265;
	mov.u32 	%r456, %r13;
$L__BB10_30:
	.pragma "nounroll";
	mul.wide.u32 	%rd142, %r454, 8;
	add.s64 	%rd141, %rd15, %rd142;
	// begin inline asm
	ld.global.nc.u64 %rd140, [%rd141];
	// end inline asm
	mov.b64 	%fd236, %rd140;
	setp.lt.f64 	%p132, %fd366, %fd236;
	selp.f64 	%fd366, %fd236, %fd366, %p132;
	add.s32 	%r456, %r456, 256;
	add.s32 	%r454, %r454, 256;
	add.s32 	%r453, %r453, 1;
	setp.ne.s32 	%p133, %r453, 0;
	@%p133 bra 	$L__BB10_30;
$L__BB10_31:
	setp.lt.u32 	%p134, %r20, 768;
	@%p134 bra 	$L__BB10_34;
	cvt.u64.u32 	%rd143, %r456;
	cvt.u64.u32 	%rd144, %r452;
	add.s64 	%rd145, %rd143, %rd144;
	shl.b64 	%rd146, %rd145, 3;
	add.s64 	%rd147, %rd146, %rd15;
	add.s64 	%rd203, %rd147, 4096;
	add.s32 	%r457, %r456, %r452;
$L__BB10_33:
	mul.wide.u32 	%rd156, %r457, 8;
	add.s64 	%rd149, %rd15, %rd156;
	// begin inline asm
	ld.global.nc.u64 %rd148, [%rd149];
	// end inline asm
	mov.b64 	%fd237, %rd148;
	setp.lt.f64 	%p135, %fd366, %fd237;
	selp.f64 	%fd238, %fd237, %fd366, %p135;
	add.s64 	%rd151, %rd203, -2048;
	// begin inline asm
	ld.global.nc.u64 %rd150, [%rd151];
	// end inline asm
	mov.b64 	%fd239, %rd150;
	setp.lt.f64 	%p136, %fd238, %fd239;
	selp.f64 	%fd240, %fd239, %fd238, %p136;
	// begin inline asm
	ld.global.nc.u64 %rd152, [%rd203];
	// end inline asm
	mov.b64 	%fd241, %rd152;
	setp.lt.f64 	%p137, %fd240, %fd241;
	selp.f64 	%fd242, %fd241, %fd240, %p137;
	add.s64 	%rd155, %rd203, 2048;
	// begin inline asm
	ld.global.nc.u64 %rd154, [%rd155];
	// end inline asm
	mov.b64 	%fd243, %rd154;
	setp.lt.f64 	%p138, %fd242, %fd243;
	selp.f64 	%fd366, %fd243, %fd242, %p138;
	add.s32 	%r456, %r456, 1024;
	add.s64 	%rd203, %rd203, 8192;
	add.s32 	%r457, %r457, 1024;
	setp.lt.s32 	%p139, %r456, %r19;
	@%p139 bra 	$L__BB10_33;
$L__BB10_34:
	// begin inline asm
	mov.u32 %r266, %laneid;
	// end inline asm
	mov.b64 	%rd157, %fd366;
	mov.b64 	{%r268, %r273}, %rd157;
	mov.b32 	%r274, 1;
	mov.b32 	%r315, 31;
	mov.b32 	%r316, -1;
	// begin inline asm
	shfl.sync.down.b32 %r267, %r268, %r274, %r315, %r316;
	// end inline asm
	// begin inline asm
	shfl.sync.down.b32 %r272, %r273, %r274, %r315, %r316;
	// end inline asm
	mov.b64 	%rd158, {%r267, %r272};
	mov.b64 	%fd244, %rd158;
	setp.gt.s32 	%p140, %r266, 30;
	setp.lt.f64 	%p141, %fd366, %fd244;
	selp.f64 	%fd245, %fd244, %fd366, %p141;
	selp.f64 	%fd246, %fd366, %fd245, %p140;
	mov.b64 	%rd159, %fd246;
	mov.b64 	{%r278, %r283}, %rd159;
	mov.b32 	%r284, 2;
	// begin inline asm
	shfl.sync.down.b32 %r277, %r278, %r284, %r315, %r316;
	// end inline asm
	// begin inline asm
	shfl.sync.down.b32 %r282, %r283, %r284, %r315, %r316;
	// end inline asm
	mov.b64 	%rd160, {%r277, %r282};
	mov.b64 	%fd247, %rd160;
	setp.gt.s32 	%p142, %r266, 29;
	setp.lt.f64 	%p143, %fd246, %fd247;
	selp.f64 	%fd248, %fd247, %fd246, %p143;
	selp.f64 	%fd249, %fd246, %fd248, %p142;
	mov.b64 	%rd161, %fd249;
	mov.b64 	{%r288, %r293}, %rd161;
	mov.b32 	%r294, 4;
	// begin inline asm
	shfl.sync.down.b32 %r287, %r288, %r294, %r315, %r316;
	// end inline asm
	// begin inline asm
	shfl.sync.down.b32 %r292, %r293, %r294, %r315, %r316;
	// end inline asm
	mov.b64 	%rd162, {%r287, %r292};
	mov.b64 	%fd250, %rd162;
	setp.gt.s32 	%p144, %r266, 27;
	setp.lt.f64 	%p145, %fd249, %fd250;
	selp.f64 	%fd251, %fd250, %fd249, %p145;
	selp.f64 	%fd252, %fd249, %fd251, %p144;
	mov.b64 	%rd163, %fd252;
	mov.b64 	{%r298, %r303}, %rd163;
	mov.b32 	%r304, 8;
	// begin inline asm
	shfl.sync.down.b32 %r297, %r298, %r304, %r315, %r316;
	// end inline asm
	// begin inline asm
	shfl.sync.down.b32 %r302, %r303, %r304, %r315, %r316;
	// end inline asm
	mov.b64 	%rd164, {%r297, %r302};
	mov.b64 	%fd253, %rd164;
	setp.gt.s32 	%p146, %r266, 23;
	setp.lt.f64 	%p147, %fd252, %fd253;
	selp.f64 	%fd254, %fd253, %fd252, %p147;
	selp.f64 	%fd255, %fd252, %fd254, %p146;
	mov.b64 	%rd165, %fd255;
	mov.b64 	{%r308, %r313}, %rd165;
	mov.b32 	%r314, 16;
	// begin inline asm
	shfl.sync.down.b32 %r307, %r308, %r314, %r315, %r316;
	// end inline asm
	// begin inline asm
	shfl.sync.down.b32 %r312, %r313, %r314, %r315, %r316;
	// end inline asm
	mov.b64 	%rd166, {%r307, %r312};
	mov.b64 	%fd256, %rd166;
	setp.gt.s32 	%p148, %r266, 15;
	setp.lt.f64 	%p149, %fd255, %fd256;
	selp.f64 	%fd26, %fd256, %fd255, %p149;
	selp.f64 	%fd380, %fd255, %fd26, %p148;
	setp.ne.s32 	%p150, %r266, 0;
	@%p150 bra 	$L__BB10_36;
	shr.u32 	%r317, %r13, 2;
	and.b32  	%r318, %r317, 248;
	mov.u32 	%r319, _ZZN3cub18CUB_300001_SM_10006detail6reduce28DeviceReduceSingleTileKernelINS2_10policy_hubIdjN4cuda3__47maximumIdEEE10Policy1000EPdSB_iS8_ddNS5_3std3__410__identityEEEvT0_T1_T2_T3_T4_T6_E12temp_storage;
	add.s32 	%r320, %r319, %r318;
	st.shared.f64 	[%r320+8], %fd26;
$L__BB10_36:
	bar.sync 	0;
	setp.ne.s32 	%p151, %r13, 0;
	@%p151 bra 	$L__BB10_72;
	ld.shared.f64 	%fd257, [_ZZN3cub18CUB_300001_SM_10006detail6reduce28DeviceReduceSingleTileKernelINS2_10policy_hubIdjN4cuda3__47maximumIdEEE10Policy1000EPdSB_iS8_ddNS5_3std3__410__identityEEEvT0_T1_T2_T3_T4_T6_E12temp_storage+16];
	setp.lt.f64 	%p152, %fd380, %fd257;
	selp.f64 	%fd258, %fd257, %fd380, %p152;
	ld.shared.f64 	%fd259, [_ZZN3cub18CUB_300001_SM_10006detail6reduce28DeviceReduceSingleTileKernelINS2_10policy_hubIdjN4cuda3__47maximumIdEEE10Policy1000EPdSB_iS8_ddNS5_3std3__410__identityEEEvT0_T1_T2_T3_T4_T6_E12temp_storage+24];
	setp.lt.f64 	%p153, %fd258, %fd259;
	selp.f64 	%fd260, %fd259, %fd258, %p153;
	ld.shared.f64 	%fd261, [_ZZN3cub18CUB_300001_SM_10006detail6reduce28DeviceReduceSingleTileKernelINS2_10policy_hubIdjN4cuda3__47maximumIdEEE10Policy1000EPdSB_iS8_ddNS5_3std3__410__identityEEEvT0_T1_T2_T3_T4_T6_E12temp_storage+32];
	setp.lt.f64 	%p154, %fd260, %fd261;
	selp.f64 	%fd262, %fd261, %fd260, %p154;
	ld.shared.f64 	%fd263, [_ZZN3cub18CUB_300001_SM_10006detail6reduce28DeviceReduceSingleTileKernelINS2_10policy_hubIdjN4cuda3__47maximumIdEEE10Policy1000EPdSB_iS8_ddNS5_3std3__410__identityEEEvT0_T1_T2_T3_T4_T6_E12temp_storage+40];
	setp.lt.f64 	%p155, %fd262, %fd263;
	selp.f64 	%fd264, %fd263, %fd262, %p155;
	ld.shared.f64 	%fd265, [_ZZN3cub18CUB_300001_SM_10006detail6reduce28DeviceReduceSingleTileKernelINS2_10policy_hubIdjN4cuda3__47maximumIdEEE10Policy1000EPdSB_iS8_ddNS5_3std3__410__identityEEEvT0_T1_T2_T3_T4_T6_E12temp_storage+48];
	setp.lt.f64 	%p156, %fd264, %fd265;
	selp.f64 	%fd266, %fd265, %fd264, %p156;
	ld.shared.f64 	%fd267, [_ZZN3cub18CUB_300001_SM_10006detail6reduce28DeviceReduceSingleTileKernelINS2_10policy_hubIdjN4cuda3__47maximumIdEEE10Policy1000EPdSB_iS8_ddNS5_3std3__410__identityEEEvT0_T1_T2_T3_T4_T6_E12temp_storage+56];
	setp.lt.f64 	%p157, %fd266, %fd267;
	selp.f64 	%fd268, %fd267, %fd266, %p157;
	ld.shared.f64 	%fd269, [_ZZN3cub18CUB_300001_SM_10006detail6reduce28DeviceReduceSingleTileKernelINS2_10policy_hubIdjN4cuda3__47maximumIdEEE10Policy1000EPdSB_iS8_ddNS5_3std3__410__identityEEEvT0_T1_T2_T3_T4_T6_E12temp_storage+64];
	setp.lt.f64 	%p158, %fd268, %fd269;
	selp.f64 	%fd380, %fd269, %fd268, %p158;
	bra.uni 	$L__BB10_72;
$L__BB10_38:
	setp.gt.s32 	%p3, %r68, 2047;
	@%p3 bra 	$L__BB10_56;
	mov.u32 	%r35, %tid.x;
	setp.ge.s32 	%p52, %r35, %r68;
	mov.f64 	%fd372, 0d0000000000000000;
	mov.u32 	%r462, %r35;
	@%p52 bra 	$L__BB10_41;
	mul.wide.u32 	%rd81, %r35, 8;
	add.s64 	%rd80, %rd15, %rd81;
	// begin inline asm
	ld.global.nc.u64 %rd79, [%rd80];
	// end inline asm
	mov.b64 	%fd372, %rd79;
	add.s32 	%r462, %r35, 256;
$L__BB10_41:
	setp.ge.s32 	%p53, %r462, %r68;
	@%p53 bra 	$L__BB10_47;
	not.b32 	%r133, %r462;
	add.s32 	%r38, %r68, %r133;
	and.b32  	%r134, %r38, 768;
	setp.eq.s32 	%p54, %r134, 768;
	@%p54 bra 	$L__BB10_45;
	mul.wide.u32 	%rd82, %r462, 8;
	add.s64 	%rd204, %rd15, %rd82;
	shr.u32 	%r135, %r38, 8;
	add.s32 	%r136, %r135, 1;
	and.b32  	%r137, %r136, 3;
	neg.s32 	%r460, %r137;
$L__BB10_44:
	.pragma "nounroll";
	// begin inline asm
	ld.global.nc.u64 %rd83, [%rd204];
	// end inline asm
	mov.b64 	%fd125, %rd83;
	setp.lt.f64 	%p55, %fd372, %fd125;
	selp.f64 	%fd372, %fd125, %fd372, %p55;
	add.s32 	%r462, %r462, 256;
	add.s64 	%rd204, %rd204, 2048;
	add.s32 	%r460, %r460, 1;
	setp.ne.s32 	%p56, %r460, 0;
	@%p56 bra 	$L__BB10_44;
$L__BB10_45:
	setp.lt.u32 	%p57, %r38, 768;
	@%p57 bra 	$L__BB10_47;
$L__BB10_46:
	mul.wide.s32 	%rd93, %r462, 8;
	add.s64 	%rd86, %rd15, %rd93;
	// begin inline asm
	ld.global.nc.u64 %rd85, [%rd86];
	// end inline asm
	mov.b64 	%fd126, %rd85;
	setp.lt.f64 	%p58, %fd372, %fd126;
	selp.f64 	%fd127, %fd126, %fd372, %p58;
	add.s64 	%rd88, %rd86, 2048;
	// begin inline asm
	ld.global.nc.u64 %rd87, [%rd88];
	// end inline asm
	mov.b64 	%fd128, %rd87;
	setp.lt.f64 	%p59, %fd127, %fd128;
	selp.f64 	%fd129, %fd128, %fd127, %p59;
	add.s64 	%rd90, %rd86, 4096;
	// begin inline asm
	ld.global.nc.u64 %rd89, [%rd90];
	// end inline asm
	mov.b64 	%fd130, %rd89;
	setp.lt.f64 	%p60, %fd129, %fd130;
	selp.f64 	%fd131, %fd130, %fd129, %p60;
	add.s64 	%rd92, %rd86, 6144;
	// begin inline asm
	ld.global.nc.u64 %rd91, [%rd92];
	// end inline asm
	mov.b64 	%fd132, %rd91;
	setp.lt.f64 	%p61, %fd131, %fd132;
	selp.f64 	%fd372, %fd132, %fd131, %p61;
	add.s32 	%r462, %r462, 1024;
	setp.lt.s32 	%p62, %r462, %r68;
	@%p62 bra 	$L__BB10_46;
$L__BB10_47:
	setp.lt.s32 	%p63, %r68, 256;
	@%p63 bra 	$L__BB10_52;
	// begin inline asm
	mov.u32 %r201, %laneid;
	// end inline asm
	mov.b64 	%rd104, %fd372;
	mov.b64 	{%r203, %r208}, %rd104;
	mov.b32 	%r209, 1;
	mov.b32 	%r250, 31;
	mov.b32 	%r251, -1;
	// begin inline asm
	shfl.sync.down.b32 %r202, %r203, %r209, %r250, %r251;
	// end inline asm
	// begin inline asm
	shfl.sync.down.b32 %r207, %r208, %r209, %r250, %r251;
	// end inline asm
	mov.b64 	%rd105, {%r202, %r207};
	mov.b64 	%fd180, %rd105;
	setp.gt.s32 	%p91, %r201, 30;
	setp.lt.f64 	%p92, %fd372, %fd180;
	selp.f64 	%fd181, %fd180, %fd372, %p92;
	selp.f64 	%fd182, %fd372, %fd181, %p91;
	mov.b64 	%rd106, %fd182;
	mov.b64 	{%r213, %r218}, %rd106;
	mov.b32 	%r219, 2;
	// begin inline asm
	shfl.sync.down.b32 %r212, %r213, %r219, %r250, %r251;
	// end inline asm
	// begin inline asm
	shfl.sync.down.b32 %r217, %r218, %r219, %r250, %r251;
	// end inline asm
	mov.b64 	%rd107, {%r212, %r217};
	mov.b64 	%fd183, %rd107;
	setp.gt.s32 	%p93, %r201, 29;
	setp.lt.f64 	%p94, %fd182, %fd183;
	selp.f64 	%fd184, %fd183, %fd182, %p94;
	selp.f64 	%fd185, %fd182, %fd184, %p93;
	mov.b64 	%rd108, %fd185;
	mov.b64 	{%r223, %r228}, %rd108;
	mov.b32 	%r229, 4;
	// begin inline asm
	shfl.sync.down.b32 %r222, %r223, %r229, %r250, %r251;
	// end inline asm
	// begin inline asm
	shfl.sync.down.b32 %r227, %r228, %r229, %r250, %r251;
	// end inline asm
	mov.b64 	%rd109, {%r222, %r227};
	mov.b64 	%fd186, %rd109;
	setp.gt.s32 	%p95, %r201, 27;
	setp.lt.f64 	%p96, %fd185, %fd186;
	selp.f64 	%fd187, %fd186, %fd185, %p96;
	selp.f64 	%fd188, %fd185, %fd187, %p95;
	mov.b64 	%rd110, %fd188;
	mov.b64 	{%r233, %r238}, %rd110;
	mov.b32 	%r239, 8;
	// begin inline asm
	shfl.sync.down.b32 %r232, %r233, %r239, %r250, %r251;
	// end inline asm
	// begin inline asm
	shfl.sync.down.b32 %r237, %r238, %r239, %r250, %r251;
	// end inline asm
	mov.b64 	%rd111, {%r232, %r237};
	mov.b64 	%fd189, %rd111;
	setp.gt.s32 	%p97, %r201, 23;
	setp.lt.f64 	%p98, %fd188, %fd189;
	selp.f64 	%fd190, %fd189, %fd188, %p98;
	selp.f64 	%fd191, %fd188, %fd190, %p97;
	mov.b64 	%rd112, %fd191;
	mov.b64 	{%r243, %r248}, %rd112;
	mov.b32 	%r249, 16;
	// begin inline asm
	shfl.sync.down.b32 %r242, %r243, %r249, %r250, %r251;
	// end inline asm
	// begin inline asm
	shfl.sync.down.b32 %r247, %r248, %r249, %r250, %r251;
	// end inline asm
	mov.b64 	%rd113, {%r242, %r247};
	mov.b64 	%fd192, %rd113;
	setp.gt.s32 	%p99, %r201, 15;
	setp.lt.f64 	%p100, %fd191, %fd192;
	selp.f64 	%fd38, %fd192, %fd191, %p100;
	selp.f64 	%fd380, %fd191, %fd38, %p99;
	setp.ne.s32 	%p101, %r201, 0;
	@%p101 bra 	$L__BB10_50;
	shr.u32 	%r252, %r35, 2;
	and.b32  	%r253, %r252, 248;
	mov.u32 	%r254, _ZZN3cub18CUB_300001_SM_10006detail6reduce28DeviceReduceSingleTileKernelINS2_10policy_hubIdjN4cuda3__47maximumIdEEE10Policy1000EPdSB_iS8_ddNS5_3std3__410__identityEEEvT0_T1_T2_T3_T4_T6_E12temp_storage;
	add.s32 	%r255, %r254, %r253;
	st.shared.f64 	[%r255+8], %fd38;
$L__BB10_50:
	bar.sync 	0;
	setp.ne.s32 	%p102, %r35, 0;
	@%p102 bra 	$L__BB10_72;
	ld.shared.f64 	%fd193, [_ZZN3cub18CUB_300001_SM_10006detail6reduce28DeviceReduceSingleTileKernelINS2_10policy_hubIdjN4cuda3__47maximumIdEEE10Policy1000EPdSB_iS8_ddNS5_3std3__410__identityEEEvT0_T1_T2_T3_T4_T6_E12temp_storage+16];
	setp.lt.f64 	%p103, %fd380, %fd193;
	selp.f64 	%fd194, %fd193, %fd380, %p103;
	ld.shared.f64 	%fd195, [_ZZN3cub18CUB_300001_SM_10006detail6reduce28DeviceReduceSingleTileKernelINS2_10policy_hubIdjN4cuda3__47maximumIdEEE10Policy1000EPdSB_iS8_ddNS5_3std3__410__identityEEEvT0_T1_T2_T3_T4_T6_E12temp_storage+24];
	setp.lt.f64 	%p104, %fd194, %fd195;
	selp.f64 	%fd196, %fd195, %fd194, %p104;
	ld.shared.f64 	%fd197, [_ZZN3cub18CUB_300001_SM_10006detail6reduce28DeviceReduceSingleTileKernelINS2_10policy_hubIdjN4cuda3__47maximumIdEEE10Policy1000EPdSB_iS8_ddNS5_3std3__410__identityEEEvT0_T1_T2_T3_T4_T6_E12temp_storage+32];
	setp.lt.f64 	%p105, %fd196, %fd197;
	selp.f64 	%fd198, %fd197, %fd196, %p105;
	ld.shared.f64 	%fd199, [_ZZN3cub18CUB_300001_SM_10006detail6reduce28DeviceReduceSingleTileKernelINS2_10policy_hubIdjN4cuda3__47maximumIdEEE10Policy1000EPdSB_iS8_ddNS5_3std3__410__identityEEEvT0_T1_T2_T3_T4_T6_E12temp_storage+40];
	setp.lt.f64 	%p106, %fd198, %fd199;
	selp.f64 	%fd200, %fd199, %fd198, %p106;
	ld.shared.f64 	%fd201, [_ZZN3cub18CUB_300001_SM_10006detail6reduce28DeviceReduceSingleTileKernelINS2_10policy_hubIdjN4cuda3__47maximumIdEEE10Policy1000EPdSB_iS8_ddNS5_3std3__410__identityEEEvT0_T1_T2_T3_T4_T6_E12temp_storage+48];
	setp.lt.f64 	%p107, %fd200, %fd201;
	selp.f64 	%fd202, %fd201, %fd200, %p107;
	ld.shared.f64 	%fd203, [_ZZN3cub18CUB_300001_SM_10006detail6reduce28DeviceReduceSingleTileKernelINS2_10policy_hubIdjN4cuda3__47maximumIdEEE10Policy1000EPdSB_iS8_ddNS5_3std3__410__identityEEEvT0_T1_T2_T3_T4_T6_E12temp_storage+56];
	setp.lt.f64 	%p108, %fd202, %fd203;
	selp.f64 	%fd204, %fd203, %fd202, %p108;
	ld.shared.f64 	%fd205, [_ZZN3cub18CUB_300001_SM_10006detail6reduce28DeviceReduceSingleTileKernelINS2_10policy_hubIdjN4cuda3__47maximumIdEEE10Policy1000EPdSB_iS8_ddNS5_3std3__410__identityEEEvT0_T1_T2_T3_T4_T6_E12temp_storage+64];
	setp.lt.f64 	%p109, %fd204, %fd205;
	selp.f64 	%fd380, %fd205, %fd204, %p109;
	bra.uni 	$L__BB10_72;
$L__BB10_52:
	// begin inline asm
	mov.u32 %r138, %laneid;
	// end inline asm
	and.b32  	%r189, %r35, 992;
	add.s32 	%r190, %r189, 32;
	setp.gt.s32 	%p64, %r190, %r68;
	not.b32 	%r191, %r189;
	add.s32 	%r192, %r68, %r191;
	selp.b32 	%r187, %r192, 31, %p64;
	mov.b64 	%rd94, %fd372;
	mov.b64 	{%r140, %r145}, %rd94;
	mov.b32 	%r146, 1;
	mov.b32 	%r188, -1;
	// begin inline asm
	shfl.sync.down.b32 %r139, %r140, %r146, %r187, %r188;
	// end inline asm
	// begin inline asm
	shfl.sync.down.b32 %r144, %r145, %r146, %r187, %r188;
	// end inline asm
	mov.b64 	%rd95, {%r139, %r144};
	mov.b64 	%fd133, %rd95;
	setp.lt.s32 	%p65, %r138, %r187;
	setp.lt.f64 	%p66, %fd372, %fd133;
	selp.f64 	%fd134, %fd133, %fd372, %p66;
	selp.f64 	%fd135, %fd134, %fd372, %p65;
	mov.b64 	%rd96, %fd135;
	mov.b64 	{%r150, %r155}, %rd96;
	mov.b32 	%r156, 2;
	// begin inline asm
	shfl.sync.down.b32 %r149, %r150, %r156, %r187, %r188;
	// end inline asm
	// begin inline asm
	shfl.sync.down.b32 %r154, %r155, %r156, %r187, %r188;
	// end inline asm
	mov.b64 	%rd97, {%r149, %r154};
	mov.b64 	%fd136, %rd97;
	add.s32 	%r193, %r138, 2;
	setp.gt.s32 	%p67, %r193, %r187;
	setp.lt.f64 	%p68, %fd135, %fd136;
	selp.f64 	%fd137, %fd136, %fd135, %p68;
	selp.f64 	%fd138, %fd135, %fd137, %p67;
	mov.b64 	%rd98, %fd138;
	mov.b64 	{%r160, %r165}, %rd98;
	mov.b32 	%r166, 4;
	// begin inline asm
	shfl.sync.down.b32 %r159, %r160, %r166, %r187, %r188;
	// end inline asm
	// begin inline asm
	shfl.sync.down.b32 %r164, %r165, %r166, %r187, %r188;
	// end inline asm
	mov.b64 	%rd99, {%r159, %r164};
	mov.b64 	%fd139, %rd99;
	add.s32 	%r194, %r138, 4;
	setp.gt.s32 	%p69, %r194, %r187;
	setp.lt.f64 	%p70, %fd138, %fd139;
	selp.f64 	%fd140, %fd139, %fd138, %p70;
	selp.f64 	%fd141, %fd138, %fd140, %p69;
	mov.b64 	%rd100, %fd141;
	mov.b64 	{%r170, %r175}, %rd100;
	mov.b32 	%r176, 8;
	// begin inline asm
	shfl.sync.down.b32 %r169, %r170, %r176, %r187, %r188;
	// end inline asm
	// begin inline asm
	shfl.sync.down.b32 %r174, %r175, %r176, %r187, %r188;
	// end inline asm
	mov.b64 	%rd101, {%r169, %r174};
	mov.b64 	%fd142, %rd101;
	add.s32 	%r195, %r138, 8;
	setp.gt.s32 	%p71, %r195, %r187;
	setp.lt.f64 	%p72, %fd141, %fd142;
	selp.f64 	%fd143, %fd142, %fd141, %p72;
	selp.f64 	%fd144, %fd141, %fd143, %p71;
	mov.b64 	%rd102, %fd144;
	mov.b64 	{%r180, %r185}, %rd102;
	mov.b32 	%r186, 16;
	// begin inline asm
	shfl.sync.down.b32 %r179, %r180, %r186, %r187, %r188;
	// end inline asm
	// begin inline asm
	shfl.sync.down.b32 %r184, %r185, %r186, %r187, %r188;
	// end inline asm
	mov.b64 	%rd103, {%r179, %r184};
	mov.b64 	%fd145, %rd103;
	add.s32 	%r196, %r138, 16;
	setp.gt.s32 	%p73, %r196, %r187;
	setp.lt.f64 	%p74, %fd144, %fd145;
	selp.f64 	%fd146, %fd145, %fd144, %p74;
	selp.f64 	%fd380, %fd144, %fd146, %p73;
	setp.ne.s32 	%p75, %r138, 0;
	@%p75 bra 	$L__BB10_54;
	shr.u32 	%r197, %r35, 2;
	and.b32  	%r198, %r197, 248;
	mov.u32 	%r199, _ZZN3cub18CUB_300001_SM_10006detail6reduce28DeviceReduceSingleTileKernelINS2_10policy_hubIdjN4cuda3__47maximumIdEEE10Policy1000EPdSB_iS8_ddNS5_3std3__410__identityEEEvT0_T1_T2_T3_T4_T6_E12temp_storage;
	add.s32 	%r200, %r199, %r198;
	st.shared.f64 	[%r200+8], %fd380;
$L__BB10_54:
	bar.sync 	0;
	setp.ne.s32 	%p76, %r35, 0;
	@%p76 bra 	$L__BB10_72;
	setp.gt.s32 	%p77, %r68, 32;
	ld.shared.f64 	%fd147, [_ZZN3cub18CUB_300001_SM_10006detail6reduce28DeviceReduceSingleTileKernelINS2_10policy_hubIdjN4cuda3__47maximumIdEEE10Policy1000EPdSB_iS8_ddNS5_3std3__410__identityEEEvT0_T1_T2_T3_T4_T6_E12temp_storage+16];
	setp.lt.f64 	%p78, %fd380, %fd147;
	selp.f64 	%fd149, %fd147, %fd380, %p78;
	selp.f64 	%fd150, %fd149, %fd380, %p77;
	setp.gt.s32 	%p79, %r68, 64;
	ld.shared.f64 	%fd152, [_ZZN3cub18CUB_300001_SM_10006detail6reduce28DeviceReduceSingleTileKernelINS2_10policy_hubIdjN4cuda3__47maximumIdEEE10Policy1000EPdSB_iS8_ddNS5_3std3__410__identityEEEvT0_T1_T2_T3_T4_T6_E12temp_storage+24];
	setp.lt.f64 	%p80, %fd150, %fd152;
	selp.f64 	%fd154, %fd152, %fd150, %p80;
	selp.f64 	%fd155, %fd154, %fd150, %p79;
	setp.gt.s32 	%p81, %r68, 96;
	ld.shared.f64 	%fd157, [_ZZN3cub18CUB_300001_SM_10006detail6reduce28DeviceReduceSingleTileKernelINS2_10policy_hubIdjN4cuda3__47maximumIdEEE10Policy1000EPdSB_iS8_ddNS5_3std3__410__identityEEEvT0_T1_T2_T3_T4_T6_E12temp_storage+32];
	setp.lt.f64 	%p82, %fd155, %fd157;
	selp.f64 	%fd159, %fd157, %fd155, %p82;
	selp.f64 	%fd160, %fd159, %fd155, %p81;
	setp.gt.s32 	%p83, %r68, 128;
	ld.shared.f64 	%fd162, [_ZZN3cub18CUB_300001_SM_10006detail6reduce28DeviceReduceSingleTileKernelINS2_10policy_hubIdjN4cuda3__47maximumIdEEE10Policy1000EPdSB_iS8_ddNS5_3std3__410__identityEEEvT0_T1_T2_T3_T4_T6_E12temp_storage+40];
	setp.lt.f64 	%p84, %fd160, %fd162;
	selp.f64 	%fd164, %fd162, %fd160, %p84;
	selp.f64 	%fd165, %fd164, %fd160, %p83;
	setp.gt.s32 	%p85, %r68, 160;
	ld.shared.f64 	%fd167, [_ZZN3cub18CUB_300001_SM_10006detail6reduce28DeviceReduceSingleTileKernelINS2_10policy_hubIdjN4cuda3__47maximumIdEEE10Policy1000EPdSB_iS8_ddNS5_3std3__410__identityEEEvT0_T1_T2_T3_T4_T6_E12temp_storage+48];
	setp.lt.f64 	%p86, %fd165, %fd167;
	selp.f64 	%fd169, %fd167, %fd165, %p86;
	selp.f64 	%fd170, %fd169, %fd165, %p85;
	setp.gt.s32 	%p87, %r68, 192;
	ld.shared.f64 	%fd172, [_ZZN3cub18CUB_300001_SM_10006detail6reduce28DeviceReduceSingleTileKernelINS2_10policy_hubIdjN4cuda3__47maximumIdEEE10Policy1000EPdSB_iS8_ddNS5_3std3__410__identityEEEvT0_T1_T2_T3_T4_T6_E12temp_storage+56];
	setp.lt.f64 	%p88, %fd170, %fd172;
	selp.f64 	%fd174, %fd172, %fd170, %p88;
	selp.f64 	%fd175, %fd174, %fd170, %p87;
	setp.gt.s32 	%p89, %r68, 224;
	ld.shared.f64 	%fd177, [_ZZN3cub18CUB_300001_SM_10006detail6reduce28DeviceReduceSingleTileKernelINS2_10policy_hubIdjN4cuda3__47maximumIdEEE10Policy1000EPdSB_iS8_ddNS5_3std3__410__identityEEEvT0_T1_T2_T3_T4_T6_E12temp_storage+64];
	setp.lt.f64 	%p90, %fd175, %fd177;
	selp.f64 	%fd179, %fd177, %fd175, %p90;
	selp.f64 	%fd380, %fd179, %fd175, %p89;
	bra.uni 	$L__BB10_72;
$L__BB10_56:
	mov.u32 	%r47, %tid.x;
	mul.wide.u32 	%rd34, %r47, 8;
	add.s64 	%rd19, %rd15, %rd34;
	// begin inline asm
	ld.global.nc.u64 %rd18, [%rd19];
	// end inline asm
	mov.b64 	%fd59, %rd18;
	add.s64 	%rd21, %rd19, 2048;
	// begin inline asm
	ld.global.nc.u64 %rd20, [%rd21];
	// end inline asm
	mov.b64 	%fd60, %rd20;
	add.s64 	%rd23, %rd19, 4096;
	// begin inline asm
	ld.global.nc.u64 %rd22, [%rd23];
	// end inline asm
	mov.b64 	%fd61, %rd22;
	add.s64 	%rd25, %rd19, 6144;
	// begin inline asm
	ld.global.nc.u64 %rd24, [%rd25];
	// end inline asm
	mov.b64 	%fd62, %rd24;
	add.s64 	%rd27, %rd19, 8192;
	// begin inline asm
	ld.global.nc.u64 %rd26, [%rd27];
	// end inline asm
	mov.b64 	%fd63, %rd26;
	add.s64 	%rd29, %rd19, 10240;
	// begin inline asm
	ld.global.nc.u64 %rd28, [%rd29];
	// end inline asm
	mov.b64 	%fd64, %rd28;
	add.s64 	%rd31, %rd19, 12288;
	// begin inline asm
	ld.global.nc.u64 %rd30, [%rd31];
	// end inline asm
	mov.b64 	%fd65, %rd30;
	add.s64 	%rd33, %rd19, 14336;
	// begin inline asm
	ld.global.nc.u64 %rd32, [%rd33];
	// end inline asm
	mov.b64 	%fd66, %rd32;
	setp.lt.f64 	%p4, %fd59, %fd60;
	selp.f64 	%fd67, %fd60, %fd59, %p4;
	setp.lt.f64 	%p5, %fd67, %fd61;
	selp.f64 	%fd68, %fd61, %fd67, %p5;
	setp.lt.f64 	%p6, %fd68, %fd62;
	selp.f64 	%fd69, %fd62, %fd68, %p6;
	setp.lt.f64 	%p7, %fd69, %fd63;
	selp.f64 	%fd70, %fd63, %fd69, %p7;
	setp.lt.f64 	%p8, %fd70, %fd64;
	selp.f64 	%fd71, %fd64, %fd70, %p8;
	setp.lt.f64 	%p9, %fd71, %fd65;
	selp.f64 	%fd72, %fd65, %fd71, %p9;
	setp.lt.f64 	%p10, %fd72, %fd66;
	selp.f64 	%fd379, %fd66, %fd72, %p10;
	setp.lt.u32 	%p11, %r68, 4096;
	mov.b32 	%r465, 2048;
	@%p11 bra 	$L__BB10_60;
	add.s32 	%r48, %r68, -2048;
	mov.b32 	%r465, 2048;
$L__BB10_58:
	mul.wide.s32 	%rd51, %r465, 8;
	add.s64 	%rd36, %rd19, %rd51;
	// begin inline asm
	ld.global.nc.u64 %rd35, [%rd36];
	// end inline asm
	mov.b64 	%fd73, %rd35;
	add.s64 	%rd38, %rd36, 2048;
	// begin inline asm
	ld.global.nc.u64 %rd37, [%rd38];
	// end inline asm
	mov.b64 	%fd74, %rd37;
	add.s64 	%rd40, %rd36, 4096;
	// begin inline asm
	ld.global.nc.u64 %rd39, [%rd40];
	// end inline asm
	mov.b64 	%fd75, %rd39;
	add.s64 	%rd42, %rd36, 6144;
	// begin inline asm
	ld.global.nc.u64 %rd41, [%rd42];
	// end inline asm
	mov.b64 	%fd76, %rd41;
	add.s64 	%rd44, %rd36, 8192;
	// begin inline asm
	ld.global.nc.u64 %rd43, [%rd44];
	// end inline asm
	mov.b64 	%fd77, %rd43;
	add.s64 	%rd46, %rd36, 10240;
	// begin inline asm
	ld.global.nc.u64 %rd45, [%rd46];
	// end inline asm
	mov.b64 	%fd78, %rd45;
	add.s64 	%rd48, %rd36, 12288;
	// begin inline asm
	ld.global.nc.u64 %rd47, [%rd48];
	// end inline asm
	mov.b64 	%fd79, %rd47;
	add.s64 	%rd50, %rd36, 14336;
	// begin inline asm
	ld.global.nc.u64 %rd49, [%rd50];
	// end inline asm
	mov.b64 	%fd80, %rd49;
	setp.lt.f64 	%p12, %fd379, %fd73;
	selp.f64 	%fd81, %fd73, %fd379, %p12;
	setp.lt.f64 	%p13, %fd81, %fd74;
	selp.f64 	%fd82, %fd74, %fd81, %p13;
	setp.lt.f64 	%p14, %fd82, %fd75;
	selp.f64 	%fd83, %fd75, %fd82, %p14;
	setp.lt.f64 	%p15, %fd83, %fd76;
	selp.f64 	%fd84, %fd76, %fd83, %p15;
	setp.lt.f64 	%p16, %fd84, %fd77;
	selp.f64 	%fd85, %fd77, %fd84, %p16;
	setp.lt.f64 	%p17, %fd85, %fd78;
	selp.f64 	%fd86, %fd78, %fd85, %p17;
	setp.lt.f64 	%p18, %fd86, %fd79;
	selp.f64 	%fd87, %fd79, %fd86, %p18;
	setp.lt.f64 	%p19, %fd87, %fd80;
	selp.f64 	%fd379, %fd80, %fd87, %p19;
	sub.s32 	%r71, %r68, %r465;
	setp.lt.s32 	%p20, %r71, 2048;
	@%p20 bra 	$L__BB10_68;
	add.s32 	%r465, %r465, 2048;
	setp.le.s32 	%p21, %r465, %r48;
	@%p21 bra 	$L__BB10_58;
$L__BB10_60:
	setp.le.s32 	%p22, %r68, %r465;
	@%p22 bra 	$L__BB10_68;
	sub.s32 	%r52, %r68, %r465;
	setp.ge.s32 	%p23, %r47, %r52;
	@%p23 bra 	$L__BB10_68;
	not.b32 	%r72, %r47;
	add.s32 	%r73, %r68, %r72;
	sub.s32 	%r53, %r73, %r465;
	and.b32  	%r74, %r53, 768;
	setp.eq.s32 	%p24, %r74, 768;
	mov.u32 	%r469, %r47;
	@%p24 bra 	$L__BB10_65;
	add.s32 	%r467, %r47, %r465;
	shr.u32 	%r75, %r53, 8;
	add.s32 	%r76, %r75, 1;
	and.b32  	%r77, %r76, 3;
	neg.s32 	%r466, %r77;
	mov.u32 	%r469, %r47;
$L__BB10_64:
	.pragma "nounroll";
	mul.wide.u32 	%rd54, %r467, 8;
	add.s64 	%rd53, %rd15, %rd54;
	// begin inline asm
	ld.global.nc.u64 %rd52, [%rd53];
	// end inline asm
	mov.b64 	%fd89, %rd52;
	setp.lt.f64 	%p25, %fd379, %fd89;
	selp.f64 	%fd379, %fd89, %fd379, %p25;
	add.s32 	%r469, %r469, 256;
	add.s32 	%r467, %r467, 256;
	add.s32 	%r466, %r466, 1;
	setp.ne.s32 	%p26, %r466, 0;
	@%p26 bra 	$L__BB10_64;
$L__BB10_65:
	setp.lt.u32 	%p27, %r53, 768;
	@%p27 bra 	$L__BB10_68;
	cvt.u64.u32 	%rd55, %r469;
	cvt.u64.u32 	%rd56, %r465;
	add.s64 	%rd57, %rd55, %rd56;
	shl.b64 	%rd58, %rd57, 3;
	add.s64 	%rd59, %rd58, %rd15;
	add.s64 	%rd205, %rd59, 4096;
	add.s32 	%r470, %r469, %r465;
$L__BB10_67:
	mul.wide.u32 	%rd68, %r470, 8;
	add.s64 	%rd61, %rd15, %rd68;
	// begin inline asm
	ld.global.nc.u64 %rd60, [%rd61];
	// end inline asm
	mov.b64 	%fd90, %rd60;
	setp.lt.f64 	%p28, %fd379, %fd90;
	selp.f64 	%fd91, %fd90, %fd379, %p28;
	add.s64 	%rd63, %rd205, -2048;
	// begin inline asm
	ld.global.nc.u64 %rd62, [%rd63];
	// end inline asm
	mov.b64 	%fd92, %rd62;
	setp.lt.f64 	%p29, %fd91, %fd92;
	selp.f64 	%fd93, %fd92, %fd91, %p29;
	// begin inline asm
	ld.global.nc.u64 %rd64, [%rd205];
	// end inline asm
	mov.b64 	%fd94, %rd64;
	setp.lt.f64 	%p30, %fd93, %fd94;
	selp.f64 	%fd95, %fd94, %fd93, %p30;
	add.s64 	%rd67, %rd205, 2048;
	// begin inline asm
	ld.global.nc.u64 %rd66, [%rd67];
	// end inline asm
	mov.b64 	%fd96, %rd66;
	setp.lt.f64 	%p31, %fd95, %fd96;
	selp.f64 	%fd379, %fd96, %fd95, %p31;
	add.s32 	%r469, %r469, 1024;
	add.s64 	%rd205, %rd205, 8192;
	add.s32 	%r470, %r470, 1024;
	setp.lt.s32 	%p32, %r469, %r52;
	@%p32 bra 	$L__BB10_67;
$L__BB10_68:
	// begin inline asm
	mov.u32 %r78, %laneid;
	// end inline asm
	mov.b64 	%rd69, %fd379;
	mov.b64 	{%r80, %r85}, %rd69;
	mov.b32 	%r86, 1;
	mov.b32 	%r127, 31;
	mov.b32 	%r128, -1;
	// begin inline asm
	shfl.sync.down.b32 %r79, %r80, %r86, %r127, %r128;
	// end inline asm
	// begin inline asm
	shfl.sync.down.b32 %r84, %r85, %r86, %r127, %r128;
	// end inline asm
	mov.b64 	%rd70, {%r79, %r84};
	mov.b64 	%fd97, %rd70;
	setp.gt.s32 	%p33, %r78, 30;
	setp.lt.f64 	%p34, %fd379, %fd97;
	selp.f64 	%fd98, %fd97, %fd379, %p34;
	selp.f64 	%fd99, %fd379, %fd98, %p33;
	mov.b64 	%rd71, %fd99;
	mov.b64 	{%r90, %r95}, %rd71;
	mov.b32 	%r96, 2;
	// begin inline asm
	shfl.sync.down.b32 %r89, %r90, %r96, %r127, %r128;
	// end inline asm
	// begin inline asm
	shfl.sync.down.b32 %r94, %r95, %r96, %r127, %r128;
	// end inline asm
	mov.b64 	%rd72, {%r89, %r94};
	mov.b64 	%fd100, %rd72;
	setp.gt.s32 	%p35, %r78, 29;
	setp.lt.f64 	%p36, %fd99, %fd100;
	selp.f64 	%fd101, %fd100, %fd99, %p36;
	selp.f64 	%fd102, %fd99, %fd101, %p35;
	mov.b64 	%rd73, %fd102;
	mov.b64 	{%r100, %r105}, %rd73;
	mov.b32 	%r106, 4;
	// begin inline asm
	shfl.sync.down.b32 %r99, %r100, %r106, %r127, %r128;
	// end inline asm
	// begin inline asm
	shfl.sync.down.b32 %r104, %r105, %r106, %r127, %r128;
	// end inline asm
	mov.b64 	%rd74, {%r99, %r104};
	mov.b64 	%fd103, %rd74;
	setp.gt.s32 	%p37, %r78, 27;
	setp.lt.f64 	%p38, %fd102, %fd103;
	selp.f64 	%fd104, %fd103, %fd102, %p38;
	selp.f64 	%fd105, %fd102, %fd104, %p37;
	mov.b64 	%rd75, %fd105;
	mov.b64 	{%r110, %r115}, %rd75;
	mov.b32 	%r116, 8;
	// begin inline asm
	shfl.sync.down.b32 %r109, %r110, %r116, %r127, %r128;
	// end inline asm
	// begin inline asm
	shfl.sync.down.b32 %r114, %r115, %r116, %r127, %r128;
	// end inline asm
	mov.b64 	%rd76, {%r109, %r114};
	mov.b64 	%fd106, %rd76;
	setp.gt.s32 	%p39, %r78, 23;
	setp.lt.f64 	%p40, %fd105, %fd106;
	selp.f64 	%fd107, %fd106, %fd105, %p40;
	selp.f64 	%fd108, %fd105, %fd107, %p39;
	mov.b64 	%rd77, %fd108;
	mov.b64 	{%r120, %r125}, %rd77;
	mov.b32 	%r126, 16;
	// begin inline asm
	shfl.sync.down.b32 %r119, %r120, %r126, %r127, %r128;
	// end inline asm
	// begin inline asm
	shfl.sync.down.b32 %r124, %r125, %r126, %r127, %r128;
	// end inline asm
	mov.b64 	%rd78, {%r119, %r124};
	mov.b64 	%fd109, %rd78;
	setp.gt.s32 	%p41, %r78, 15;
	setp.lt.f64 	%p42, %fd108, %fd109;
	selp.f64 	%fd54, %fd109, %fd108, %p42;
	selp.f64 	%fd380, %fd108, %fd54, %p41;
	setp.ne.s32 	%p43, %r78, 0;
	@%p43 bra 	$L__BB10_70;
	shr.u32 	%r129, %r47, 2;
	and.b32  	%r130, %r129, 248;
	mov.u32 	%r131, _ZZN3cub18CUB_300001_SM_10006detail6reduce28DeviceReduceSingleTileKernelINS2_10policy_hubIdjN4cuda3__47maximumIdEEE10Policy1000EPdSB_iS8_ddNS5_3std3__410__identityEEEvT0_T1_T2_T3_T4_T6_E12temp_storage;
	add.s32 	%r132, %r131, %r130;
	st.shared.f64 	[%r132+8], %fd54;
$L__BB10_70:
	bar.sync 	0;
	setp.ne.s32 	%p44, %r47, 0;
	@%p44 bra 	$L__BB10_72;
	ld.shared.f64 	%fd110, [_ZZN3cub18CUB_300001_SM_10006detail6reduce28DeviceReduceSingleTileKernelINS2_10policy_hubIdjN4cuda3__47maximumIdEEE10Policy1000EPdSB_iS8_ddNS5_3std3__410__identityEEEvT0_T1_T2_T3_T4_T6_E12temp_storage+16];
	setp.lt.f64 	%p45, %fd380, %fd110;
	selp.f64 	%fd111, %fd110, %fd380, %p45;
	ld.shared.f64 	%fd112, [_ZZN3cub18CUB_300001_SM_10006detail6reduce28DeviceReduceSingleTileKernelINS2_10policy_hubIdjN4cuda3__47maximumIdEEE10Policy1000EPdSB_iS8_ddNS5_3std3__410__identityEEEvT0_T1_T2_T3_T4_T6_E12temp_storage+24];
	setp.lt.f64 	%p46, %fd111, %fd112;
	selp.f64 	%fd113, %fd112, %fd111, %p46;
	ld.shared.f64 	%fd114, [_ZZN3cub18CUB_300001_SM_10006detail6reduce28DeviceReduceSingleTileKernelINS2_10policy_hubIdjN4cuda3__47maximumIdEEE10Policy1000EPdSB_iS8_ddNS5_3std3__410__identityEEEvT0_T1_T2_T3_T4_T6_E12temp_storage+32];
	setp.lt.f64 	%p47, %fd113, %fd114;
	selp.f64 	%fd115, %fd114, %fd113, %p47;
	ld.shared.f64 	%fd116, [_ZZN3cub18CUB_300001_SM_10006detail6reduce28DeviceReduceSingleTileKernelINS2_10policy_hubIdjN4cuda3__47maximumIdEEE10Policy1000EPdSB_iS8_ddNS5_3std3__410__identityEEEvT0_T1_T2_T3_T4_T6_E12temp_storage+40];
	setp.lt.f64 	%p48, %fd115, %fd116;
	selp.f64 	%fd117, %fd116, %fd115, %p48;
	ld.shared.f64 	%fd118, [_ZZN3cub18CUB_300001_SM_10006detail6reduce28DeviceReduceSingleTileKernelINS2_10policy_hubIdjN4cuda3__47maximumIdEEE10Policy1000EPdSB_iS8_ddNS5_3std3__410__identityEEEvT0_T1_T2_T3_T4_T6_E12temp_storage+48];
	setp.lt.f64 	%p49, %fd117, %fd118;
	selp.f64 	%fd119, %fd118, %fd117, %p49;
	ld.shared.f64 	%fd120, [_ZZN3cub18CUB_300001_SM_10006detail6reduce28DeviceReduceSingleTileKernelINS2_10policy_hubIdjN4cuda3__47maximumIdEEE10Policy1000EPdSB_iS8_ddNS5_3std3__410__identityEEEvT0_T1_T2_T3_T4_T6_E12temp_storage+56];
	setp.lt.f64 	%p50, %fd119, %fd120;
	selp.f64 	%fd121, %fd120, %fd119, %p50;
	ld.shared.f64 	%fd122, [_ZZN3cub18CUB_300001_SM_10006detail6reduce28DeviceReduceSingleTileKernelINS2_10policy_hubIdjN4cuda3__47maximumIdEEE10Policy1000EPdSB_iS8_ddNS5_3std3__410__identityEEEvT0_T1_T2_T3_T4_T6_E12temp_storage+64];
	setp.lt.f64 	%p51, %fd121, %fd122;
	selp.f64 	%fd380, %fd122, %fd121, %p51;
$L__BB10_72:
	mov.u32 	%r444, %tid.x;
	setp.ne.s32 	%p217, %r444, 0;
	@%p217 bra 	$L__BB10_74;
	setp.lt.f64 	%p218, %fd58, %fd380;
	selp.f64 	%fd353, %fd380, %fd58, %p218;
	st.global.f64 	[%rd1], %fd353;
$L__BB10_74:
	ret;

}
	// .globl	_ZN3cub18CUB_300001_SM_10006detail6reduce28DeviceReduceSingleTileKernelINS2_10policy_hubIdyN4cuda3__47maximumIdEEE10Policy1000EN6thrust24THRUST_300001_SM_1000_NS6detail15normal_iteratorINSC_10device_ptrIdEEEEPdyS8_ddNS5_3std3__410__identityEEEvT0_T1_T2_T3_T4_T6_
.visible .entry _ZN3cub18CUB_300001_SM_10006detail6reduce28DeviceReduceSingleTileKernelINS2_10policy_hubIdyN4cuda3__47maximumIdEEE10Policy1000EN6thrust24THRUST_300001_SM_1000_NS6detail15normal_iteratorINSC_10device_ptrIdEEEEPdyS8_ddNS5_3std3__410__identityEEEvT0_T1_T2_T3_T4_T6_(
	.param .align 8 .b8 _ZN3cub18CUB_300001_SM_10006detail6reduce28DeviceReduceSingleTileKernelINS2_10policy_hubIdyN4cuda3__47maximumIdEEE10Policy1000EN6thrust24THRUST_300001_SM_1000_NS6detail15normal_iteratorINSC_10device_ptrIdEEEEPdyS8_ddNS5_3std3__410__identityEEEvT0_T1_T2_T3_T4_T6__param_0[8],
	.param .u64 .ptr .align 1 _ZN3cub18CUB_300001_SM_10006detail6reduce28DeviceReduceSingleTileKernelINS2_10policy_hubIdyN4cuda3__47maximumIdEEE10Policy1000EN6thrust24THRUST_300001_SM_1000_NS6detail15normal_iteratorINSC_10device_ptrIdEEEEPdyS8_ddNS5_3std3__410__identityEEEvT0_T1_T2_T3_T4_T6__param_1,
	.param .u64 _ZN3cub18CUB_300001_SM_10006detail6reduce28DeviceReduceSingleTileKernelINS2_10policy_hubIdyN4cuda3__47maximumIdEEE10Policy1000EN6thrust24THRUST_300001_SM_1000_NS6detail15normal_iteratorINSC_10device_ptrIdEEEEPdyS8_ddNS5_3std3__410__identityEEEvT0_T1_T2_T3_T4_T6__param_2,
	.param .align 1 .b8 _ZN3cub18CUB_300001_SM_10006detail6reduce28DeviceReduceSingleTileKernelINS2_10policy_hubIdyN4cuda3__47maximumIdEEE10Policy1000EN6thrust24THRUST_300001_SM_1000_NS6detail15normal_iteratorINSC_10device_ptrIdEEEEPdyS8_ddNS5_3std3__410__identityEEEvT0_T1_T2_T3_T4_T6__param_3[1],
	.param .f64 _ZN3cub18CUB_300001_SM_10006detail6reduce28DeviceReduceSingleTileKernelINS2_10policy_hubIdyN4cuda3__47maximumIdEEE10Policy1000EN6thrust24THRUST_300001_SM_1000_NS6detail15normal_iteratorINSC_10device_ptrIdEEEEPdyS8_ddNS5_3std3__410__identityEEEvT0_T1_T2_T3_T4_T6__param_4,
	.param .align 1 .b8 _ZN3cub18CUB_300001_SM_10006detail6reduce28DeviceReduceSingleTileKernelINS2_10policy_hubIdyN4cuda3__47maximumIdEEE10Policy1000EN6thrust24THRUST_300001_SM_1000_NS6detail15normal_iteratorINSC_10device_ptrIdEEEEPdyS8_ddNS5_3std3__410__identityEEEvT0_T1_T2_T3_T4_T6__param_5[1]
)
.maxntid 256
.minnctapersm 1
{
	.reg .pred 	%p<169>;
	.reg .b32 	%r<246>;
	.reg .b64 	%rd<86>;
	.reg .b64 	%fd<309>;
	// demoted variable
	.shared .align 8 .b8 _ZZN3cub18CUB_300001_SM_10006detail6reduce28DeviceReduceSingleTileKernelINS2_10policy_hubIdyN4cuda3__47maximumIdEEE10Policy1000EN6thrust24THRUST_300001_SM_1000_NS6detail15normal_iteratorINSC_10device_ptrIdEEEEPdyS8_ddNS5_3std3__410__identityEEEvT0_T1_T2_T3_T4_T6_E12temp_storage[80];
	ld.param.u64 	%rd18, [_ZN3cub18CUB_300001_SM_10006detail6reduce28DeviceReduceSingleTileKernelINS2_10policy_hubIdyN4cuda3__47maximumIdEEE10Policy1000EN6thrust24THRUST_300001_SM_1000_NS6detail15normal_iteratorINSC_10device_ptrIdEEEEPdyS8_ddNS5_3std3__410__identityEEEvT0_T1_T2_T3_T4_T6__param_0];
	ld.param.u64 	%rd20, [_ZN3cub18CUB_300001_SM_10006detail6reduce28DeviceReduceSingleTileKernelINS2_10policy_hubIdyN4cuda3__47maximumIdEEE10Policy1000EN6thrust24THRUST_300001_SM_1000_NS6detail15normal_iteratorINSC_10device_ptrIdEEEEPdyS8_ddNS5_3std3__410__identityEEEvT0_T1_T2_T3_T4_T6__param_1];
	ld.param.u64 	%rd19, [_ZN3cub18CUB_300001_SM_10006detail6reduce28DeviceReduceSingleTileKernelINS2_10policy_hubIdyN4cuda3__47maximumIdEEE10Policy1000EN6thrust24THRUST_300001_SM_1000_NS6detail15normal_iteratorINSC_10device_ptrIdEEEEPdyS8_ddNS5_3std3__410__identityEEEvT0_T1_T2_T3_T4_T6__param_2];
	ld.param.f64 	%fd42, [_ZN3cub18CUB_300001_SM_10006detail6reduce28DeviceReduceSingleTileKernelINS2_10policy_hubIdyN4cuda3__47maximumIdEEE10Policy1000EN6thrust24THRUST_300001_SM_1000_NS6detail15normal_iteratorINSC_10device_ptrIdEEEEPdyS8_ddNS5_3std3__410__identityEEEvT0_T1_T2_T3_T4_T6__param_4];
	cvta.to.global.u64 	%rd1, %rd20;
	setp.ne.s64 	%p1, %rd19, 0;
	@%p1 bra 	$L__BB11_3;
	mov.u32 	%r231, %tid.x;
	setp.ne.s32 	%p168, %r231, 0;
	@%p168 bra 	$L__BB11_51;
	st.global.f64 	[%rd1], %fd42;
	bra.uni 	$L__BB11_51;
$L__BB11_3:
	cvta.to.global.u64 	%rd2, %rd18;
	setp.gt.u64 	%p2, %rd19, 2047;
	@%p2 bra 	$L__BB11_28;
	cvt.u32.u64 	%r1, %rd19;
	mov.u32 	%r2, %tid.x;
	setp.ge.u32 	%p80, %r2, %r1;
	mov.f64 	%fd296, 0d0000000000000000;
	mov.u32 	%r235, %r2;
	@%p80 bra 	$L__BB11_6;
	mul.wide.u32 	%rd51, %r2, 8;
	add.s64 	%rd52, %rd2, %rd51;
	ld.global.f64 	%fd296, [%rd52];
	add.s32 	%r235, %r2, 256;
$L__BB11_6:
	setp.ge.u32 	%p81, %r235, %r1;
	@%p81 bra 	$L__BB11_19;
	not.b32 	%r108, %r235;
	add.s32 	%r109, %r108, %r1;
	shr.u32 	%r110, %r109, 8;
	add.s32 	%r5, %r110, 1;
	and.b32  	%r6, %r5, 15;
	setp.lt.u32 	%p82, %r109, 3840;
	@%p82 bra 	$L__BB11_10;
	and.b32  	%r111, %r5, 33554416;
	neg.s32 	%r233, %r111;
	mul.wide.u32 	%rd53, %r235, 8;
	add.s64 	%rd54, %rd53, %rd2;
	add.s64 	%rd81, %rd54, 16384;
$L__BB11_9:
	.pragma "nounroll";
	ld.global.f64 	%fd157, [%rd81+-16384];
	setp.lt.f64 	%p83, %fd296, %fd157;
	selp.f64 	%fd158, %fd157, %fd296, %p83;
	ld.global.f64 	%fd159, [%rd81+-14336];
	setp.lt.f64 	%p84, %fd158, %fd159;
	selp.f64 	%fd160, %fd159, %fd158, %p84;
	ld.global.f64 	%fd161, [%rd81+-12288];
	setp.lt.f64 	%p85, %fd160, %fd161;
	selp.f64 	%fd162, %fd161, %fd160, %p85;
	ld.global.f64 	%fd163, [%rd81+-10240];
	setp.lt.f64 	%p86, %fd162, %fd163;
	selp.f64 	%fd164, %fd163, %fd162, %p86;
	ld.global.f64 	%fd165, [%rd81+-8192];
	setp.lt.f64 	%p87, %fd164, %fd165;
	selp.f64 	%fd166, %fd165, %fd164, %p87;
	ld.global.f64 	%fd167, [%rd81+-6144];
	setp.lt.f64 	%p88, %fd166, %fd167;
	selp.f64 	%fd168, %fd167, %fd166, %p88;
	ld.global.f64 	%fd169, [%rd81+-4096];
	setp.lt.f64 	%p89, %fd168, %fd169;
	selp.f64 	%fd170, %fd169, %fd168, %p89;
	ld.global.f64 	%fd171, [%rd81+-2048];
	setp.lt.f64 	%p90, %fd170, %fd171;
	selp.f64 	%fd172, %fd171, %fd170, %p90;
	ld.global.f64 	%fd173, [%rd81];
	setp.lt.f64 	%p91, %fd172, %fd173;
	selp.f64 	%fd174, %fd173, %fd172, %p91;
	ld.global.f64 	%fd175, [%rd81+2048];
	setp.lt.f64 	%p92, %fd174, %fd175;
	selp.f64 	%fd176, %fd175, %fd174, %p92;
	ld.global.f64 	%fd177, [%rd81+4096];
	setp.lt.f64 	%p93, %fd176, %fd177;
	selp.f64 	%fd178, %fd177, %fd176, %p93;
	ld.global.f64 	%fd179, [%rd81+6144];
	setp.lt.f64 	%p94, %fd178, %fd179;
	selp.f64 	%fd180, %fd179, %fd178, %p94;
	ld.global.f64 	%fd181, [%rd81+8192];
	setp.lt.f64 	%p95, %fd180, %fd181;
	selp.f64 	%fd182, %fd181, %fd180, %p95;
	ld.global.f64 	%fd183, [%rd81+10240];
	setp.lt.f64 	%p96, %fd182, %fd183;
	selp.f64 	%fd184, %fd183, %fd182, %p96;
	ld.global.f64 	%fd185, [%rd81+12288];
	setp.lt.f64 	%p97, %fd184, %fd185;
	selp.f64 	%fd186, %fd185, %fd184, %p97;
	ld.global.f64 	%fd187, [%rd81+14336];
	setp.lt.f64 	%p98, %fd186, %fd187;
	selp.f64 	%fd296, %fd187, %fd186, %p98;
	add.s32 	%r235, %r235, 4096;
	add.s32 	%r233, %r233, 16;
	add.s64 	%rd81, %rd81, 32768;
	setp.ne.s32 	%p99, %r233, 0;
	@%p99 bra 	$L__BB11_9;
$L__BB11_10:
	setp.eq.s32 	%p100, %r6, 0;
	@%p100 bra 	$L__BB11_19;
	and.b32  	%r13, %r5, 7;
	setp.lt.u32 	%p101, %r6, 8;
	@%p101 bra 	$L__BB11_13;
	mul.wide.s32 	%rd55, %r235, 8;
	add.s64 	%rd56, %rd2, %rd55;
	ld.global.f64 	%fd189, [%rd56];
	setp.lt.f64 	%p102, %fd296, %fd189;
	selp.f64 	%fd190, %fd189, %fd296, %p102;
	ld.global.f64 	%fd191, [%rd56+2048];
	setp.lt.f64 	%p103, %fd190, %fd191;
	selp.f64 	%fd192, %fd191, %fd190, %p103;
	ld.global.f64 	%fd193, [%rd56+4096];
	setp.lt.f64 	%p104, %fd192, %fd193;
	selp.f64 	%fd194, %fd193, %fd192, %p104;
	ld.global.f64 	%fd195, [%rd56+6144];
	setp.lt.f64 	%p105, %fd194, %fd195;
	selp.f64 	%fd196, %fd195, %fd194, %p105;
	ld.global.f64 	%fd197, [%rd56+8192];
	setp.lt.f64 	%p106, %fd196, %fd197;
	selp.f64 	%fd198, %fd197, %fd196, %p106;
	ld.global.f64 	%fd199, [%rd56+10240];
	setp.lt.f64 	%p107, %fd198, %fd199;
	selp.f64 	%fd200, %fd199, %fd198, %p107;
	ld.global.f64 	%fd201, [%rd56+12288];
	setp.lt.f64 	%p108, %fd200, %fd201;
	selp.f64 	%fd202, %fd201, %fd200, %p108;
	ld.global.f64 	%fd203, [%rd56+14336];
	setp.lt.f64 	%p109, %fd202, %fd203;
	selp.f64 	%fd296, %fd203, %fd202, %p109;
	add.s32 	%r235, %r235, 2048;
$L__BB11_13:
	setp.eq.s32 	%p110, %r13, 0;
	@%p110 bra 	$L__BB11_19;
	and.b32  	%r16, %r5, 3;
	setp.lt.u32 	%p111, %r13, 4;
	@%p111 bra 	$L__BB11_16;
	mul.wide.s32 	%rd57, %r235, 8;
	add.s64 	%rd58, %rd2, %rd57;
	ld.global.f64 	%fd205, [%rd58];
	setp.lt.f64 	%p112, %fd296, %fd205;
	selp.f64 	%fd206, %fd205, %fd296, %p112;
	ld.global.f64 	%fd207, [%rd58+2048];
	setp.lt.f64 	%p113, %fd206, %fd207;
	selp.f64 	%fd208, %fd207, %fd206, %p113;
	ld.global.f64 	%fd209, [%rd58+4096];
	setp.lt.f64 	%p114, %fd208, %fd209;
	selp.f64 	%fd210, %fd209, %fd208, %p114;
	ld.global.f64 	%fd211, [%rd58+6144];
	setp.lt.f64 	%p115, %fd210, %fd211;
	selp.f64 	%fd296, %fd211, %fd210, %p115;
	add.s32 	%r235, %r235, 1024;
$L__BB11_16:
	setp.eq.s32 	%p116, %r16, 0;
	@%p116 bra 	$L__BB11_19;
	neg.s32 	%r238, %r16;
$L__BB11_18:
	.pragma "nounroll";
	mul.wide.s32 	%rd59, %r235, 8;
	add.s64 	%rd60, %rd2, %rd59;
	ld.global.f64 	%fd212, [%rd60];
	setp.lt.f64 	%p117, %fd296, %fd212;
	selp.f64 	%fd296, %fd212, %fd296, %p117;
	add.s32 	%r235, %r235, 256;
	add.s32 	%r238, %r238, 1;
	setp.ne.s32 	%p118, %r238, 0;
	@%p118 bra 	$L__BB11_18;
$L__BB11_19:
	setp.lt.u64 	%p119, %rd19, 256;
	@%p119 bra 	$L__BB11_24;
	// begin inline asm
	mov.u32 %r175, %laneid;
	// end inline asm
	mov.b64 	%rd71, %fd296;
	mov.b64 	{%r177, %r182}, %rd71;
	mov.b32 	%r183, 1;
	mov.b32 	%r224, 31;
	mov.b32 	%r225, -1;
	// begin inline asm
	shfl.sync.down.b32 %r176, %r177, %r183, %r224, %r225;
	// end inline asm
	// begin inline asm
	shfl.sync.down.b32 %r181, %r182, %r183, %r224, %r225;
	// end inline asm
	mov.b64 	%rd72, {%r176, %r181};
	mov.b64 	%fd260, %rd72;
	setp.gt.s32 	%p147, %r175, 30;
	setp.lt.f64 	%p148, %fd296, %fd260;
	selp.f64 	%fd261, %fd260, %fd296, %p148;
	selp.f64 	%fd262, %fd296, %fd261, %p147;
	mov.b64 	%rd73, %fd262;
	mov.b64 	{%r187, %r192}, %rd73;
	mov.b32 	%r193, 2;
	// begin inline asm
	shfl.sync.down.b32 %r186, %r187, %r193, %r224, %r225;
	// end inline asm
	// begin inline asm
	shfl.sync.down.b32 %r191, %r192, %r193, %r224, %r225;
	// end inline asm
	mov.b64 	%rd74, {%r186, %r191};
	mov.b64 	%fd263, %rd74;
	setp.gt.s32 	%p149, %r175, 29;
	setp.lt.f64 	%p150, %fd262, %fd263;
	selp.f64 	%fd264, %fd263, %fd262, %p150;
	selp.f64 	%fd265, %fd262, %fd264, %p149;
	mov.b64 	%rd75, %fd265;
	mov.b64 	{%r197, %r202}, %rd75;
	mov.b32 	%r203, 4;
	// begin inline asm
	shfl.sync.down.b32 %r196, %r197, %r203, %r224, %r225;
	// end inline asm
	// begin inline asm
	shfl.sync.down.b32 %r201, %r202, %r203, %r224, %r225;
	// end inline asm
	mov.b64 	%rd76, {%r196, %r201};
	mov.b64 	%fd266, %rd76;
	setp.gt.s32 	%p151, %r175, 27;
	setp.lt.f64 	%p152, %fd265, %fd266;
	selp.f64 	%fd267, %fd266, %fd265, %p152;
	selp.f64 	%fd268, %fd265, %fd267, %p151;
	mov.b64 	%rd77, %fd268;
	mov.b64 	{%r207, %r212}, %rd77;
	mov.b32 	%r213, 8;
	// begin inline asm
	shfl.sync.down.b32 %r206, %r207, %r213, %r224, %r225;
	// end inline asm
	// begin inline asm
	shfl.sync.down.b32 %r211, %r212, %r213, %r224, %r225;
	// end inline asm
	mov.b64 	%rd78, {%r206, %r211};
	mov.b64 	%fd269, %rd78;
	setp.gt.s32 	%p153, %r175, 23;
	setp.lt.f64 	%p154, %fd268, %fd269;
	selp.f64 	%fd270, %fd269, %fd268, %p154;
	selp.f64 	%fd271, %fd268, %fd270, %p153;
	mov.b64 	%rd79, %fd271;
	mov.b64 	{%r217, %r222}, %rd79;
	mov.b32 	%r223, 16;
	// begin inline asm
	shfl.sync.down.b32 %r216, %r217, %r223, %r224, %r225;
	// end inline asm
	// begin inline asm
	shfl.sync.down.b32 %r221, %r222, %r223, %r224, %r225;
	// end inline asm
	mov.b64 	%rd80, {%r216, %r221};
	mov.b64 	%fd272, %rd80;
	setp.gt.s32 	%p155, %r175, 15;
	setp.lt.f64 	%p156, %fd271, %fd272;
	selp.f64 	%fd16, %fd272, %fd271, %p156;
	selp.f64 	%fd308, %fd271, %fd16, %p155;
	setp.ne.s32 	%p157, %r175, 0;
	@%p157 bra 	$L__BB11_22;
	shr.u32 	%r226, %r2, 2;
	and.b32  	%r227, %r226, 248;
	mov.u32 	%r228, _ZZN3cub18CUB_300001_SM_10006detail6reduce28DeviceReduceSingleTileKernelINS2_10policy_hubIdyN4cuda3__47maximumIdEEE10Policy1000EN6thrust24THRUST_300001_SM_1000_NS6detail15normal_iteratorINSC_10device_ptrIdEEEEPdyS8_ddNS5_3std3__410__identityEEEvT0_T1_T2_T3_T4_T6_E12temp_storage;
	add.s32 	%r229, %r228, %r227;
	st.shared.f64 	[%r229+8], %fd16;
$L__BB11_22:
	bar.sync 	0;
	setp.ne.s32 	%p158, %r2, 0;
	@%p158 bra 	$L__BB11_49;
	ld.shared.f64 	%fd273, [_ZZN3cub18CUB_300001_SM_10006detail6reduce28DeviceReduceSingleTileKernelINS2_10policy_hubIdyN4cuda3__47maximumIdEEE10Policy1000EN6thrust24THRUST_300001_SM_1000_NS6detail15normal_iteratorINSC_10device_ptrIdEEEEPdyS8_ddNS5_3std3__410__identityEEEvT0_T1_T2_T3_T4_T6_E12temp_storage+16];
	setp.lt.f64 	%p159, %fd308, %fd273;
	selp.f64 	%fd274, %fd273, %fd308, %p159;
	ld.shared.f64 	%fd275, [_ZZN3cub18CUB_300001_SM_10006detail6reduce28DeviceReduceSingleTileKernelINS2_10policy_hubIdyN4cuda3__47maximumIdEEE10Policy1000EN6thrust24THRUST_300001_SM_1000_NS6detail15normal_iteratorINSC_10device_ptrIdEEEEPdyS8_ddNS5_3std3__410__identityEEEvT0_T1_T2_T3_T4_T6_E12temp_storage+24];
	setp.lt.f64 	%p160, %fd274, %fd275;
	selp.f64 	%fd276, %fd275, %fd274, %p160;
	ld.shared.f64 	%fd277, [_ZZN3cub18CUB_300001_SM_10006detail6reduce28DeviceReduceSingleTileKernelINS2_10policy_hubIdyN4cuda3__47maximumIdEEE10Policy1000EN6thrust24THRUST_300001_SM_1000_NS6detail15normal_iteratorINSC_10device_ptrIdEEEEPdyS8_ddNS5_3std3__410__identityEEEvT0_T1_T2_T3_T4_T6_E12temp_storage+32];
	setp.lt.f64 	%p161, %fd276, %fd277;
	selp.f64 	%fd278, %fd277, %fd276, %p161;
	ld.shared.f64 	%fd279, [_ZZN3cub18CUB_300001_SM_10006detail6reduce28DeviceReduceSingleTileKernelINS2_10policy_hubIdyN4cuda3__47maximumIdEEE10Policy1000EN6thrust24THRUST_300001_SM_1000_NS6detail15normal_iteratorINSC_10device_ptrIdEEEEPdyS8_ddNS5_3std3__410__identityEEEvT0_T1_T2_T3_T4_T6_E12temp_storage+40];
	setp.lt.f64 	%p162, %fd278, %fd279;
	selp.f64 	%fd280, %fd279, %fd278, %p162;
	ld.shared.f64 	%fd281, [_ZZN3cub18CUB_300001_SM_10006detail6reduce28DeviceReduceSingleTileKernelINS2_10policy_hubIdyN4cuda3__47maximumIdEEE10Policy1000EN6thrust24THRUST_300001_SM_1000_NS6detail15normal_iteratorINSC_10device_ptrIdEEEEPdyS8_ddNS5_3std3__410__identityEEEvT0_T1_T2_T3_T4_T6_E12temp_storage+48];
	setp.lt.f64 	%p163, %fd280, %fd281;
	selp.f64 	%fd282, %fd281, %fd280, %p163;
	ld.shared.f64 	%fd283, [_ZZN3cub18CUB_300001_SM_10006detail6reduce28DeviceReduceSingleTileKernelINS2_10policy_hubIdyN4cuda3__47maximumIdEEE10Policy1000EN6thrust24THRUST_300001_SM_1000_NS6detail15normal_iteratorINSC_10device_ptrIdEEEEPdyS8_ddNS5_3std3__410__identityEEEvT0_T1_T2_T3_T4_T6_E12temp_storage+56];
	setp.lt.f64 	%p164, %fd282, %fd283;
	selp.f64 	%fd284, %fd283, %fd282, %p164;
	ld.shared.f64 	%fd285, [_ZZN3cub18CUB_300001_SM_10006detail6reduce28DeviceReduceSingleTileKernelINS2_10policy_hubIdyN4cuda3__47maximumIdEEE10Policy1000EN6thrust24THRUST_300001_SM_1000_NS6detail15normal_iteratorINSC_10device_ptrIdEEEEPdyS8_ddNS5_3std3__410__identityEEEvT0_T1_T2_T3_T4_T6_E12temp_storage+64];
	setp.lt.f64 	%p165, %fd284, %fd285;
	selp.f64 	%fd308, %fd285, %fd284, %p165;
	bra.uni 	$L__BB11_49;
$L__BB11_24:
	// begin inline asm
	mov.u32 %r112, %laneid;
	// end inline asm
	and.b32  	%r163, %r2, 992;
	add.s32 	%r164, %r163, 32;
	setp.gt.u32 	%p120, %r164, %r1;
	not.b32 	%r165, %r163;
	add.s32 	%r166, %r1, %r165;
	selp.b32 	%r161, %r166, 31, %p120;
	mov.b64 	%rd61, %fd296;
	mov.b64 	{%r114, %r119}, %rd61;
	mov.b32 	%r120, 1;
	mov.b32 	%r162, -1;
	// begin inline asm
	shfl.sync.down.b32 %r113, %r114, %r120, %r161, %r162;
	// end inline asm
	// begin inline asm
	shfl.sync.down.b32 %r118, %r119, %r120, %r161, %r162;
	// end inline asm
	mov.b64 	%rd62, {%r113, %r118};
	mov.b64 	%fd213, %rd62;
	setp.lt.s32 	%p121, %r112, %r161;
	setp.lt.f64 	%p122, %fd296, %fd213;
	selp.f64 	%fd214, %fd213, %fd296, %p122;
	selp.f64 	%fd215, %fd214, %fd296, %p121;
	mov.b64 	%rd63, %fd215;
	mov.b64 	{%r124, %r129}, %rd63;
	mov.b32 	%r130, 2;
	// begin inline asm
	shfl.sync.down.b32 %r123, %r124, %r130, %r161, %r162;
	// end inline asm
	// begin inline asm
	shfl.sync.down.b32 %r128, %r129, %r130, %r161, %r162;
	// end inline asm
	mov.b64 	%rd64, {%r123, %r128};
	mov.b64 	%fd216, %rd64;
	add.s32 	%r167, %r112, 2;
	setp.gt.s32 	%p123, %r167, %r161;
	setp.lt.f64 	%p124, %fd215, %fd216;
	selp.f64 	%fd217, %fd216, %fd215, %p124;
	selp.f64 	%fd218, %fd215, %fd217, %p123;
	mov.b64 	%rd65, %fd218;
	mov.b64 	{%r134, %r139}, %rd65;
	mov.b32 	%r140, 4;
	// begin inline asm
	shfl.sync.down.b32 %r133, %r134, %r140, %r161, %r162;
	// end inline asm
	// begin inline asm
	shfl.sync.down.b32 %r138, %r139, %r140, %r161, %r162;
	// end inline asm
	mov.b64 	%rd66, {%r133, %r138};
	mov.b64 	%fd219, %rd66;
	add.s32 	%r168, %r112, 4;
	setp.gt.s32 	%p125, %r168, %r161;
	setp.lt.f64 	%p126, %fd218, %fd219;
	selp.f64 	%fd220, %fd219, %fd218, %p126;
	selp.f64 	%fd221, %fd218, %fd220, %p125;
	mov.b64 	%rd67, %fd221;
	mov.b64 	{%r144, %r149}, %rd67;
	mov.b32 	%r150, 8;
	// begin inline asm
	shfl.sync.down.b32 %r143, %r144, %r150, %r161, %r162;
	// end inline asm
	// begin inline asm
	shfl.sync.down.b32 %r148, %r149, %r150, %r161, %r162;
	// end inline asm
	mov.b64 	%rd68, {%r143, %r148};
	mov.b64 	%fd222, %rd68;
	add.s32 	%r169, %r112, 8;
	setp.gt.s32 	%p127, %r169, %r161;
	setp.lt.f64 	%p128, %fd221, %fd222;
	selp.f64 	%fd223, %fd222, %fd221, %p128;
	selp.f64 	%fd224, %fd221, %fd223, %p127;
	mov.b64 	%rd69, %fd224;
	mov.b64 	{%r154, %r159}, %rd69;
	mov.b32 	%r160, 16;
	// begin inline asm
	shfl.sync.down.b32 %r153, %r154, %r160, %r161, %r162;
	// end inline asm
	// begin inline asm
	shfl.sync.down.b32 %r158, %r159, %r160, %r161, %r162;
	// end inline asm
	mov.b64 	%rd70, {%r153, %r158};
	mov.b64 	%fd225, %rd70;
	add.s32 	%r170, %r112, 16;
	setp.gt.s32 	%p129, %r170, %r161;
	setp.lt.f64 	%p130, %fd224, %fd225;
	selp.f64 	%fd226, %fd225, %fd224, %p130;
	selp.f64 	%fd308, %fd224, %fd226, %p129;
	setp.ne.s32 	%p131, %r112, 0;
	@%p131 bra 	$L__BB11_26;
	shr.u32 	%r171, %r2, 2;
	and.b32  	%r172, %r171, 248;
	mov.u32 	%r173, _ZZN3cub18CUB_300001_SM_10006detail6reduce28DeviceReduceSingleTileKernelINS2_10policy_hubIdyN4cuda3__47maximumIdEEE10Policy1000EN6thrust24THRUST_300001_SM_1000_NS6detail15normal_iteratorINSC_10device_ptrIdEEEEPdyS8_ddNS5_3std3__410__identityEEEvT0_T1_T2_T3_T4_T6_E12temp_storage;
	add.s32 	%r174, %r173, %r172;
	st.shared.f64 	[%r174+8], %fd308;
$L__BB11_26:
	bar.sync 	0;
	setp.ne.s32 	%p132, %r2, 0;
	@%p132 bra 	$L__BB11_49;
	setp.gt.u64 	%p133, %rd19, 32;
	ld.shared.f64 	%fd227, [_ZZN3cub18CUB_300001_SM_10006detail6reduce28DeviceReduceSingleTileKernelINS2_10policy_hubIdyN4cuda3__47maximumIdEEE10Policy1000EN6thrust24THRUST_300001_SM_1000_NS6detail15normal_iteratorINSC_10device_ptrIdEEEEPdyS8_ddNS5_3std3__410__identityEEEvT0_T1_T2_T3_T4_T6_E12temp_storage+16];
	setp.lt.f64 	%p134, %fd308, %fd227;
	selp.f64 	%fd229, %fd227, %fd308, %p134;
	selp.f64 	%fd230, %fd229, %fd308, %p133;
	setp.gt.u64 	%p135, %rd19, 64;
	ld.shared.f64 	%fd232, [_ZZN3cub18CUB_300001_SM_10006detail6reduce28DeviceReduceSingleTileKernelINS2_10policy_hubIdyN4cuda3__47maximumIdEEE10Policy1000EN6thrust24THRUST_300001_SM_1000_NS6detail15normal_iteratorINSC_10device_ptrIdEEEEPdyS8_ddNS5_3std3__410__identityEEEvT0_T1_T2_T3_T4_T6_E12temp_storage+24];
	setp.lt.f64 	%p136, %fd230, %fd232;
	selp.f64 	%fd234, %fd232, %fd230, %p136;
	selp.f64 	%fd235, %fd234, %fd230, %p135;
	setp.gt.u64 	%p137, %rd19, 96;
	ld.shared.f64 	%fd237, [_ZZN3cub18CUB_300001_SM_10006detail6reduce28DeviceReduceSingleTileKernelINS2_10policy_hubIdyN4cuda3__47maximumIdEEE10Policy1000EN6thrust24THRUST_300001_SM_1000_NS6detail15normal_iteratorINSC_10device_ptrIdEEEEPdyS8_ddNS5_3std3__410__identityEEEvT0_T1_T2_T3_T4_T6_E12temp_storage+32];
	setp.lt.f64 	%p138, %fd235, %fd237;
	selp.f64 	%fd239, %fd237, %fd235, %p138;
	selp.f64 	%fd240, %fd239, %fd235, %p137;
	setp.gt.u64 	%p139, %rd19, 128;
	ld.shared.f64 	%fd242, [_ZZN3cub18CUB_300001_SM_10006detail6reduce28DeviceReduceSingleTileKernelINS2_10policy_hubIdyN4cuda3__47maximumIdEEE10Policy1000EN6thrust24THRUST_300001_SM_1000_NS6detail15normal_iteratorINSC_10device_ptrIdEEEEPdyS8_ddNS5_3std3__410__identityEEEvT0_T1_T2_T3_T4_T6_E12temp_storage+40];
	setp.lt.f64 	%p140, %fd240, %fd242;
	selp.f64 	%fd244, %fd242, %fd240, %p140;
	selp.f64 	%fd245, %fd244, %fd240, %p139;
	setp.gt.u64 	%p141, %rd19, 160;
	ld.shared.f64 	%fd247, [_ZZN3cub18CUB_300001_SM_10006detail6reduce28DeviceReduceSingleTileKernelINS2_10policy_hubIdyN4cuda3__47maximumIdEEE10Policy1000EN6thrust24THRUST_300001_SM_1000_NS6detail15normal_iteratorINSC_10device_ptrIdEEEEPdyS8_ddNS5_3std3__410__identityEEEvT0_T1_T2_T3_T4_T6_E12temp_storage+48];
	setp.lt.f64 	%p142, %fd245, %fd247;
	selp.f64 	%fd249, %fd247, %fd245, %p142;
	selp.f64 	%fd250, %fd249, %fd245, %p141;
	setp.gt.u64 	%p143, %rd19, 192;
	ld.shared.f64 	%fd252, [_ZZN3cub18CUB_300001_SM_10006detail6reduce28DeviceReduceSingleTileKernelINS2_10policy_hubIdyN4cuda3__47maximumIdEEE10Policy1000EN6thrust24THRUST_300001_SM_1000_NS6detail15normal_iteratorINSC_10device_ptrIdEEEEPdyS8_ddNS5_3std3__410__identityEEEvT0_T1_T2_T3_T4_T6_E12temp_storage+56];
	setp.lt.f64 	%p144, %fd250, %fd252;
	selp.f64 	%fd254, %fd252, %fd250, %p144;
	selp.f64 	%fd255, %fd254, %fd250, %p143;
	setp.gt.u64 	%p145, %rd19, 224;
	ld.shared.f64 	%fd257, [_ZZN3cub18CUB_300001_SM_10006detail6reduce28DeviceReduceSingleTileKernelINS2_10policy_hubIdyN4cuda3__47maximumIdEEE10Policy1000EN6thrust24THRUST_300001_SM_1000_NS6detail15normal_iteratorINSC_10device_ptrIdEEEEPdyS8_ddNS5_3std3__410__identityEEEvT0_T1_T2_T3_T4_T6_E12temp_storage+64];
	setp.lt.f64 	%p146, %fd255, %fd257;
	selp.f64 	%fd259, %fd257, %fd255, %p146;
	selp.f64 	%fd308, %fd259, %fd255, %p145;
	bra.uni 	$L__BB11_49;
$L__BB11_28:
	mov.u32 	%r24, %tid.x;
	cvt.u64.u32 	%rd6, %r24;
	mul.wide.u32 	%rd22, %r24, 8;
	add.s64 	%rd7, %rd2, %rd22;
	ld.global.f64 	%fd43, [%rd7];
	ld.global.f64 	%fd44, [%rd7+2048];
	ld.global.f64 	%fd45, [%rd7+4096];
	ld.global.f64 	%fd46, [%rd7+6144];
	ld.global.f64 	%fd47, [%rd7+8192];
	ld.global.f64 	%fd48, [%rd7+10240];
	ld.global.f64 	%fd49, [%rd7+12288];
	ld.global.f64 	%fd50, [%rd7+14336];
	setp.lt.f64 	%p3, %fd43, %fd44;
	selp.f64 	%fd51, %fd44, %fd43, %p3;
	setp.lt.f64 	%p4, %fd51, %fd45;
	selp.f64 	%fd52, %fd45, %fd51, %p4;
	setp.lt.f64 	%p5, %fd52, %fd46;
	selp.f64 	%fd53, %fd46, %fd52, %p5;
	setp.lt.f64 	%p6, %fd53, %fd47;
	selp.f64 	%fd54, %fd47, %fd53, %p6;
	setp.lt.f64 	%p7, %fd54, %fd48;
	selp.f64 	%fd55, %fd48, %fd54, %p7;
	setp.lt.f64 	%p8, %fd55, %fd49;
	selp.f64 	%fd56, %fd49, %fd55, %p8;
	setp.lt.f64 	%p9, %fd56, %fd50;
	selp.f64 	%fd307, %fd50, %fd56, %p9;
	add.s64 	%rd8, %rd19, -2048;
	setp.lt.u64 	%p10, %rd8, 2048;
	mov.b64 	%rd83, 2048;
	@%p10 bra 	$L__BB11_32;
	mov.b64 	%rd83, 2048;
$L__BB11_30:
	shl.b64 	%rd24, %rd83, 3;
	add.s64 	%rd25, %rd7, %rd24;
	ld.global.f64 	%fd57, [%rd25];
	ld.global.f64 	%fd58, [%rd25+2048];
	ld.global.f64 	%fd59, [%rd25+4096];
	ld.global.f64 	%fd60, [%rd25+6144];
	ld.global.f64 	%fd61, [%rd25+8192];
	ld.global.f64 	%fd62, [%rd25+10240];
	ld.global.f64 	%fd63, [%rd25+12288];
	ld.global.f64 	%fd64, [%rd25+14336];
	setp.lt.f64 	%p11, %fd307, %fd57;
	selp.f64 	%fd65, %fd57, %fd307, %p11;
	setp.lt.f64 	%p12, %fd65, %fd58;
	selp.f64 	%fd66, %fd58, %fd65, %p12;
	setp.lt.f64 	%p13, %fd66, %fd59;
	selp.f64 	%fd67, %fd59, %fd66, %p13;
	setp.lt.f64 	%p14, %fd67, %fd60;
	selp.f64 	%fd68, %fd60, %fd67, %p14;
	setp.lt.f64 	%p15, %fd68, %fd61;
	selp.f64 	%fd69, %fd61, %fd68, %p15;
	setp.lt.f64 	%p16, %fd69, %fd62;
	selp.f64 	%fd70, %fd62, %fd69, %p16;
	setp.lt.f64 	%p17, %fd70, %fd63;
	selp.f64 	%fd71, %fd63, %fd70, %p17;
	setp.lt.f64 	%p18, %fd71, %fd64;
	selp.f64 	%fd307, %fd64, %fd71, %p18;
	sub.s64 	%rd26, %rd19, %rd83;
	setp.lt.u64 	%p19, %rd26, 2048;
	@%p19 bra 	$L__BB11_45;
	add.s64 	%rd83, %rd83, 2048;
	setp.le.u64 	%p20, %rd83, %rd8;
	@%p20 bra 	$L__BB11_30;
$L__BB11_32:
	setp.le.u64 	%p21, %rd19, %rd83;
	cvt.u32.u64 	%r42, %rd83;
	cvt.u32.u64 	%r43, %rd19;
	sub.s32 	%r44, %r43, %r42;
	setp.ge.s32 	%p22, %r24, %r44;
	or.pred  	%p23, %p21, %p22;
	@%p23 bra 	$L__BB11_45;
	not.b32 	%r47, %r24;
	add.s32 	%r48, %r47, %r43;
	sub.s32 	%r50, %r48, %r42;
	shr.u32 	%r51, %r50, 8;
	add.s32 	%r25, %r51, 1;
	and.b32  	%r26, %r25, 15;
	setp.lt.u32 	%p24, %r50, 3840;
	mov.u32 	%r242, %r24;
	@%p24 bra 	$L__BB11_36;
	and.b32  	%r52, %r25, 33554416;
	neg.s32 	%r240, %r52;
	add.s64 	%rd27, %rd83, %rd6;
	shl.b64 	%rd28, %rd27, 3;
	add.s64 	%rd29, %rd28, %rd2;
	add.s64 	%rd84, %rd29, 16384;
	mov.u32 	%r242, %r24;
$L__BB11_35:
	.pragma "nounroll";
	ld.global.f64 	%fd73, [%rd84+-16384];
	setp.lt.f64 	%p25, %fd307, %fd73;
	selp.f64 	%fd74, %fd73, %fd307, %p25;
	ld.global.f64 	%fd75, [%rd84+-14336];
	setp.lt.f64 	%p26, %fd74, %fd75;
	selp.f64 	%fd76, %fd75, %fd74, %p26;
	ld.global.f64 	%fd77, [%rd84+-12288];
	setp.lt.f64 	%p27, %fd76, %fd77;
	selp.f64 	%fd78, %fd77, %fd76, %p27;
	ld.global.f64 	%fd79, [%rd84+-10240];
	setp.lt.f64 	%p28, %fd78, %fd79;
	selp.f64 	%fd80, %fd79, %fd78, %p28;
	ld.global.f64 	%fd81, [%rd84+-8192];
	setp.lt.f64 	%p29, %fd80, %fd81;
	selp.f64 	%fd82, %fd81, %fd80, %p29;
	ld.global.f64 	%fd83, [%rd84+-6144];
	setp.lt.f64 	%p30, %fd82, %fd83;
	selp.f64 	%fd84, %fd83, %fd82, %p30;
	ld.global.f64 	%fd85, [%rd84+-4096];
	setp.lt.f64 	%p31, %fd84, %fd85;
	selp.f64 	%fd86, %fd85, %fd84, %p31;
	ld.global.f64 	%fd87, [%rd84+-2048];
	setp.lt.f64 	%p32, %fd86, %fd87;
	selp.f64 	%fd88, %fd87, %fd86, %p32;
	ld.global.f64 	%fd89, [%rd84];
	setp.lt.f64 	%p33, %fd88, %fd89;
	selp.f64 	%fd90, %fd89, %fd88, %p33;
	ld.global.f64 	%fd91, [%rd84+2048];
	setp.lt.f64 	%p34, %fd90, %fd91;
	selp.f64 	%fd92, %fd91, %fd90, %p34;
	ld.global.f64 	%fd93, [%rd84+4096];
	setp.lt.f64 	%p35, %fd92, %fd93;
	selp.f64 	%fd94, %fd93, %fd92, %p35;
	ld.global.f64 	%fd95, [%rd84+6144];
	setp.lt.f64 	%p36, %fd94, %fd95;
	selp.f64 	%fd96, %fd95, %fd94, %p36;
	ld.global.f64 	%fd97, [%rd84+8192];
	setp.lt.f64 	%p37, %fd96, %fd97;
	selp.f64 	%fd98, %fd97, %fd96, %p37;
	ld.global.f64 	%fd99, [%rd84+10240];
	setp.lt.f64 	%p38, %fd98, %fd99;
	selp.f64 	%fd100, %fd99, %fd98, %p38;
	ld.global.f64 	%fd101, [%rd84+12288];
	setp.lt.f64 	%p39, %fd100, %fd101;
	selp.f64 	%fd102, %fd101, %fd100, %p39;
	ld.global.f64 	%fd103, [%rd84+14336];
	setp.lt.f64 	%p40, %fd102, %fd103;
	selp.f64 	%fd307, %fd103, %fd102, %p40;
	add.s32 	%r242, %r242, 4096;
	add.s32 	%r240, %r240, 16;
	add.s64 	%rd84, %rd84, 32768;
	setp.ne.s32 	%p41, %r240, 0;
	@%p41 bra 	$L__BB11_35;
$L__BB11_36:
	setp.eq.s32 	%p42, %r26, 0;
	@%p42 bra 	$L__BB11_45;
	and.b32  	%r33, %r25, 7;
	setp.lt.u32 	%p43, %r26, 8;
	@%p43 bra 	$L__BB11_39;
	cvt.u64.u32 	%rd30, %r242;
	add.s64 	%rd31, %rd83, %rd30;
	shl.b64 	%rd32, %rd31, 3;
	add.s64 	%rd33, %rd2, %rd32;
	ld.global.f64 	%fd105, [%rd33];
	setp.lt.f64 	%p44, %fd307, %fd105;
	selp.f64 	%fd106, %fd105, %fd307, %p44;
	ld.global.f64 	%fd107, [%rd33+2048];
	setp.lt.f64 	%p45, %fd106, %fd107;
	selp.f64 	%fd108, %fd107, %fd106, %p45;
	ld.global.f64 	%fd109, [%rd33+4096];
	setp.lt.f64 	%p46, %fd108, %fd109;
	selp.f64 	%fd110, %fd109, %fd108, %p46;
	ld.global.f64 	%fd111, [%rd33+6144];
	setp.lt.f64 	%p47, %fd110, %fd111;
	selp.f64 	%fd112, %fd111, %fd110, %p47;
	ld.global.f64 	%fd113, [%rd33+8192];
	setp.lt.f64 	%p48, %fd112, %fd113;
	selp.f64 	%fd114, %fd113, %fd112, %p48;
	ld.global.f64 	%fd115, [%rd33+10240];
	setp.lt.f64 	%p49, %fd114, %fd115;
	selp.f64 	%fd116, %fd115, %fd114, %p49;
	ld.global.f64 	%fd117, [%rd33+12288];
	setp.lt.f64 	%p50, %fd116, %fd117;
	selp.f64 	%fd118, %fd117, %fd116, %p50;
	ld.global.f64 	%fd119, [%rd33+14336];
	setp.lt.f64 	%p51, %fd118, %fd119;
	selp.f64 	%fd307, %fd119, %fd118, %p51;
	add.s32 	%r242, %r242, 2048;
$L__BB11_39:
	setp.eq.s32 	%p52, %r33, 0;
	@%p52 bra 	$L__BB11_45;
	and.b32  	%r36, %r25, 3;
	setp.lt.u32 	%p53, %r33, 4;
	@%p53 bra 	$L__BB11_42;
	cvt.u64.u32 	%rd34, %r242;
	add.s64 	%rd35, %rd83, %rd34;
	shl.b64 	%rd36, %rd35, 3;
	add.s64 	%rd37, %rd2, %rd36;
	ld.global.f64 	%fd121, [%rd37];
	setp.lt.f64 	%p54, %fd307, %fd121;
	selp.f64 	%fd122, %fd121, %fd307, %p54;
	ld.global.f64 	%fd123, [%rd37+2048];
	setp.lt.f64 	%p55, %fd122, %fd123;
	selp.f64 	%fd124, %fd123, %fd122, %p55;
	ld.global.f64 	%fd125, [%rd37+4096];
	setp.lt.f64 	%p56, %fd124, %fd125;
	selp.f64 	%fd126, %fd125, %fd124, %p56;
	ld.global.f64 	%fd127, [%rd37+6144];
	setp.lt.f64 	%p57, %fd126, %fd127;
	selp.f64 	%fd307, %fd127, %fd126, %p57;
	add.s32 	%r242, %r242, 1024;
$L__BB11_42:
	setp.eq.s32 	%p58, %r36, 0;
	@%p58 bra 	$L__BB11_45;
	cvt.u64.u32 	%rd38, %r242;
	add.s64 	%rd39, %rd83, %rd38;
	shl.b64 	%rd40, %rd39, 3;
	add.s64 	%rd85, %rd2, %rd40;
	neg.s32 	%r245, %r36;
$L__BB11_44:
	.pragma "nounroll";
	ld.global.f64 	%fd128, [%rd85];
	setp.lt.f64 	%p59, %fd307, %fd128;
	selp.f64 	%fd307, %fd128, %fd307, %p59;
	add.s64 	%rd85, %rd85, 2048;
	add.s32 	%r245, %r245, 1;
	setp.ne.s32 	%p60, %r245, 0;
	@%p60 bra 	$L__BB11_44;
$L__BB11_45:
	// begin inline asm
	mov.u32 %r53, %laneid;
	// end inline asm
	mov.b64 	%rd41, %fd307;
	mov.b64 	{%r55, %r60}, %rd41;
	mov.b32 	%r61, 1;
	mov.b32 	%r102, 31;
	mov.b32 	%r103, -1;
	// begin inline asm
	shfl.sync.down.b32 %r54, %r55, %r61, %r102, %r103;
	// end inline asm
	// begin inline asm
	shfl.sync.down.b32 %r59, %r60, %r61, %r102, %r103;
	// end inline asm
	mov.b64 	%rd42, {%r54, %r59};
	mov.b64 	%fd129, %rd42;
	setp.gt.s32 	%p61, %r53, 30;
	setp.lt.f64 	%p62, %fd307, %fd129;
	selp.f64 	%fd130, %fd129, %fd307, %p62;
	selp.f64 	%fd131, %fd307, %fd130, %p61;
	mov.b64 	%rd43, %fd131;
	mov.b64 	{%r65, %r70}, %rd43;
	mov.b32 	%r71, 2;
	// begin inline asm
	shfl.sync.down.b32 %r64, %r65, %r71, %r102, %r103;
	// end inline asm
	// begin inline asm
	shfl.sync.down.b32 %r69, %r70, %r71, %r102, %r103;
	// end inline asm
	mov.b64 	%rd44, {%r64, %r69};
	mov.b64 	%fd132, %rd44;
	setp.gt.s32 	%p63, %r53, 29;
	setp.lt.f64 	%p64, %fd131, %fd132;
	selp.f64 	%fd133, %fd132, %fd131, %p64;
	selp.f64 	%fd134, %fd131, %fd133, %p63;
	mov.b64 	%rd45, %fd134;
	mov.b64 	{%r75, %r80}, %rd45;
	mov.b32 	%r81, 4;
	// begin inline asm
	shfl.sync.down.b32 %r74, %r75, %r81, %r102, %r103;
	// end inline asm
	// begin inline asm
	shfl.sync.down.b32 %r79, %r80, %r81, %r102, %r103;
	// end inline asm
	mov.b64 	%rd46, {%r74, %r79};
	mov.b64 	%fd135, %rd46;
	setp.gt.s32 	%p65, %r53, 27;
	setp.lt.f64 	%p66, %fd134, %fd135;
	selp.f64 	%fd136, %fd135, %fd134, %p66;
	selp.f64 	%fd137, %fd134, %fd136, %p65;
	mov.b64 	%rd47, %fd137;
	mov.b64 	{%r85, %r90}, %rd47;
	mov.b32 	%r91, 8;
	// begin inline asm
	shfl.sync.down.b32 %r84, %r85, %r91, %r102, %r103;
	// end inline asm
	// begin inline asm
	shfl.sync.down.b32 %r89, %r90, %r91, %r102, %r103;
	// end inline asm
	mov.b64 	%rd48, {%r84, %r89};
	mov.b64 	%fd138, %rd48;
	setp.gt.s32 	%p67, %r53, 23;
	setp.lt.f64 	%p68, %fd137, %fd138;
	selp.f64 	%fd139, %fd138, %fd137, %p68;
	selp.f64 	%fd140, %fd137, %fd139, %p67;
	mov.b64 	%rd49, %fd140;
	mov.b64 	{%r95, %r100}, %rd49;
	mov.b32 	%r101, 16;
	// begin inline asm
	shfl.sync.down.b32 %r94, %r95, %r101, %r102, %r103;
	// end inline asm
	// begin inline asm
	shfl.sync.down.b32 %r99, %r100, %r101, %r102, %r103;
	// end inline asm
	mov.b64 	%rd50, {%r94, %r99};
	mov.b64 	%fd141, %rd50;
	setp.gt.s32 	%p69, %r53, 15;
	setp.lt.f64 	%p70, %fd140, %fd141;
	selp.f64 	%fd38, %fd141, %fd140, %p70;
	selp.f64 	%fd308, %fd140, %fd38, %p69;
	setp.ne.s32 	%p71, %r53, 0;
	@%p71 bra 	$L__BB11_47;
	shr.u32 	%r104, %r24, 2;
	and.b32  	%r105, %r104, 248;
	mov.u32 	%r106, _ZZN3cub18CUB_300001_SM_10006detail6reduce28DeviceReduceSingleTileKernelINS2_10policy_hubIdyN4cuda3__47maximumIdEEE10Policy1000EN6thrust24THRUST_300001_SM_1000_NS6detail15normal_iteratorINSC_10device_ptrIdEEEEPdyS8_ddNS5_3std3__410__identityEEEvT0_T1_T2_T3_T4_T6_E12temp_storage;
	add.s32 	%r107, %r106, %r105;
	st.shared.f64 	[%r107+8], %fd38;
$L__BB11_47:
	bar.sync 	0;
	setp.ne.s32 	%p72, %r24, 0;
	@%p72 bra 	$L__BB11_49;
	ld.shared.f64 	%fd142, [_ZZN3cub18CUB_300001_SM_10006detail6reduce28DeviceReduceSingleTileKernelINS2_10policy_hubIdyN4cuda3__47maximumIdEEE10Policy1000EN6thrust24THRUST_300001_SM_1000_NS6detail15normal_iteratorINSC_10device_ptrIdEEEEPdyS8_ddNS5_3std3__410__identityEEEvT0_T1_T2_T3_T4_T6_E12temp_storage+16];
	setp.lt.f64 	%p73, %fd308, %fd142;
	selp.f64 	%fd143, %fd142, %fd308, %p73;
	ld.shared.f64 	%fd144, [_ZZN3cub18CUB_300001_SM_10006detail6reduce28DeviceReduceSingleTileKernelINS2_10policy_hubIdyN4cuda3__47maximumIdEEE10Policy1000EN6thrust24THRUST_300001_SM_1000_NS6detail15normal_iteratorINSC_10device_ptrIdEEEEPdyS8_ddNS5_3std3__410__identityEEEvT0_T1_T2_T3_T4_T6_E12temp_storage+24];
	setp.lt.f64 	%p74, %fd143, %fd144;
	selp.f64 	%fd145, %fd144, %fd143, %p74;
	ld.shared.f64 	%fd146, [_ZZN3cub18CUB_300001_SM_10006detail6reduce28DeviceReduceSingleTileKernelINS2_10policy_hubIdyN4cuda3__47maximumIdEEE10Policy1000EN6thrust24THRUST_300001_SM_1000_NS6detail15normal_iteratorINSC_10device_ptrIdEEEEPdyS8_ddNS5_3std3__410__identityEEEvT0_T1_T2_T3_T4_T6_E12temp_storage+32];
	setp.lt.f64 	%p75, %fd145, %fd146;
	selp.f64 	%fd147, %fd146, %fd145, %p75;
	ld.shared.f64 	%fd148, [_ZZN3cub18CUB_300001_SM_10006detail6reduce28DeviceReduceSingleTileKernelINS2_10policy_hubIdyN4cuda3__47maximumIdEEE10Policy1000EN6thrust24THRUST_300001_SM_1000_NS6detail15normal_iteratorINSC_10device_ptrIdEEEEPdyS8_ddNS5_3std3__410__identityEEEvT0_T1_T2_T3_T4_T6_E12temp_storage+40];
	setp.lt.f64 	%p76, %fd147, %fd148;
	selp.f64 	%fd149, %fd148, %fd147, %p76;
	ld.shared.f64 	%fd150, [_ZZN3cub18CUB_300001_SM_10006detail6reduce28DeviceReduceSingleTileKernelINS2_10policy_hubIdyN4cuda3__47maximumIdEEE10Policy1000EN6thrust24THRUST_300001_SM_1000_NS6detail15normal_iteratorINSC_10device_ptrIdEEEEPdyS8_ddNS5_3std3__410__identityEEEvT0_T1_T2_T3_T4_T6_E12temp_storage+48];
	setp.lt.f64 	%p77, %fd149, %fd150;
	selp.f64 	%fd151, %fd150, %fd149, %p77;
	ld.shared.f64 	%fd152, [_ZZN3cub18CUB_300001_SM_10006detail6reduce28DeviceReduceSingleTileKernelINS2_10policy_hubIdyN4cuda3__47maximumIdEEE10Policy1000EN6thrust24THRUST_300001_SM_1000_NS6detail15normal_iteratorINSC_10device_ptrIdEEEEPdyS8_ddNS5_3std3__410__identityEEEvT0_T1_T2_T3_T4_T6_E12temp_storage+56];
	setp.lt.f64 	%p78, %fd151, %fd152;
	selp.f64 	%fd153, %fd152, %fd151, %p78;
	ld.shared.f64 	%fd154, [_ZZN3cub18CUB_300001_SM_10006detail6reduce28DeviceReduceSingleTileKernelINS2_10policy_hubIdyN4cuda3__47maximumIdEEE10Policy1000EN6thrust24THRUST_300001_SM_1000_NS6detail15normal_iteratorINSC_10device_ptrIdEEEEPdyS8_ddNS5_3std3__410__identityEEEvT0_T1_T2_T3_T4_T6_E12temp_storage+64];
	setp.lt.f64 	%p79, %fd153, %fd154;
	selp.f64 	%fd308, %fd154, %fd153, %p79;
$L__BB11_49:
	mov.u32 	%r230, %tid.x;
	setp.ne.s32 	%p166, %r230, 0;
	@%p166 bra 	$L__BB11_51;
	setp.lt.f64 	%p167, %fd42, %fd308;
	selp.f64 	%fd286, %fd308, %fd42, %p167;
	st.global.f64 	[%rd1], %fd286;
$L__BB11_51:
	ret;

}
	// .globl	_ZN3cub18CUB_300001_SM_10006detail6reduce18DeviceReduceKernelINS2_10policy_hubIdyN4cuda3__47maximumIdEEE10Policy1000EN6thrust24THRUST_300001_SM_1000_NS6detail15normal_iteratorINSC_10device_ptrIdEEEEyS8_dNS5_3std3__410__identityEEEvT0_PT3_T1_NS0_13GridEvenShareISO_EET2_T4_
.visible .entry _ZN3cub18CUB_300001_SM_10006detail6reduce18DeviceReduceKernelINS2_10policy_hubIdyN4cuda3__47maximumIdEEE10Policy1000EN6thrust24THRUST_300001_SM_1000_NS6detail15normal_iteratorINSC_10device_ptrIdEEEEyS8_dNS5_3std3__410__identityEEEvT0_PT3_T1_NS0_13GridEvenShareISO_EET2_T4_(
	.param .align 8 .b8 _ZN3cub18CUB_300001_SM_10006detail6reduce18DeviceReduceKernelINS2_10policy_hubIdyN4cuda3__47maximumIdEEE10Policy1000EN6thrust24THRUST_300001_SM_1000_NS6detail15normal_iteratorINSC_10device_ptrIdEEEEyS8_dNS5_3std3__410__identityEEEvT0_PT3_T1_NS0_13GridEvenShareISO_EET2_T4__param_0[8],
	.param .u64 .ptr .align 1 _ZN3cub18CUB_300001_SM_10006detail6reduce18DeviceReduceKernelINS2_10policy_hubIdyN4cuda3__47maximumIdEEE10Policy1000EN6thrust24THRUST_300001_SM_1000_NS6detail15normal_iteratorINSC_10device_ptrIdEEEEyS8_dNS5_3std3__410__identityEEEvT0_PT3_T1_NS0_13GridEvenShareISO_EET2_T4__param_1,
	.param .u64 _ZN3cub18CUB_300001_SM_10006detail6reduce18DeviceReduceKernelINS2_10policy_hubIdyN4cuda3__47maximumIdEEE10Policy1000EN6thrust24THRUST_300001_SM_1000_NS6detail15normal_iteratorINSC_10device_ptrIdEEEEyS8_dNS5_3std3__410__identityEEEvT0_PT3_T1_NS0_13GridEvenShareISO_EET2_T4__param_2,
	.param .align 8 .b8 _ZN3cub18CUB_300001_SM_10006detail6reduce18DeviceReduceKernelINS2_10policy_hubIdyN4cuda3__47maximumIdEEE10Policy1000EN6thrust24THRUST_300001_SM_1000_NS6detail15normal_iteratorINSC_10device_ptrIdEEEEyS8_dNS5_3std3__410__identityEEEvT0_PT3_T1_NS0_13GridEvenShareISO_EET2_T4__param_3[72],
	.param .align 1 .b8 _ZN3cub18CUB_300001_SM_10006detail6reduce18DeviceReduceKernelINS2_10policy_hubIdyN4cuda3__47maximumIdEEE10Policy1000EN6thrust24THRUST_300001_SM_1000_NS6detail15normal_iteratorINSC_10device_ptrIdEEEEyS8_dNS5_3std3__410__identityEEEvT0_PT3_T1_NS0_13GridEvenShareISO_EET2_T4__param_4[1],
	.param .align 1 .b8 _ZN3cub18CUB_300001_SM_10006detail6reduce18DeviceReduceKernelINS2_10policy_hubIdyN4cuda3__47maximumIdEEE10Policy1000EN6thrust24THRUST_300001_SM_1000_NS6detail15normal_iteratorINSC_10device_ptrIdEEEEyS8_dNS5_3std3__410__identityEEEvT0_PT3_T1_NS0_13GridEvenShareISO_EET2_T4__param_5[1]
)
.maxntid 256
{
	.reg .pred 	%p<166>;
	.reg .b16 	%rs<4>;
	.reg .b32 	%r<281>;
	.reg .b64 	%rd<108>;
	.reg .b64 	%fd<305>;
	// demoted variable
	.shared .align 8 .b8 _ZZN3cub18CUB_300001_SM_10006detail6reduce18DeviceReduceKernelINS2_10policy_hubIdyN4cuda3__47maximumIdEEE10Policy1000EN6thrust24THRUST_300001_SM_1000_NS6detail15normal_iteratorINSC_10device_ptrIdEEEEyS8_dNS5_3std3__410__identityEEEvT0_PT3_T1_NS0_13GridEvenShareISO_EET2_T4_E12temp_storage[80];
	ld.param.u64 	%rd1, [_ZN3cub18CUB_300001_SM_10006detail6reduce18DeviceReduceKernelINS2_10policy_hubIdyN4cuda3__47maximumIdEEE10Policy1000EN6thrust24THRUST_300001_SM_1000_NS6detail15normal_iteratorINSC_10device_ptrIdEEEEyS8_dNS5_3std3__410__identityEEEvT0_PT3_T1_NS0_13GridEvenShareISO_EET2_T4__param_3+32];
	ld.param.u32 	%r1, [_ZN3cub18CUB_300001_SM_10006detail6reduce18DeviceReduceKernelINS2_10policy_hubIdyN4cuda3__47maximumIdEEE10Policy1000EN6thrust24THRUST_300001_SM_1000_NS6detail15normal_iteratorINSC_10device_ptrIdEEEEyS8_dNS5_3std3__410__identityEEEvT0_PT3_T1_NS0_13GridEvenShareISO_EET2_T4__param_3+40];
	ld.param.u64 	%rd25, [_ZN3cub18CUB_300001_SM_10006detail6reduce18DeviceReduceKernelINS2_10policy_hubIdyN4cuda3__47maximumIdEEE10Policy1000EN6thrust24THRUST_300001_SM_1000_NS6detail15normal_iteratorINSC_10device_ptrIdEEEEyS8_dNS5_3std3__410__identityEEEvT0_PT3_T1_NS0_13GridEvenShareISO_EET2_T4__param_0];
	cvta.to.global.u64 	%rd2, %rd25;
	mov.u32 	%r2, %ctaid.x;
	shl.b32 	%r50, %r1, 11;
	cvt.s64.s32 	%rd3, %r50;
	shl.b32 	%r51, %r2, 11;
	cvt.u64.u32 	%rd4, %r51;
	sub.s64 	%rd5, %rd1, %rd4;
	setp.gt.u64 	%p1, %rd5, 2047;
	@%p1 bra 	$L__BB12_25;
	cvt.u32.u64 	%r137, %rd4;
	cvt.u32.u64 	%r3, %rd1;
	sub.s32 	%r4, %r3, %r137;
	mov.u32 	%r5, %tid.x;
	setp.ge.s32 	%p79, %r5, %r4;
	mov.f64 	%fd293, 0d0000000000000000;
	mov.u32 	%r268, %r5;
	@%p79 bra 	$L__BB12_3;
	add.s32 	%r139, %r137, %r5;
	mul.wide.u32 	%rd61, %r139, 8;
	add.s64 	%rd62, %rd2, %rd61;
	ld.global.f64 	%fd293, [%rd62];
	add.s32 	%r268, %r5, 256;
$L__BB12_3:
	setp.ge.s32 	%p80, %r268, %r4;
	@%p80 bra 	$L__BB12_16;
	not.b32 	%r141, %r268;
	add.s32 	%r142, %r141, %r3;
	sub.s32 	%r143, %r142, %r137;
	shr.u32 	%r144, %r143, 8;
	add.s32 	%r8, %r144, 1;
	and.b32  	%r9, %r8, 15;
	setp.lt.u32 	%p81, %r143, 3840;
	@%p81 bra 	$L__BB12_7;
	and.b32  	%r145, %r8, 33554416;
	neg.s32 	%r266, %r145;
	mul.wide.u32 	%rd63, %r2, 16384;
	mul.wide.u32 	%rd64, %r268, 8;
	or.b64  	%rd65, %rd63, %rd64;
	add.s64 	%rd66, %rd65, %rd2;
	add.s64 	%rd102, %rd66, 16384;
$L__BB12_6:
	.pragma "nounroll";
	ld.global.f64 	%fd155, [%rd102+-16384];
	setp.lt.f64 	%p82, %fd293, %fd155;
	selp.f64 	%fd156, %fd155, %fd293, %p82;
	ld.global.f64 	%fd157, [%rd102+-14336];
	setp.lt.f64 	%p83, %fd156, %fd157;
	selp.f64 	%fd158, %fd157, %fd156, %p83;
	ld.global.f64 	%fd159, [%rd102+-12288];
	setp.lt.f64 	%p84, %fd158, %fd159;
	selp.f64 	%fd160, %fd159, %fd158, %p84;
	ld.global.f64 	%fd161, [%rd102+-10240];
	setp.lt.f64 	%p85, %fd160, %fd161;
	selp.f64 	%fd162, %fd161, %fd160, %p85;
	ld.global.f64 	%fd163, [%rd102+-8192];
	setp.lt.f64 	%p86, %fd162, %fd163;
	selp.f64 	%fd164, %fd163, %fd162, %p86;
	ld.global.f64 	%fd165, [%rd102+-6144];
	setp.lt.f64 	%p87, %fd164, %fd165;
	selp.f64 	%fd166, %fd165, %fd164, %p87;
	ld.global.f64 	%fd167, [%rd102+-4096];
	setp.lt.f64 	%p88, %fd166, %fd167;
	selp.f64 	%fd168, %fd167, %fd166, %p88;
	ld.global.f64 	%fd169, [%rd102+-2048];
	setp.lt.f64 	%p89, %fd168, %fd169;
	selp.f64 	%fd170, %fd169, %fd168, %p89;
	ld.global.f64 	%fd171, [%rd102];
	setp.lt.f64 	%p90, %fd170, %fd171;
	selp.f64 	%fd172, %fd171, %fd170, %p90;
	ld.global.f64 	%fd173, [%rd102+2048];
	setp.lt.f64 	%p91, %fd172, %fd173;
	selp.f64 	%fd174, %fd173, %fd172, %p91;
	ld.global.f64 	%fd175, [%rd102+4096];
	setp.lt.f64 	%p92, %fd174, %fd175;
	selp.f64 	%fd176, %fd175, %fd174, %p92;
	ld.global.f64 	%fd177, [%rd102+6144];
	setp.lt.f64 	%p93, %fd176, %fd177;
	selp.f64 	%fd178, %fd177, %fd176, %p93;
	ld.global.f64 	%fd179, [%rd102+8192];
	setp.lt.f64 	%p94, %fd178, %fd179;
	selp.f64 	%fd180, %fd179, %fd178, %p94;
	ld.global.f64 	%fd181, [%rd102+10240];
	setp.lt.f64 	%p95, %fd180, %fd181;
	selp.f64 	%fd182, %fd181, %fd180, %p95;
	ld.global.f64 	%fd183, [%rd102+12288];
	setp.lt.f64 	%p96, %fd182, %fd183;
	selp.f64 	%fd184, %fd183, %fd182, %p96;
	ld.global.f64 	%fd185, [%rd102+14336];
	setp.lt.f64 	%p97, %fd184, %fd185;
	selp.f64 	%fd293, %fd185, %fd184, %p97;
	add.s32 	%r268, %r268, 4096;
	add.s32 	%r266, %r266, 16;
	add.s64 	%rd102, %rd102, 32768;
	setp.ne.s32 	%p98, %r266, 0;
	@%p98 bra 	$L__BB12_6;
$L__BB12_7:
	setp.eq.s32 	%p99, %r9, 0;
	@%p99 bra 	$L__BB12_16;
	and.b32  	%r16, %r8, 7;
	setp.lt.u32 	%p100, %r9, 8;
	@%p100 bra 	$L__BB12_10;
	cvt.s64.s32 	%rd67, %r268;
	add.s64 	%rd68, %rd67, %rd4;
	shl.b64 	%rd69, %rd68, 3;
	add.s64 	%rd70, %rd2, %rd69;
	ld.global.f64 	%fd187, [%rd70];
	setp.lt.f64 	%p101, %fd293, %fd187;
	selp.f64 	%fd188, %fd187, %fd293, %p101;
	ld.global.f64 	%fd189, [%rd70+2048];
	setp.lt.f64 	%p102, %fd188, %fd189;
	selp.f64 	%fd190, %fd189, %fd188, %p102;
	ld.global.f64 	%fd191, [%rd70+4096];
	setp.lt.f64 	%p103, %fd190, %fd191;
	selp.f64 	%fd192, %fd191, %fd190, %p103;
	ld.global.f64 	%fd193, [%rd70+6144];
	setp.lt.f64 	%p104, %fd192, %fd193;
	selp.f64 	%fd194, %fd193, %fd192, %p104;
	ld.global.f64 	%fd195, [%rd70+8192];
	setp.lt.f64 	%p105, %fd194, %fd195;
	selp.f64 	%fd196, %fd195, %fd194, %p105;
	ld.global.f64 	%fd197, [%rd70+10240];
	setp.lt.f64 	%p106, %fd196, %fd197;
	selp.f64 	%fd198, %fd197, %fd196, %p106;
	ld.global.f64 	%fd199, [%rd70+12288];
	setp.lt.f64 	%p107, %fd198, %fd199;
	selp.f64 	%fd200, %fd199, %fd198, %p107;
	ld.global.f64 	%fd201, [%rd70+14336];
	setp.lt.f64 	%p108, %fd200, %fd201;
	selp.f64 	%fd293, %fd201, %fd200, %p108;
	add.s32 	%r268, %r268, 2048;
$L__BB12_10:
	setp.eq.s32 	%p109, %r16, 0;
	@%p109 bra 	$L__BB12_16;
	and.b32  	%r19, %r8, 3;
	setp.lt.u32 	%p110, %r16, 4;
	@%p110 bra 	$L__BB12_13;
	cvt.s64.s32 	%rd71, %r268;
	add.s64 	%rd72, %rd71, %rd4;
	shl.b64 	%rd73, %rd72, 3;
	add.s64 	%rd74, %rd2, %rd73;
	ld.global.f64 	%fd203, [%rd74];
	setp.lt.f64 	%p111, %fd293, %fd203;
	selp.f64 	%fd204, %fd203, %fd293, %p111;
	ld.global.f64 	%fd205, [%rd74+2048];
	setp.lt.f64 	%p112, %fd204, %fd205;
	selp.f64 	%fd206, %fd205, %fd204, %p112;
	ld.global.f64 	%fd207, [%rd74+4096];
	setp.lt.f64 	%p113, %fd206, %fd207;
	selp.f64 	%fd208, %fd207, %fd206, %p113;
	ld.global.f64 	%fd209, [%rd74+6144];
	setp.lt.f64 	%p114, %fd208, %fd209;
	selp.f64 	%fd293, %fd209, %fd208, %p114;
	add.s32 	%r268, %r268, 1024;
$L__BB12_13:
	setp.eq.s32 	%p115, %r19, 0;
	@%p115 bra 	$L__BB12_16;
	mul.wide.u32 	%rd75, %r2, 16384;
	add.s64 	%rd9, %rd2, %rd75;
	neg.s32 	%r271, %r19;
$L__BB12_15:
	.pragma "nounroll";
	mul.wide.s32 	%rd76, %r268, 8;
	add.s64 	%rd77, %rd9, %rd76;
	ld.global.f64 	%fd210, [%rd77];
	setp.lt.f64 	%p116, %fd293, %fd210;
	selp.f64 	%fd293, %fd210, %fd293, %p116;
	add.s32 	%r268, %r268, 256;
	add.s32 	%r271, %r271, 1;
	setp.ne.s32 	%p117, %r271, 0;
	@%p117 bra 	$L__BB12_15;
$L__BB12_16:
	setp.lt.s32 	%p118, %r4, 256;
	@%p118 bra 	$L__BB12_21;
	// begin inline asm
	mov.u32 %r209, %laneid;
	// end inline asm
	mov.b64 	%rd88, %fd293;
	mov.b64 	{%r211, %r216}, %rd88;
	mov.b32 	%r217, 1;
	mov.b32 	%r258, 31;
	mov.b32 	%r259, -1;
	// begin inline asm
	shfl.sync.down.b32 %r210, %r211, %r217, %r258, %r259;
	// end inline asm
	// begin inline asm
	shfl.sync.down.b32 %r215, %r216, %r217, %r258, %r259;
	// end inline asm
	mov.b64 	%rd89, {%r210, %r215};
	mov.b64 	%fd258, %rd89;
	setp.gt.s32 	%p146, %r209, 30;
	setp.lt.f64 	%p147, %fd293, %fd258;
	selp.f64 	%fd259, %fd258, %fd293, %p147;
	selp.f64 	%fd260, %fd293, %fd259, %p146;
	mov.b64 	%rd90, %fd260;
	mov.b64 	{%r221, %r226}, %rd90;
	mov.b32 	%r227, 2;
	// begin inline asm
	shfl.sync.down.b32 %r220, %r221, %r227, %r258, %r259;
	// end inline asm
	// begin inline asm
	shfl.sync.down.b32 %r225, %r226, %r227, %r258, %r259;
	// end inline asm
	mov.b64 	%rd91, {%r220, %r225};
	mov.b64 	%fd261, %rd91;
	setp.gt.s32 	%p148, %r209, 29;
	setp.lt.f64 	%p149, %fd260, %fd261;
	selp.f64 	%fd262, %fd261, %fd260, %p149;
	selp.f64 	%fd263, %fd260, %fd262, %p148;
	mov.b64 	%rd92, %fd263;
	mov.b64 	{%r231, %r236}, %rd92;
	mov.b32 	%r237, 4;
	// begin inline asm
	shfl.sync.down.b32 %r230, %r231, %r237, %r258, %r259;
	// end inline asm
	// begin inline asm
	shfl.sync.down.b32 %r235, %r236, %r237, %r258, %r259;
	// end inline asm
	mov.b64 	%rd93, {%r230, %r235};
	mov.b64 	%fd264, %rd93;
	setp.gt.s32 	%p150, %r209, 27;
	setp.lt.f64 	%p151, %fd263, %fd264;
	selp.f64 	%fd265, %fd264, %fd263, %p151;
	selp.f64 	%fd266, %fd263, %fd265, %p150;
	mov.b64 	%rd94, %fd266;
	mov.b64 	{%r241, %r246}, %rd94;
	mov.b32 	%r247, 8;
	// begin inline asm
	shfl.sync.down.b32 %r240, %r241, %r247, %r258, %r259;
	// end inline asm
	// begin inline asm
	shfl.sync.down.b32 %r245, %r246, %r247, %r258, %r259;
	// end inline asm
	mov.b64 	%rd95, {%r240, %r245};
	mov.b64 	%fd267, %rd95;
	setp.gt.s32 	%p152, %r209, 23;
	setp.lt.f64 	%p153, %fd266, %fd267;
	selp.f64 	%fd268, %fd267, %fd266, %p153;
	selp.f64 	%fd269, %fd266, %fd268, %p152;
	mov.b64 	%rd96, %fd269;
	mov.b64 	{%r251, %r256}, %rd96;
	mov.b32 	%r257, 16;
	// begin inline asm
	shfl.sync.down.b32 %r250, %r251, %r257, %r258, %r259;
	// end inline asm
	// begin inline asm
	shfl.sync.down.b32 %r255, %r256, %r257, %r258, %r259;
	// end inline asm
	mov.b64 	%rd97, {%r250, %r255};
	mov.b64 	%fd270, %rd97;
	setp.gt.s32 	%p154, %r209, 15;
	setp.lt.f64 	%p155, %fd269, %fd270;
	selp.f64 	%fd16, %fd270, %fd269, %p155;
	selp.f64 	%fd304, %fd269, %fd16, %p154;
	setp.ne.s32 	%p156, %r209, 0;
	@%p156 bra 	$L__BB12_19;
	shr.u32 	%r260, %r5, 2;
	and.b32  	%r261, %r260, 248;
	mov.u32 	%r262, _ZZN3cub18CUB_300001_SM_10006detail6reduce18DeviceReduceKernelINS2_10policy_hubIdyN4cuda3__47maximumIdEEE10Policy1000EN6thrust24THRUST_300001_SM_1000_NS6detail15normal_iteratorINSC_10device_ptrIdEEEEyS8_dNS5_3std3__410__identityEEEvT0_PT3_T1_NS0_13GridEvenShareISO_EET2_T4_E12temp_storage;
	add.s32 	%r263, %r262, %r261;
	st.shared.f64 	[%r263+8], %fd16;
$L__BB12_19:
	bar.sync 	0;
	setp.ne.s32 	%p157, %r5, 0;
	@%p157 bra 	$L__BB12_46;
	ld.shared.f64 	%fd271, [_ZZN3cub18CUB_300001_SM_10006detail6reduce18DeviceReduceKernelINS2_10policy_hubIdyN4cuda3__47maximumIdEEE10Policy1000EN6thrust24THRUST_300001_SM_1000_NS6detail15normal_iteratorINSC_10device_ptrIdEEEEyS8_dNS5_3std3__410__identityEEEvT0_PT3_T1_NS0_13GridEvenShareISO_EET2_T4_E12temp_storage+16];
	setp.lt.f64 	%p158, %fd304, %fd271;
	selp.f64 	%fd272, %fd271, %fd304, %p158;
	ld.shared.f64 	%fd273, [_ZZN3cub18CUB_300001_SM_10006detail6reduce18DeviceReduceKernelINS2_10policy_hubIdyN4cuda3__47maximumIdEEE10Policy1000EN6thrust24THRUST_300001_SM_1000_NS6detail15normal_iteratorINSC_10device_ptrIdEEEEyS8_dNS5_3std3__410__identityEEEvT0_PT3_T1_NS0_13GridEvenShareISO_EET2_T4_E12temp_storage+24];
	setp.lt.f64 	%p159, %fd272, %fd273;
	selp.f64 	%fd274, %fd273, %fd272, %p159;
	ld.shared.f64 	%fd275, [_ZZN3cub18CUB_300001_SM_10006detail6reduce18DeviceReduceKernelINS2_10policy_hubIdyN4cuda3__47maximumIdEEE10Policy1000EN6thrust24THRUST_300001_SM_1000_NS6detail15normal_iteratorINSC_10device_ptrIdEEEEyS8_dNS5_3std3__410__identityEEEvT0_PT3_T1_NS0_13GridEvenShareISO_EET2_T4_E12temp_storage+32];
	setp.lt.f64 	%p160, %fd274, %fd275;
	selp.f64 	%fd276, %fd275, %fd274, %p160;
	ld.shared.f64 	%fd277, [_ZZN3cub18CUB_300001_SM_10006detail6reduce18DeviceReduceKernelINS2_10policy_hubIdyN4cuda3__47maximumIdEEE10Policy1000EN6thrust24THRUST_300001_SM_1000_NS6detail15normal_iteratorINSC_10device_ptrIdEEEEyS8_dNS5_3std3__410__identityEEEvT0_PT3_T1_NS0_13GridEvenShareISO_EET2_T4_E12temp_storage+40];
	setp.lt.f64 	%p161, %fd276, %fd277;
	selp.f64 	%fd278, %fd277, %fd276, %p161;
	ld.shared.f64 	%fd279, [_ZZN3cub18CUB_300001_SM_10006detail6reduce18DeviceReduceKernelINS2_10policy_hubIdyN4cuda3__47maximumIdEEE10Policy1000EN6thrust24THRUST_300001_SM_1000_NS6detail15normal_iteratorINSC_10device_ptrIdEEEEyS8_dNS5_3std3__410__identityEEEvT0_PT3_T1_NS0_13GridEvenShareISO_EET2_T4_E12temp_storage+48];
	setp.lt.f64 	%p162, %fd278, %fd279;
	selp.f64 	%fd280, %fd279, %fd278, %p162;
	ld.shared.f64 	%fd281, [_ZZN3cub18CUB_300001_SM_10006detail6reduce18DeviceReduceKernelINS2_10policy_hubIdyN4cuda3__47maximumIdEEE10Policy1000EN6thrust24THRUST_300001_SM_1000_NS6detail15normal_iteratorINSC_10device_ptrIdEEEEyS8_dNS5_3std3__410__identityEEEvT0_PT3_T1_NS0_13GridEvenShareISO_EET2_T4_E12temp_storage+56];
	setp.lt.f64 	%p163, %fd280, %fd281;
	selp.f64 	%fd282, %fd281, %fd280, %p163;
	ld.shared.f64 	%fd283, [_ZZN3cub18CUB_300001_SM_10006detail6reduce18DeviceReduceKernelINS2_10policy_hubIdyN4cuda3__47maximumIdEEE10Policy1000EN6thrust24THRUST_300001_SM_1000_NS6detail15normal_iteratorINSC_10device_ptrIdEEEEyS8_dNS5_3std3__410__identityEEEvT0_PT3_T1_NS0_13GridEvenShareISO_EET2_T4_E12temp_storage+64];
	setp.lt.f64 	%p164, %fd282, %fd283;
	selp.f64 	%fd304, %fd283, %fd282, %p164;
	bra.uni 	$L__BB12_46;
$L__BB12_21:
	// begin inline asm
	mov.u32 %r146, %laneid;
	// end inline asm
	and.b32  	%r197, %r5, 992;
	add.s32 	%r198, %r197, 32;
	setp.gt.s32 	%p119, %r198, %r4;
	not.b32 	%r199, %r197;
	add.s32 	%r200, %r4, %r199;
	selp.b32 	%r195, %r200, 31, %p119;
	mov.b64 	%rd78, %fd293;
	mov.b64 	{%r148, %r153}, %rd78;
	mov.b32 	%r154, 1;
	mov.b32 	%r196, -1;
	// begin inline asm
	shfl.sync.down.b32 %r147, %r148, %r154, %r195, %r196;
	// end inline asm
	// begin inline asm
	shfl.sync.down.b32 %r152, %r153, %r154, %r195, %r196;
	// end inline asm
	mov.b64 	%rd79, {%r147, %r152};
	mov.b64 	%fd211, %rd79;
	setp.lt.s32 	%p120, %r146, %r195;
	setp.lt.f64 	%p121, %fd293, %fd211;
	selp.f64 	%fd212, %fd211, %fd293, %p121;
	selp.f64 	%fd213, %fd212, %fd293, %p120;
	mov.b64 	%rd80, %fd213;
	mov.b64 	{%r158, %r163}, %rd80;
	mov.b32 	%r164, 2;
	// begin inline asm
	shfl.sync.down.b32 %r157, %r158, %r164, %r195, %r196;
	// end inline asm
	// begin inline asm
	shfl.sync.down.b32 %r162, %r163, %r164, %r195, %r196;
	// end inline asm
	mov.b64 	%rd81, {%r157, %r162};
	mov.b64 	%fd214, %rd81;
	add.s32 	%r201, %r146, 2;
	setp.gt.s32 	%p122, %r201, %r195;
	setp.lt.f64 	%p123, %fd213, %fd214;
	selp.f64 	%fd215, %fd214, %fd213, %p123;
	selp.f64 	%fd216, %fd213, %fd215, %p122;
	mov.b64 	%rd82, %fd216;
	mov.b64 	{%r168, %r173}, %rd82;
	mov.b32 	%r174, 4;
	// begin inline asm
	shfl.sync.down.b32 %r167, %r168, %r174, %r195, %r196;
	// end inline asm
	// begin inline asm
	shfl.sync.down.b32 %r172, %r173, %r174, %r195, %r196;
	// end inline asm
	mov.b64 	%rd83, {%r167, %r172};
	mov.b64 	%fd217, %rd83;
	add.s32 	%r202, %r146, 4;
	setp.gt.s32 	%p124, %r202, %r195;
	setp.lt.f64 	%p125, %fd216, %fd217;
	selp.f64 	%fd218, %fd217, %fd216, %p125;
	selp.f64 	%fd219, %fd216, %fd218, %p124;
	mov.b64 	%rd84, %fd219;
	mov.b64 	{%r178, %r183}, %rd84;
	mov.b32 	%r184, 8;
	// begin inline asm
	shfl.sync.down.b32 %r177, %r178, %r184, %r195, %r196;
	// end inline asm
	// begin inline asm
	shfl.sync.down.b32 %r182, %r183, %r184, %r195, %r196;
	// end inline asm
	mov.b64 	%rd85, {%r177, %r182};
	mov.b64 	%fd220, %rd85;
	add.s32 	%r203, %r146, 8;
	setp.gt.s32 	%p126, %r203, %r195;
	setp.lt.f64 	%p127, %fd219, %fd220;
	selp.f64 	%fd221, %fd220, %fd219, %p127;
	selp.f64 	%fd222, %fd219, %fd221, %p126;
	mov.b64 	%rd86, %fd222;
	mov.b64 	{%r188, %r193}, %rd86;
	mov.b32 	%r194, 16;
	// begin inline asm
	shfl.sync.down.b32 %r187, %r188, %r194, %r195, %r196;
	// end inline asm
	// begin inline asm
	shfl.sync.down.b32 %r192, %r193, %r194, %r195, %r196;
	// end inline asm
	mov.b64 	%rd87, {%r187, %r192};
	mov.b64 	%fd223, %rd87;
	add.s32 	%r204, %r146, 16;
	setp.gt.s32 	%p128, %r204, %r195;
	setp.lt.f64 	%p129, %fd222, %fd223;
	selp.f64 	%fd224, %fd223, %fd222, %p129;
	selp.f64 	%fd304, %fd222, %fd224, %p128;
	setp.ne.s32 	%p130, %r146, 0;
	@%p130 bra 	$L__BB12_23;
	shr.u32 	%r205, %r5, 2;
	and.b32  	%r206, %r205, 248;
	mov.u32 	%r207, _ZZN3cub18CUB_300001_SM_10006detail6reduce18DeviceReduceKernelINS2_10policy_hubIdyN4cuda3__47maximumIdEEE10Policy1000EN6thrust24THRUST_300001_SM_1000_NS6detail15normal_iteratorINSC_10device_ptrIdEEEEyS8_dNS5_3std3__410__identityEEEvT0_PT3_T1_NS0_13GridEvenShareISO_EET2_T4_E12temp_storage;
	add.s32 	%r208, %r207, %r206;
	st.shared.f64 	[%r208+8], %fd304;
$L__BB12_23:
	bar.sync 	0;
	setp.ne.s32 	%p131, %r5, 0;
	@%p131 bra 	$L__BB12_46;
	setp.gt.s32 	%p132, %r4, 32;
	ld.shared.f64 	%fd225, [_ZZN3cub18CUB_300001_SM_10006detail6reduce18DeviceReduceKernelINS2_10policy_hubIdyN4cuda3__47maximumIdEEE10Policy1000EN6thrust24THRUST_300001_SM_1000_NS6detail15normal_iteratorINSC_10device_ptrIdEEEEyS8_dNS5_3std3__410__identityEEEvT0_PT3_T1_NS0_13GridEvenShareISO_EET2_T4_E12temp_storage+16];
	setp.lt.f64 	%p133, %fd304, %fd225;
	selp.f64 	%fd227, %fd225, %fd304, %p133;
	selp.f64 	%fd228, %fd227, %fd304, %p132;
	setp.gt.s32 	%p134, %r4, 64;
	ld.shared.f64 	%fd230, [_ZZN3cub18CUB_300001_SM_10006detail6reduce18DeviceReduceKernelINS2_10policy_hubIdyN4cuda3__47maximumIdEEE10Policy1000EN6thrust24THRUST_300001_SM_1000_NS6detail15normal_iteratorINSC_10device_ptrIdEEEEyS8_dNS5_3std3__410__identityEEEvT0_PT3_T1_NS0_13GridEvenShareISO_EET2_T4_E12temp_storage+24];
	setp.lt.f64 	%p135, %fd228, %fd230;
	selp.f64 	%fd232, %fd230, %fd228, %p135;
	selp.f64 	%fd233, %fd232, %fd228, %p134;
	setp.gt.s32 	%p136, %r4, 96;
	ld.shared.f64 	%fd235, [_ZZN3cub18CUB_300001_SM_10006detail6reduce18DeviceReduceKernelINS2_10policy_hubIdyN4cuda3__47maximumIdEEE10Policy1000EN6thrust24THRUST_300001_SM_1000_NS6detail15normal_iteratorINSC_10device_ptrIdEEEEyS8_dNS5_3std3__410__identityEEEvT0_PT3_T1_NS0_13GridEvenShareISO_EET2_T4_E12temp_storage+32];
	setp.lt.f64 	%p137, %fd233, %fd235;
	selp.f64 	%fd237, %fd235, %fd233, %p137;
	selp.f64 	%fd238, %fd237, %fd233, %p136;
	setp.gt.s32 	%p138, %r4, 128;
	ld.shared.f64 	%fd240, [_ZZN3cub18CUB_300001_SM_10006detail6reduce18DeviceReduceKernelINS2_10policy_hubIdyN4cuda3__47maximumIdEEE10Policy1000EN6thrust24THRUST_300001_SM_1000_NS6detail15normal_iteratorINSC_10device_ptrIdEEEEyS8_dNS5_3std3__410__identityEEEvT0_PT3_T1_NS0_13GridEvenShareISO_EET2_T4_E12temp_storage+40];
	setp.lt.f64 	%p139, %fd238, %fd240;
	selp.f64 	%fd242, %fd240, %fd238, %p139;
	selp.f64 	%fd243, %fd242, %fd238, %p138;
	setp.gt.s32 	%p140, %r4, 160;
	ld.shared.f64 	%fd245, [_ZZN3cub18CUB_300001_SM_10006detail6reduce18DeviceReduceKernelINS2_10policy_hubIdyN4cuda3__47maximumIdEEE10Policy1000EN6thrust24THRUST_300001_SM_1000_NS6detail15normal_iteratorINSC_10device_ptrIdEEEEyS8_dNS5_3std3__410__identityEEEvT0_PT3_T1_NS0_13GridEvenShareISO_EET2_T4_E12temp_storage+48];
	setp.lt.f64 	%p141, %fd243, %fd245;
	selp.f64 	%fd247, %fd245, %fd243, %p141;
	selp.f64 	%fd248, %fd247, %fd243, %p140;
	setp.gt.s32 	%p142, %r4, 192;
	ld.shared.f64 	%fd250, [_ZZN3cub18CUB_300001_SM_10006detail6reduce18DeviceReduceKernelINS2_10policy_hubIdyN4cuda3__47maximumIdEEE10Policy1000EN6thrust24THRUST_300001_SM_1000_NS6detail15normal_iteratorINSC_10device_ptrIdEEEEyS8_dNS5_3std3__410__identityEEEvT0_PT3_T1_NS0_13GridEvenShareISO_EET2_T4_E12temp_storage+56];
	setp.lt.f64 	%p143, %fd248, %fd250;
	selp.f64 	%fd252, %fd250, %fd248, %p143;
	selp.f64 	%fd253, %fd252, %fd248, %p142;
	setp.gt.s32 	%p144, %r4, 224;
	ld.shared.f64 	%fd255, [_ZZN3cub18CUB_300001_SM_10006detail6reduce18DeviceReduceKernelINS2_10policy_hubIdyN4cuda3__47maximumIdEEE10Policy1000EN6thrust24THRUST_300001_SM_1000_NS6detail15normal_iteratorINSC_10device_ptrIdEEEEyS8_dNS5_3std3__410__identityEEEvT0_PT3_T1_NS0_13GridEvenShareISO_EET2_T4_E12temp_storage+64];
	setp.lt.f64 	%p145, %fd253, %fd255;
	selp.f64 	%fd257, %fd255, %fd253, %p145;
	selp.f64 	%fd304, %fd257, %fd253, %p144;
	bra.uni 	$L__BB12_46;
$L__BB12_25:
	cvt.u32.u64 	%r52, %rd4;
	mov.u32 	%r27, %tid.x;
	add.s32 	%r53, %r27, %r52;
	mul.wide.u32 	%rd26, %r53, 8;
	add.s64 	%rd27, %rd2, %rd26;
	ld.global.f64 	%fd41, [%rd27];
	ld.global.f64 	%fd42, [%rd27+2048];
	ld.global.f64 	%fd43, [%rd27+4096];
	ld.global.f64 	%fd44, [%rd27+6144];
	ld.global.f64 	%fd45, [%rd27+8192];
	ld.global.f64 	%fd46, [%rd27+10240];
	ld.global.f64 	%fd47, [%rd27+12288];
	ld.global.f64 	%fd48, [%rd27+14336];
	setp.lt.f64 	%p2, %fd41, %fd42;
	selp.f64 	%fd49, %fd42, %fd41, %p2;
	setp.lt.f64 	%p3, %fd49, %fd43;
	selp.f64 	%fd50, %fd43, %fd49, %p3;
	setp.lt.f64 	%p4, %fd50, %fd44;
	selp.f64 	%fd51, %fd44, %fd50, %p4;
	setp.lt.f64 	%p5, %fd51, %fd45;
	selp.f64 	%fd52, %fd45, %fd51, %p5;
	setp.lt.f64 	%p6, %fd52, %fd46;
	selp.f64 	%fd53, %fd46, %fd52, %p6;
	setp.lt.f64 	%p7, %fd53, %fd47;
	selp.f64 	%fd54, %fd47, %fd53, %p7;
	setp.lt.f64 	%p8, %fd54, %fd48;
	selp.f64 	%fd303, %fd48, %fd54, %p8;
	setp.lt.u64 	%p9, %rd5, %rd3;
	@%p9 bra 	$L__BB12_42;
	cvt.u32.u64 	%r55, %rd3;
	cvt.u64.u32 	%rd28, %r27;
	add.s64 	%rd104, %rd4, %rd3;
	cvt.u32.u64 	%r28, %rd1;
	not.b32 	%r57, %r27;
	add.s32 	%r58, %r57, %r28;
	sub.s32 	%r59, %r58, %r55;
	sub.s32 	%r273, %r59, %r52;
	add.s64 	%rd29, %rd104, %rd28;
	shl.b64 	%rd30, %rd29, 3;
	add.s64 	%rd31, %rd30, %rd2;
	add.s64 	%rd103, %rd31, 16384;
	mov.b32 	%r274, 0;
	mov.u64 	%rd105, %rd4;
$L__BB12_27:
	cvt.s64.s32 	%rd15, %r50;
	add.s64 	%rd105, %rd105, %rd15;
	add.s64 	%rd32, %rd1, -2048;
	setp.gt.u64 	%p10, %rd105, %rd32;
	@%p10 bra 	$L__BB12_29;
	shl.b32 	%r61, %r1, 11;
	cvt.s64.s32 	%rd33, %r61;
	cvt.u64.u32 	%rd34, %r27;
	add.s64 	%rd35, %rd105, %rd34;
	shl.b64 	%rd36, %rd35, 3;
	add.s64 	%rd37, %rd2, %rd36;
	ld.global.f64 	%fd55, [%rd37];
	ld.global.f64 	%fd56, [%rd37+2048];
	ld.global.f64 	%fd57, [%rd37+4096];
	ld.global.f64 	%fd58, [%rd37+6144];
	ld.global.f64 	%fd59, [%rd37+8192];
	ld.global.f64 	%fd60, [%rd37+10240];
	ld.global.f64 	%fd61, [%rd37+12288];
	ld.global.f64 	%fd62, [%rd37+14336];
	setp.lt.f64 	%p11, %fd303, %fd55;
	selp.f64 	%fd63, %fd55, %fd303, %p11;
	setp.lt.f64 	%p12, %fd63, %fd56;
	selp.f64 	%fd64, %fd56, %fd63, %p12;
	setp.lt.f64 	%p13, %fd64, %fd57;
	selp.f64 	%fd65, %fd57, %fd64, %p13;
	setp.lt.f64 	%p14, %fd65, %fd58;
	selp.f64 	%fd66, %fd58, %fd65, %p14;
	setp.lt.f64 	%p15, %fd66, %fd59;
	selp.f64 	%fd67, %fd59, %fd66, %p15;
	setp.lt.f64 	%p16, %fd67, %fd60;
	selp.f64 	%fd68, %fd60, %fd67, %p16;
	setp.lt.f64 	%p17, %fd68, %fd61;
	selp.f64 	%fd69, %fd61, %fd68, %p17;
	setp.lt.f64 	%p18, %fd69, %fd62;
	selp.f64 	%fd303, %fd62, %fd69, %p18;
	sub.s64 	%rd38, %rd1, %rd105;
	setp.lt.u64 	%p19, %rd38, %rd33;
	add.s32 	%r274, %r274, 1;
	add.s64 	%rd104, %rd104, %rd33;
	sub.s32 	%r273, %r273, %r61;
	mul.wide.s32 	%rd39, %r61, 8;
	add.s64 	%rd103, %rd103, %rd39;
	@%p19 bra 	$L__BB12_42;
	bra.uni 	$L__BB12_27;
$L__BB12_29:
	setp.le.u64 	%p20, %rd1, %rd105;
	cvt.u32.u64 	%r62, %rd105;
	cvt.u32.u64 	%r63, %rd1;
	sub.s32 	%r64, %r63, %r62;
	setp.ge.s32 	%p21, %r27, %r64;
	or.pred  	%p22, %p20, %p21;
	@%p22 bra 	$L__BB12_42;
	cvt.u32.u64 	%r66, %rd15;
	cvt.u32.u64 	%r67, %rd4;
	not.b32 	%r68, %r27;
	add.s32 	%r69, %r68, %r28;
	add.s32 	%r70, %r66, %r67;
	sub.s32 	%r71, %r69, %r70;
	mul.lo.s32 	%r72, %r1, %r274;
	shl.b32 	%r73, %r72, 11;
	sub.s32 	%r74, %r71, %r73;
	shr.u32 	%r75, %r74, 8;
	add.s32 	%r34, %r75, 1;
	and.b32  	%r35, %r34, 15;
	setp.lt.u32 	%p23, %r74, 3840;
	mov.u32 	%r277, %r27;
	@%p23 bra 	$L__BB12_33;
	shr.u32 	%r76, %r273, 8;
	add.s32 	%r77, %r76, 1;
	and.b32  	%r78, %r77, 33554416;
	neg.s32 	%r275, %r78;
	mov.u32 	%r277, %r27;
$L__BB12_32:
	.pragma "nounroll";
	ld.global.f64 	%fd71, [%rd103+-16384];
	setp.lt.f64 	%p24, %fd303, %fd71;
	selp.f64 	%fd72, %fd71, %fd303, %p24;
	ld.global.f64 	%fd73, [%rd103+-14336];
	setp.lt.f64 	%p25, %fd72, %fd73;
	selp.f64 	%fd74, %fd73, %fd72, %p25;
	ld.global.f64 	%fd75, [%rd103+-12288];
	setp.lt.f64 	%p26, %fd74, %fd75;
	selp.f64 	%fd76, %fd75, %fd74, %p26;
	ld.global.f64 	%fd77, [%rd103+-10240];
	setp.lt.f64 	%p27, %fd76, %fd77;
	selp.f64 	%fd78, %fd77, %fd76, %p27;
	ld.global.f64 	%fd79, [%rd103+-8192];
	setp.lt.f64 	%p28, %fd78, %fd79;
	selp.f64 	%fd80, %fd79, %fd78, %p28;
	ld.global.f64 	%fd81, [%rd103+-6144];
	setp.lt.f64 	%p29, %fd80, %fd81;
	selp.f64 	%fd82, %fd81, %fd80, %p29;
	ld.global.f64 	%fd83, [%rd103+-4096];
	setp.lt.f64 	%p30, %fd82, %fd83;
	selp.f64 	%fd84, %fd83, %fd82, %p30;
	ld.global.f64 	%fd85, [%rd103+-2048];
	setp.lt.f64 	%p31, %fd84, %fd85;
	selp.f64 	%fd86, %fd85, %fd84, %p31;
	ld.global.f64 	%fd87, [%rd103];
	setp.lt.f64 	%p32, %fd86, %fd87;
	selp.f64 	%fd88, %fd87, %fd86, %p32;
	ld.global.f64 	%fd89, [%rd103+2048];
	setp.lt.f64 	%p33, %fd88, %fd89;
	selp.f64 	%fd90, %fd89, %fd88, %p33;
	ld.global.f64 	%fd91, [%rd103+4096];
	setp.lt.f64 	%p34, %fd90, %fd91;
	selp.f64 	%fd92, %fd91, %fd90, %p34;
	ld.global.f64 	%fd93, [%rd103+6144];
	setp.lt.f64 	%p35, %fd92, %fd93;
	selp.f64 	%fd94, %fd93, %fd92, %p35;
	ld.global.f64 	%fd95, [%rd103+8192];
	setp.lt.f64 	%p36, %fd94, %fd95;
	selp.f64 	%fd96, %fd95, %fd94, %p36;
	ld.global.f64 	%fd97, [%rd103+10240];
	setp.lt.f64 	%p37, %fd96, %fd97;
	selp.f64 	%fd98, %fd97, %fd96, %p37;
	ld.global.f64 	%fd99, [%rd103+12288];
	setp.lt.f64 	%p38, %fd98, %fd99;
	selp.f64 	%fd100, %fd99, %fd98, %p38;
	ld.global.f64 	%fd101, [%rd103+14336];
	setp.lt.f64 	%p39, %fd100, %fd101;
	selp.f64 	%fd303, %fd101, %fd100, %p39;
	add.s32 	%r277, %r277, 4096;
	add.s32 	%r275, %r275, 16;
	add.s64 	%rd103, %rd103, 32768;
	setp.ne.s32 	%p40, %r275, 0;
	@%p40 bra 	$L__BB12_32;
$L__BB12_33:
	setp.eq.s32 	%p41, %r35, 0;
	@%p41 bra 	$L__BB12_42;
	and.b32  	%r42, %r34, 7;
	setp.lt.u32 	%p42, %r35, 8;
	@%p42 bra 	$L__BB12_36;
	cvt.u64.u32 	%rd40, %r277;
	add.s64 	%rd41, %rd105, %rd40;
	shl.b64 	%rd42, %rd41, 3;
	add.s64 	%rd43, %rd2, %rd42;
	ld.global.f64 	%fd103, [%rd43];
	setp.lt.f64 	%p43, %fd303, %fd103;
	selp.f64 	%fd104, %fd103, %fd303, %p43;
	ld.global.f64 	%fd105, [%rd43+2048];
	setp.lt.f64 	%p44, %fd104, %fd105;
	selp.f64 	%fd106, %fd105, %fd104, %p44;
	ld.global.f64 	%fd107, [%rd43+4096];
	setp.lt.f64 	%p45, %fd106, %fd107;
	selp.f64 	%fd108, %fd107, %fd106, %p45;
	ld.global.f64 	%fd109, [%rd43+6144];
	setp.lt.f64 	%p46, %fd108, %fd109;
	selp.f64 	%fd110, %fd109, %fd108, %p46;
	ld.global.f64 	%fd111, [%rd43+8192];
	setp.lt.f64 	%p47, %fd110, %fd111;
	selp.f64 	%fd112, %fd111, %fd110, %p47;
	ld.global.f64 	%fd113, [%rd43+10240];
	setp.lt.f64 	%p48, %fd112, %fd113;
	selp.f64 	%fd114, %fd113, %fd112, %p48;
	ld.global.f64 	%fd115, [%rd43+12288];
	setp.lt.f64 	%p49, %fd114, %fd115;
	selp.f64 	%fd116, %fd115, %fd114, %p49;
	ld.global.f64 	%fd117, [%rd43+14336];
	setp.lt.f64 	%p50, %fd116, %fd117;
	selp.f64 	%fd303, %fd117, %fd116, %p50;
	add.s32 	%r277, %r277, 2048;
$L__BB12_36:
	setp.eq.s32 	%p51, %r42, 0;
	@%p51 bra 	$L__BB12_42;
	setp.lt.u32 	%p52, %r42, 4;
	@%p52 bra 	$L__BB12_39;
	cvt.u64.u32 	%rd44, %r277;
	add.s64 	%rd45, %rd105, %rd44;
	shl.b64 	%rd46, %rd45, 3;
	add.s64 	%rd47, %rd2, %rd46;
	ld.global.f64 	%fd119, [%rd47];
	setp.lt.f64 	%p53, %fd303, %fd119;
	selp.f64 	%fd120, %fd119, %fd303, %p53;
	ld.global.f64 	%fd121, [%rd47+2048];
	setp.lt.f64 	%p54, %fd120, %fd121;
	selp.f64 	%fd122, %fd121, %fd120, %p54;
	ld.global.f64 	%fd123, [%rd47+4096];
	setp.lt.f64 	%p55, %fd122, %fd123;
	selp.f64 	%fd124, %fd123, %fd122, %p55;
	ld.global.f64 	%fd125, [%rd47+6144];
	setp.lt.f64 	%p56, %fd124, %fd125;
	selp.f64 	%fd303, %fd125, %fd124, %p56;
	add.s32 	%r277, %r277, 1024;
$L__BB12_39:
	and.b32  	%r79, %r34, 3;
	setp.eq.s32 	%p57, %r79, 0;
	@%p57 bra 	$L__BB12_42;
	cvt.u64.u32 	%rd48, %r277;
	add.s64 	%rd49, %rd48, %rd104;
	shl.b64 	%rd50, %rd49, 3;
	add.s64 	%rd107, %rd2, %rd50;
	cvt.u16.u32 	%rs1, %r273;
	shr.u16 	%rs2, %rs1, 8;
	add.s16 	%rs3, %rs2, 1;
	cvt.u32.u16 	%r80, %rs3;
	and.b32  	%r81, %r80, 3;
	neg.s32 	%r280, %r81;
$L__BB12_41:
	.pragma "nounroll";
	ld.global.f64 	%fd126, [%rd107];
	setp.lt.f64 	%p58, %fd303, %fd126;
	selp.f64 	%fd303, %fd126, %fd303, %p58;
	add.s64 	%rd107, %rd107, 2048;
	add.s32 	%r280, %r280, 1;
	setp.ne.s32 	%p59, %r280, 0;
	@%p59 bra 	$L__BB12_41;
$L__BB12_42:
	// begin inline asm
	mov.u32 %r82, %laneid;
	// end inline asm
	mov.b64 	%rd51, %fd303;
	mov.b64 	{%r84, %r89}, %rd51;
	mov.b32 	%r90, 1;
	mov.b32 	%r131, 31;
	mov.b32 	%r132, -1;
	// begin inline asm
	shfl.sync.down.b32 %r83, %r84, %r90, %r131, %r132;
	// end inline asm
	// begin inline asm
	shfl.sync.down.b32 %r88, %r89, %r90, %r131, %r132;
	// end inline asm
	mov.b64 	%rd52, {%r83, %r88};
	mov.b64 	%fd127, %rd52;
	setp.gt.s32 	%p60, %r82, 30;
	setp.lt.f64 	%p61, %fd303, %fd127;
	selp.f64 	%fd128, %fd127, %fd303, %p61;
	selp.f64 	%fd129, %fd303, %fd128, %p60;
	mov.b64 	%rd53, %fd129;
	mov.b64 	{%r94, %r99}, %rd53;
	mov.b32 	%r100, 2;
	// begin inline asm
	shfl.sync.down.b32 %r93, %r94, %r100, %r131, %r132;
	// end inline asm
	// begin inline asm
	shfl.sync.down.b32 %r98, %r99, %r100, %r131, %r132;
	// end inline asm
	mov.b64 	%rd54, {%r93, %r98};
	mov.b64 	%fd130, %rd54;
	setp.gt.s32 	%p62, %r82, 29;
	setp.lt.f64 	%p63, %fd129, %fd130;
	selp.f64 	%fd131, %fd130, %fd129, %p63;
	selp.f64 	%fd132, %fd129, %fd131, %p62;
	mov.b64 	%rd55, %fd132;
	mov.b64 	{%r104, %r109}, %rd55;
	mov.b32 	%r110, 4;
	// begin inline asm
	shfl.sync.down.b32 %r103, %r104, %r110, %r131, %r132;
	// end inline asm
	// begin inline asm
	shfl.sync.down.b32 %r108, %r109, %r110, %r131, %r132;
	// end inline asm
	mov.b64 	%rd56, {%r103, %r108};
	mov.b64 	%fd133, %rd56;
	setp.gt.s32 	%p64, %r82, 27;
	setp.lt.f64 	%p65, %fd132, %fd133;
	selp.f64 	%fd134, %fd133, %fd132, %p65;
	selp.f64 	%fd135, %fd132, %fd134, %p64;
	mov.b64 	%rd57, %fd135;
	mov.b64 	{%r114, %r119}, %rd57;
	mov.b32 	%r120, 8;
	// begin inline asm
	shfl.sync.down.b32 %r113, %r114, %r120, %r131, %r132;
	// end inline asm
	// begin inline asm
	shfl.sync.down.b32 %r118, %r119, %r120, %r131, %r132;
	// end inline asm
	mov.b64 	%rd58, {%r113, %r118};
	mov.b64 	%fd136, %rd58;
	setp.gt.s32 	%p66, %r82, 23;
	setp.lt.f64 	%p67, %fd135, %fd136;
	selp.f64 	%fd137, %fd136, %fd135, %p67;
	selp.f64 	%fd138, %fd135, %fd137, %p66;
	mov.b64 	%rd59, %fd138;
	mov.b64 	{%r124, %r129}, %rd59;
	mov.b32 	%r130, 16;
	// begin inline asm
	shfl.sync.down.b32 %r123, %r124, %r130, %r131, %r132;
	// end inline asm
	// begin inline asm
	shfl.sync.down.b32 %r128, %r129, %r130, %r131, %r132;
	// end inline asm
	mov.b64 	%rd60, {%r123, %r128};
	mov.b64 	%fd139, %rd60;
	setp.gt.s32 	%p68, %r82, 15;
	setp.lt.f64 	%p69, %fd138, %fd139;
	selp.f64 	%fd37, %fd139, %fd138, %p69;
	selp.f64 	%fd304, %fd138, %fd37, %p68;
	setp.ne.s32 	%p70, %r82, 0;
	@%p70 bra 	$L__BB12_44;
	shr.u32 	%r133, %r27, 2;
	and.b32  	%r134, %r133, 248;
	mov.u32 	%r135, _ZZN3cub18CUB_300001_SM_10006detail6reduce18DeviceReduceKernelINS2_10policy_hubIdyN4cuda3__47maximumIdEEE10Policy1000EN6thrust24THRUST_300001_SM_1000_NS6detail15normal_iteratorINSC_10device_ptrIdEEEEyS8_dNS5_3std3__410__identityEEEvT0_PT3_T1_NS0_13GridEvenShareISO_EET2_T4_E12temp_storage;
	add.s32 	%r136, %r135, %r134;
	st.shared.f64 	[%r136+8], %fd37;
$L__BB12_44:
	bar.sync 	0;
	setp.ne.s32 	%p71, %r27, 0;
	@%p71 bra 	$L__BB12_46;
	ld.shared.f64 	%fd140, [_ZZN3cub18CUB_300001_SM_10006detail6reduce18DeviceReduceKernelINS2_10policy_hubIdyN4cuda3__47maximumIdEEE10Policy1000EN6thrust24THRUST_300001_SM_1000_NS6detail15normal_iteratorINSC_10device_ptrIdEEEEyS8_dNS5_3std3__410__identityEEEvT0_PT3_T1_NS0_13GridEvenShareISO_EET2_T4_E12temp_storage+16];
	setp.lt.f64 	%p72, %fd304, %fd140;
	selp.f64 	%fd141, %fd140, %fd304, %p72;
	ld.shared.f64 	%fd142, [_ZZN3cub18CUB_300001_SM_10006detail6reduce18DeviceReduceKernelINS2_10policy_hubIdyN4cuda3__47maximumIdEEE10Policy1000EN6thrust24THRUST_300001_SM_1000_NS6detail15normal_iteratorINSC_10device_ptrIdEEEEyS8_dNS5_3std3__410__identityEEEvT0_PT3_T1_NS0_13GridEvenShareISO_EET2_T4_E12temp_storage+24];
	setp.lt.f64 	%p73, %fd141, %fd142;
	selp.f64 	%fd143, %fd142, %fd141, %p73;
	ld.shared.f64 	%fd144, [_ZZN3cub18CUB_300001_SM_10006detail6reduce18DeviceReduceKernelINS2_10policy_hubIdyN4cuda3__47maximumIdEEE10Policy1000EN6thrust24THRUST_300001_SM_1000_NS6detail15normal_iteratorINSC_10device_ptrIdEEEEyS8_dNS5_3std3__410__identityEEEvT0_PT3_T1_NS0_13GridEvenShareISO_EET2_T4_E12temp_storage+32];
	setp.lt.f64 	%p74, %fd143, %fd144;
	selp.f64 	%fd145, %fd144, %fd143, %p74;
	ld.shared.f64 	%fd146, [_ZZN3cub18CUB_300001_SM_10006detail6reduce18DeviceReduceKernelINS2_10policy_hubIdyN4cuda3__47maximumIdEEE10Policy1000EN6thrust24THRUST_300001_SM_1000_NS6detail15normal_iteratorINSC_10device_ptrIdEEEEyS8_dNS5_3std3__410__identityEEEvT0_PT3_T1_NS0_13GridEvenShareISO_EET2_T4_E12temp_storage+40];
	setp.lt.f64 	%p75, %fd145, %fd146;
	selp.f64 	%fd147, %fd146, %fd145, %p75;
	ld.shared.f64 	%fd148, [_ZZN3cub18CUB_300001_SM_10006detail6reduce18DeviceReduceKernelINS2_10policy_hubIdyN4cuda3__47maximumIdEEE10Policy1000EN6thrust24THRUST_300001_SM_1000_NS6detail15normal_iteratorINSC_10device_ptrIdEEEEyS8_dNS5_3std3__410__identityEEEvT0_PT3_T1_NS0_13GridEvenShareISO_EET2_T4_E12temp_storage+48];
	setp.lt.f64 	%p76, %fd147, %fd148;
	selp.f64 	%fd149, %fd148, %fd147, %p76;
	ld.shared.f64 	%fd150, [_ZZN3cub18CUB_300001_SM_10006detail6reduce18DeviceReduceKernelINS2_10policy_hubIdyN4cuda3__47maximumIdEEE10Policy1000EN6thrust24THRUST_300001_SM_1000_NS6detail15normal_iteratorINSC_10device_ptrIdEEEEyS8_dNS5_3std3__410__identityEEEvT0_PT3_T1_NS0_13GridEvenShareISO_EET2_T4_E12temp_storage+56];
	setp.lt.f64 	%p77, %fd149, %fd150;
	selp.f64 	%fd151, %fd150, %fd149, %p77;
	ld.shared.f64 	%fd152, [_ZZN3cub18CUB_300001_SM_10006detail6reduce18DeviceReduceKernelINS2_10policy_hubIdyN4cuda3__47maximumIdEEE10Policy1000EN6thrust24THRUST_300001_SM_1000_NS6detail15normal_iteratorINSC_10device_ptrIdEEEEyS8_dNS5_3std3__410__identityEEEvT0_PT3_T1_NS0_13GridEvenShareISO_EET2_T4_E12temp_storage+64];
	setp.lt.f64 	%p78, %fd151, %fd152;
	selp.f64 	%fd304, %fd152, %fd151, %p78;
$L__BB12_46:
	mov.u32 	%r264, %tid.x;
	setp.ne.s32 	%p165, %r264, 0;
	@%p165 bra 	$L__BB12_48;
	ld.param.u64 	%rd101, [_ZN3cub18CUB_300001_SM_10006detail6reduce18DeviceReduceKernelINS2_10policy_hubIdyN4cuda3__47maximumIdEEE10Policy1000EN6thrust24THRUST_300001_SM_1000_NS6detail15normal_iteratorINSC_10device_ptrIdEEEEyS8_dNS5_3std3__410__identityEEEvT0_PT3_T1_NS0_13GridEvenShareISO_EET2_T4__param_1];
	cvta.to.global.u64 	%rd98, %rd101;
	mul.wide.u32 	%rd99, %r2, 8;
	add.s64 	%rd100, %rd98, %rd99;
	st.global.f64 	[%rd100], %fd304;
$L__BB12_48:
	ret;

}
	// .globl	_ZN3cub18CUB_300001_SM_10006detail6reduce28DeviceReduceSingleTileKernelINS2_10policy_hubIdyN4cuda3__47maximumIdEEE10Policy1000EPdSB_iS8_ddNS5_3std3__410__identityEEEvT0_T1_T2_T3_T4_T6_
.visible .entry _ZN3cub18CUB_300001_SM_10006detail6reduce28DeviceReduceSingleTileKernelINS2_10policy_hubIdyN4cuda3__47maximumIdEEE10Policy1000EPdSB_iS8_ddNS5_3std3__410__identityEEEvT0_T1_T2_T3_T4_T6_(
	.param .u64 .ptr .align 1 _ZN3cub18CUB_300001_SM_10006detail6reduce28DeviceReduceSingleTileKernelINS2_10policy_hubIdyN4cuda3__47maximumIdEEE10Policy1000EPdSB_iS8_ddNS5_3std3__410__identityEEEvT0_T1_T2_T3_T4_T6__param_0,
	.param .u64 .ptr .align 1 _ZN3cub18CUB_300001_SM_10006detail6reduce28DeviceReduceSingleTileKernelINS2_10policy_hubIdyN4cuda3__47maximumIdEEE10Policy1000EPdSB_iS8_ddNS5_3std3__410__identityEEEvT0_T1_T2_T3_T4_T6__param_1,
	.param .u32 _ZN3cub18CUB_300001_SM_10006detail6reduce28DeviceReduceSingleTileKernelINS2_10policy_hubIdyN4cuda3__47maximumIdEEE10Policy1000EPdSB_iS8_ddNS5_3std3__410__identityEEEvT0_T1_T2_T3_T4_T6__param_2,
	.param .align 1 .b8 _ZN3cub18CUB_300001_SM_10006detail6reduce28DeviceReduceSingleTileKernelINS2_10policy_hubIdyN4cuda3__47maximumIdEEE10Policy1000EPdSB_iS8_ddNS5_3std3__410__identityEEEvT0_T1_T2_T3_T4_T6__param_3[1],
	.param .f64 _ZN3cub18CUB_300001_SM_10006detail6reduce28DeviceReduceSingleTileKernelINS2_10policy_hubIdyN4cuda3__47maximumIdEEE10Policy1000EPdSB_iS8_ddNS5_3std3__410__identityEEEvT0_T1_T2_T3_T4_T6__param_4,
	.param .align 1 .b8 _ZN3cub18CUB_300001_SM_10006detail6reduce28DeviceReduceSingleTileKernelINS2_10policy_hubIdyN4cuda3__47maximumIdEEE10Policy1000EPdSB_iS8_ddNS5_3std3__410__identityEEEvT0_T1_T2_T3_T4_T6__param_5[1]
)
.maxntid 256
.minnctapersm 1
{
	.reg .pred 	%p<220>;
	.reg .b32 	%r<472>;
	.reg .b64 	%rd<206>;
	.reg .b64 	%fd<381>;
	// demoted variable
	.shared .align 8 .b8 _ZZN3cub18CUB_300001_SM_10006detail6reduce28DeviceReduceSingleTileKernelINS2_10policy_hubIdyN4cuda3__47maximumIdEEE10Policy1000EPdSB_iS8_ddNS5_3std3__410__identityEEEvT0_T1_T2_T3_T4_T6_E12temp_storage[80];
	ld.param.u64 	%rd15, [_ZN3cub18CUB_300001_SM_10006detail6reduce28DeviceReduceSingleTileKernelINS2_10policy_hubIdyN4cuda3__47maximumIdEEE10Policy1000EPdSB_iS8_ddNS5_3std3__410__identityEEEvT0_T1_T2_T3_T4_T6__param_0];
	ld.param.u64 	%rd16, [_ZN3cub18CUB_300001_SM_10006detail6reduce28DeviceReduceSingleTileKernelINS2_10policy_hubIdyN4cuda3__47maximumIdEEE10Policy1000EPdSB_iS8_ddNS5_3std3__410__identityEEEvT0_T1_T2_T3_T4_T6__param_1];
	ld.param.u32 	%r68, [_ZN3cub18CUB_300001_SM_10006detail6reduce28DeviceReduceSingleTileKernelINS2_10policy_hubIdyN4cuda3__47maximumIdEEE10Policy1000EPdSB_iS8_ddNS5_3std3__410__identityEEEvT0_T1_T2_T3_T4_T6__param_2];
	ld.param.f64 	%fd58, [_ZN3cub18CUB_300001_SM_10006detail6reduce28DeviceReduceSingleTileKernelINS2_10policy_hubIdyN4cuda3__47maximumIdEEE10Policy1000EPdSB_iS8_ddNS5_3std3__410__identityEEEvT0_T1_T2_T3_T4_T6__param_4];
	cvta.to.global.u64 	%rd1, %rd16;
	setp.ne.s32 	%p1, %r68, 0;
	@%p1 bra 	$L__BB13_3;
	mov.u32 	%r445, %tid.x;
	setp.ne.s32 	%p219, %r445, 0;
	@%p219 bra 	$L__BB13_74;
	st.global.f64 	[%rd1], %fd58;
	bra.uni 	$L__BB13_74;
$L__BB13_3:
	and.b64  	%rd17, %rd15, 31;
	setp.ne.s64 	%p2, %rd17, 0;
	@%p2 bra 	$L__BB13_38;
	setp.gt.s32 	%p110, %r68, 2047;
	@%p110 bra 	$L__BB13_22;
	mov.u32 	%r1, %tid.x;
	setp.ge.s32 	%p159, %r1, %r68;
	mov.f64 	%fd359, 0d0000000000000000;
	mov.u32 	%r449, %r1;
	@%p159 bra 	$L__BB13_7;
	mul.wide.u32 	%rd169, %r1, 8;
	add.s64 	%rd168, %rd15, %rd169;
	// begin inline asm
	ld.global.nc.u64 %rd167, [%rd168];
	// end inline asm
	mov.b64 	%fd359, %rd167;
	add.s32 	%r449, %r1, 256;
$L__BB13_7:
	setp.ge.s32 	%p160, %r449, %r68;
	@%p160 bra 	$L__BB13_13;
	not.b32 	%r321, %r449;
	add.s32 	%r4, %r68, %r321;
	and.b32  	%r322, %r4, 768;
	setp.eq.s32 	%p161, %r322, 768;
	@%p161 bra 	$L__BB13_11;
	mul.wide.u32 	%rd170, %r449, 8;
	add.s64 	%rd202, %rd15, %rd170;
	shr.u32 	%r323, %r4, 8;
	add.s32 	%r324, %r323, 1;
	and.b32  	%r325, %r324, 3;
	neg.s32 	%r447, %r325;
$L__BB13_10:
	.pragma "nounroll";
	// begin inline asm
	ld.global.nc.u64 %rd171, [%rd202];
	// end inline asm
	mov.b64 	%fd272, %rd171;
	setp.lt.f64 	%p162, %fd359, %fd272;
	selp.f64 	%fd359, %fd272, %fd359, %p162;
	add.s32 	%r449, %r449, 256;
	add.s64 	%rd202, %rd202, 2048;
	add.s32 	%r447, %r447, 1;
	setp.ne.s32 	%p163, %r447, 0;
	@%p163 bra 	$L__BB13_10;
$L__BB13_11:
	setp.lt.u32 	%p164, %r4, 768;
	@%p164 bra 	$L__BB13_13;
$L__BB13_12:
	mul.wide.s32 	%rd181, %r449, 8;
	add.s64 	%rd174, %rd15, %rd181;
	// begin inline asm
	ld.global.nc.u64 %rd173, [%rd174];
	// end inline asm
	mov.b64 	%fd273, %rd173;
	setp.lt.f64 	%p165, %fd359, %fd273;
	selp.f64 	%fd274, %fd273, %fd359, %p165;
	add.s64 	%rd176, %rd174, 2048;
	// begin inline asm
	ld.global.nc.u64 %rd175, [%rd176];
	// end inline asm
	mov.b64 	%fd275, %rd175;
	setp.lt.f64 	%p166, %fd274, %fd275;
	selp.f64 	%fd276, %fd275, %fd274, %p166;
	add.s64 	%rd178, %rd174, 4096;
	// begin inline asm
	ld.global.nc.u64 %rd177, [%rd178];
	// end inline asm
	mov.b64 	%fd277, %rd177;
	setp.lt.f64 	%p167, %fd276, %fd277;
	selp.f64 	%fd278, %fd277, %fd276, %p167;
	add.s64 	%rd180, %rd174, 6144;
	// begin inline asm
	ld.global.nc.u64 %rd179, [%rd180];
	// end inline asm
	mov.b64 	%fd279, %rd179;
	setp.lt.f64 	%p168, %fd278, %fd279;
	selp.f64 	%fd359, %fd279, %fd278, %p168;
	add.s32 	%r449, %r449, 1024;
	setp.lt.s32 	%p169, %r449, %r68;
	@%p169 bra 	$L__BB13_12;
$L__BB13_13:
	setp.lt.s32 	%p170, %r68, 256;
	@%p170 bra 	$L__BB13_18;
	// begin inline asm
	mov.u32 %r389, %laneid;
	// end inline asm
	mov.b64 	%rd192, %fd359;
	mov.b64 	{%r391, %r396}, %rd192;
	mov.b32 	%r397, 1;
	mov.b32 	%r438, 31;
	mov.b32 	%r439, -1;
	// begin inline asm
	shfl.sync.down.b32 %r390, %r391, %r397, %r438, %r439;
	// end inline asm
	// begin inline asm
	shfl.sync.down.b32 %r395, %r396, %r397, %r438, %r439;
	// end inline asm
	mov.b64 	%rd193, {%r390, %r395};
	mov.b64 	%fd327, %rd193;
	setp.gt.s32 	%p198, %r389, 30;
	setp.lt.f64 	%p199, %fd359, %fd327;
	selp.f64 	%fd328, %fd327, %fd359, %p199;
	selp.f64 	%fd329, %fd359, %fd328, %p198;
	mov.b64 	%rd194, %fd329;
	mov.b64 	{%r401, %r406}, %rd194;
	mov.b32 	%r407, 2;
	// begin inline asm
	shfl.sync.down.b32 %r400, %r401, %r407, %r438, %r439;
	// end inline asm
	// begin inline asm
	shfl.sync.down.b32 %r405, %r406, %r407, %r438, %r439;
	// end inline asm
	mov.b64 	%rd195, {%r400, %r405};
	mov.b64 	%fd330, %rd195;
	setp.gt.s32 	%p200, %r389, 29;
	setp.lt.f64 	%p201, %fd329, %fd330;
	selp.f64 	%fd331, %fd330, %fd329, %p201;
	selp.f64 	%fd332, %fd329, %fd331, %p200;
	mov.b64 	%rd196, %fd332;
	mov.b64 	{%r411, %r416}, %rd196;
	mov.b32 	%r417, 4;
	// begin inline asm
	shfl.sync.down.b32 %r410, %r411, %r417, %r438, %r439;
	// end inline asm
	// begin inline asm
	shfl.sync.down.b32 %r415, %r416, %r417, %r438, %r439;
	// end inline asm
	mov.b64 	%rd197, {%r410, %r415};
	mov.b64 	%fd333, %rd197;
	setp.gt.s32 	%p202, %r389, 27;
	setp.lt.f64 	%p203, %fd332, %fd333;
	selp.f64 	%fd334, %fd333, %fd332, %p203;
	selp.f64 	%fd335, %fd332, %fd334, %p202;
	mov.b64 	%rd198, %fd335;
	mov.b64 	{%r421, %r426}, %rd198;
	mov.b32 	%r427, 8;
	// begin inline asm
	shfl.sync.down.b32 %r420, %r421, %r427, %r438, %r439;
	// end inline asm
	// begin inline asm
	shfl.sync.down.b32 %r425, %r426, %r427, %r438, %r439;
	// end inline asm
	mov.b64 	%rd199, {%r420, %r425};
	mov.b64 	%fd336, %rd199;
	setp.gt.s32 	%p204, %r389, 23;
	setp.lt.f64 	%p205, %fd335, %fd336;
	selp.f64 	%fd337, %fd336, %fd335, %p205;
	selp.f64 	%fd338, %fd335, %fd337, %p204;
	mov.b64 	%rd200, %fd338;
	mov.b64 	{%r431, %r436}, %rd200;
	mov.b32 	%r437, 16;
	// begin inline asm
	shfl.sync.down.b32 %r430, %r431, %r437, %r438, %r439;
	// end inline asm
	// begin inline asm
	shfl.sync.down.b32 %r435, %r436, %r437, %r438, %r439;
	// end inline asm
	mov.b64 	%rd201, {%r430, %r435};
	mov.b64 	%fd339, %rd201;
	setp.gt.s32 	%p206, %r389, 15;
	setp.lt.f64 	%p207, %fd338, %fd339;
	selp.f64 	%fd10, %fd339, %fd338, %p207;
	selp.f64 	%fd380, %fd338, %fd10, %p206;
	setp.ne.s32 	%p208, %r389, 0;
	@%p208 bra 	$L__BB13_16;
	shr.u32 	%r440, %r1, 2;
	and.b32  	%r441, %r440, 248;
	mov.u32 	%r442, _ZZN3cub18CUB_300001_SM_10006detail6reduce28DeviceReduceSingleTileKernelINS2_10policy_hubIdyN4cuda3__47maximumIdEEE10Policy1000EPdSB_iS8_ddNS5_3std3__410__identityEEEvT0_T1_T2_T3_T4_T6_E12temp_storage;
	add.s32 	%r443, %r442, %r441;
	st.shared.f64 	[%r443+8], %fd10;
$L__BB13_16:
	bar.sync 	0;
	setp.ne.s32 	%p209, %r1, 0;
	@%p209 bra 	$L__BB13_72;
	ld.shared.f64 	%fd340, [_ZZN3cub18CUB_300001_SM_10006detail6reduce28DeviceReduceSingleTileKernelINS2_10policy_hubIdyN4cuda3__47maximumIdEEE10Policy1000EPdSB_iS8_ddNS5_3std3__410__identityEEEvT0_T1_T2_T3_T4_T6_E12temp_storage+16];
	setp.lt.f64 	%p210, %fd380, %fd340;
	selp.f64 	%fd341, %fd340, %fd380, %p210;
	ld.shared.f64 	%fd342, [_ZZN3cub18CUB_300001_SM_10006detail6reduce28DeviceReduceSingleTileKernelINS2_10policy_hubIdyN4cuda3__47maximumIdEEE10Policy1000EPdSB_iS8_ddNS5_3std3__410__identityEEEvT0_T1_T2_T3_T4_T6_E12temp_storage+24];
	setp.lt.f64 	%p211, %fd341, %fd342;
	selp.f64 	%fd343, %fd342, %fd341, %p211;
	ld.shared.f64 	%fd344, [_ZZN3cub18CUB_300001_SM_10006detail6reduce28DeviceReduceSingleTileKernelINS2_10policy_hubIdyN4cuda3__47maximumIdEEE10Policy1000EPdSB_iS8_ddNS5_3std3__410__identityEEEvT0_T1_T2_T3_T4_T6_E12temp_storage+32];
	setp.lt.f64 	%p212, %fd343, %fd344;
	selp.f64 	%fd345, %fd344, %fd343, %p212;
	ld.shared.f64 	%fd346, [_ZZN3cub18CUB_300001_SM_10006detail6reduce28DeviceReduceSingleTileKernelINS2_10policy_hubIdyN4cuda3__47maximumIdEEE10Policy1000EPdSB_iS8_ddNS5_3std3__410__identityEEEvT0_T1_T2_T3_T4_T6_E12temp_storage+40];
	setp.lt.f64 	%p213, %fd345, %fd346;
	selp.f64 	%fd347, %fd346, %fd345, %p213;
	ld.shared.f64 	%fd348, [_ZZN3cub18CUB_300001_SM_10006detail6reduce28DeviceReduceSingleTileKernelINS2_10policy_hubIdyN4cuda3__47maximumIdEEE10Policy1000EPdSB_iS8_ddNS5_3std3__410__identityEEEvT0_T1_T2_T3_T4_T6_E12temp_storage+48];
	setp.lt.f64 	%p214, %fd347, %fd348;
	selp.f64 	%fd349, %fd348, %fd347, %p214;
	ld.shared.f64 	%fd350, [_ZZN3cub18CUB_300001_SM_10006detail6reduce28DeviceReduceSingleTileKernelINS2_10policy_hubIdyN4cuda3__47maximumIdEEE10Policy1000EPdSB_iS8_ddNS5_3std3__410__identityEEEvT0_T1_T2_T3_T4_T6_E12temp_storage+56];
	setp.lt.f64 	%p215, %fd349, %fd350;
	selp.f64 	%fd351, %fd350, %fd349, %p215;
	ld.shared.f64 	%fd352, [_ZZN3cub18CUB_300001_SM_10006detail6reduce28DeviceReduceSingleTileKernelINS2_10policy_hubIdyN4cuda3__47maximumIdEEE10Policy1000EPdSB_iS8_ddNS5_3std3__410__identityEEEvT0_T1_T2_T3_T4_T6_E12temp_storage+64];
	setp.lt.f64 	%p216, %fd351, %fd352;
	selp.f64 	%fd380, %fd352, %fd351, %p216;
	bra.uni 	$L__BB13_72;
$L__BB13_18:
	// begin inline asm
	mov.u32 %r326, %laneid;
	// end inline asm
	and.b32  	%r377, %r1, 992;
	add.s32 	%r378, %r377, 32;
	setp.gt.s32 	%p171, %r378, %r68;
	not.b32 	%r379, %r377;
	add.s32 	%r380, %r68, %r379;
	selp.b32 	%r375, %r380, 31, %p171;
	mov.b64 	%rd182, %fd359;
	mov.b64 	{%r328, %r333}, %rd182;
	mov.b32 	%r334, 1;
	mov.b32 	%r376, -1;
	// begin inline asm
	shfl.sync.down.b32 %r327, %r328, %r334, %r375, %r376;
	// end inline asm
	// begin inline asm
	shfl.sync.down.b32 %r332, %r333, %r334, %r375, %r376;
	// end inline asm
	mov.b64 	%rd183, {%r327, %r332};
	mov.b64 	%fd280, %rd183;
	setp.lt.s32 	%p172, %r326, %r375;
	setp.lt.f64 	%p173, %fd359, %fd280;
	selp.f64 	%fd281, %fd280, %fd359, %p173;
	selp.f64 	%fd282, %fd281, %fd359, %p172;
	mov.b64 	%rd184, %fd282;
	mov.b64 	{%r338, %r343}, %rd184;
	mov.b32 	%r344, 2;
	// begin inline asm
	shfl.sync.down.b32 %r337, %r338, %r344, %r375, %r376;
	// end inline asm
	// begin inline asm
	shfl.sync.down.b32 %r342, %r343, %r344, %r375, %r376;
	// end inline asm
	mov.b64 	%rd185, {%r337, %r342};
	mov.b64 	%fd283, %rd185;
	add.s32 	%r381, %r326, 2;
	setp.gt.s32 	%p174, %r381, %r375;
	setp.lt.f64 	%p175, %fd282, %fd283;
	selp.f64 	%fd284, %fd283, %fd282, %p175;
	selp.f64 	%fd285, %fd282, %fd284, %p174;
	mov.b64 	%rd186, %fd285;
	mov.b64 	{%r348, %r353}, %rd186;
	mov.b32 	%r354, 4;
	// begin inline asm
	shfl.sync.down.b32 %r347, %r348, %r354, %r375, %r376;
	// end inline asm
	// begin inline asm
	shfl.sync.down.b32 %r352, %r353, %r354, %r375, %r376;
	// end inline asm
	mov.b64 	%rd187, {%r347, %r352};
	mov.b64 	%fd286, %rd187;
	add.s32 	%r382, %r326, 4;
	setp.gt.s32 	%p176, %r382, %r375;
	setp.lt.f64 	%p177, %fd285, %fd286;
	selp.f64 	%fd287, %fd286, %fd285, %p177;
	selp.f64 	%fd288, %fd285, %fd287, %p176;
	mov.b64 	%rd188, %fd288;
	mov.b64 	{%r358, %r363}, %rd188;
	mov.b32 	%r364, 8;
	// begin inline asm
	shfl.sync.down.b32 %r357, %r358, %r364, %r375, %r376;
	// end inline asm
	// begin inline asm
	shfl.sync.down.b32 %r362, %r363, %r364, %r375, %r376;
	// end inline asm
	mov.b64 	%rd189, {%r357, %r362};
	mov.b64 	%fd289, %rd189;
	add.s32 	%r383, %r326, 8;
	setp.gt.s32 	%p178, %r383, %r375;
	setp.lt.f64 	%p179, %fd288, %fd289;
	selp.f64 	%fd290, %fd289, %fd288, %p179;
	selp.f64 	%fd291, %fd288, %fd290, %p178;
	mov.b64 	%rd190, %fd291;
	mov.b64 	{%r368, %r373}, %rd190;
	mov.b32 	%r374, 16;
	// begin inline asm
	shfl.sync.down.b32 %r367, %r368, %r374, %r375, %r376;
	// end inline asm
	// begin inline asm
	shfl.sync.down.b32 %r372, %r373, %r374, %r375, %r376;
	// end inline asm
	mov.b64 	%rd191, {%r367, %r372};
	mov.b64 	%fd292, %rd191;
	add.s32 	%r384, %r326, 16;
	setp.gt.s32 	%p180, %r384, %r375;
	setp.lt.f64 	%p181, %fd291, %fd292;
	selp.f64 	%fd293, %fd292, %fd291, %p181;
	selp.f64 	%fd380, %fd291, %fd293, %p180;
	setp.ne.s32 	%p182, %r326, 0;
	@%p182 bra 	$L__BB13_20;
	shr.u32 	%r385, %r1, 2;
	and.b32  	%r386, %r385, 248;
	mov.u32 	%r387, _ZZN3cub18CUB_300001_SM_10006detail6reduce28DeviceReduceSingleTileKernelINS2_10policy_hubIdyN4cuda3__47maximumIdEEE10Policy1000EPdSB_iS8_ddNS5_3std3__410__identityEEEvT0_T1_T2_T3_T4_T6_E12temp_storage;
	add.s32 	%r388, %r387, %r386;
	st.shared.f64 	[%r388+8], %fd380;
$L__BB13_20:
	bar.sync 	0;
	setp.ne.s32 	%p183, %r1, 0;
	@%p183 bra 	$L__BB13_72;
	setp.gt.s32 	%p184, %r68, 32;
	ld.shared.f64 	%fd294, [_ZZN3cub18CUB_300001_SM_10006detail6reduce28DeviceReduceSingleTileKernelINS2_10policy_hubIdyN4cuda3__47maximumIdEEE10Policy1000EPdSB_iS8_ddNS5_3std3__410__identityEEEvT0_T1_T2_T3_T4_T6_E12temp_storage+16];
	setp.lt.f64 	%p185, %fd380, %fd294;
	selp.f64 	%fd296, %fd294, %fd380, %p185;
	selp.f64 	%fd297, %fd296, %fd380, %p184;
	setp.gt.s32 	%p186, %r68, 64;
	ld.shared.f64 	%fd299, [_ZZN3cub18CUB_300001_SM_10006detail6reduce28DeviceReduceSingleTileKernelINS2_10policy_hubIdyN4cuda3__47maximumIdEEE10Policy1000EPdSB_iS8_ddNS5_3std3__410__identityEEEvT0_T1_T2_T3_T4_T6_E12temp_storage+24];
	setp.lt.f64 	%p187, %fd297, %fd299;
	selp.f64 	%fd301, %fd299, %fd297, %p187;
	selp.f64 	%fd302, %fd301, %fd297, %p186;
	setp.gt.s32 	%p188, %r68, 96;
	ld.shared.f64 	%fd304, [_ZZN3cub18CUB_300001_SM_10006detail6reduce28DeviceReduceSingleTileKernelINS2_10policy_hubIdyN4cuda3__47maximumIdEEE10Policy1000EPdSB_iS8_ddNS5_3std3__410__identityEEEvT0_T1_T2_T3_T4_T6_E12temp_storage+32];
	setp.lt.f64 	%p189, %fd302, %fd304;
	selp.f64 	%fd306, %fd304, %fd302, %p189;
	selp.f64 	%fd307, %fd306, %fd302, %p188;
	setp.gt.s32 	%p190, %r68, 128;
	ld.shared.f64 	%fd309, [_ZZN3cub18CUB_300001_SM_10006detail6reduce28DeviceReduceSingleTileKernelINS2_10policy_hubIdyN4cuda3__47maximumIdEEE10Policy1000EPdSB_iS8_ddNS5_3std3__410__identityEEEvT0_T1_T2_T3_T4_T6_E12temp_storage+40];
	setp.lt.f64 	%p191, %fd307, %fd309;
	selp.f64 	%fd311, %fd309, %fd307, %p191;
	selp.f64 	%fd312, %fd311, %fd307, %p190;
	setp.gt.s32 	%p192, %r68, 160;
	ld.shared.f64 	%fd314, [_ZZN3cub18CUB_300001_SM_10006detail6reduce28DeviceReduceSingleTileKernelINS2_10policy_hubIdyN4cuda3__47maximumIdEEE10Policy1000EPdSB_iS8_ddNS5_3std3__410__identityEEEvT0_T1_T2_T3_T4_T6_E12temp_storage+48];
	setp.lt.f64 	%p193, %fd312, %fd314;
	selp.f64 	%fd316, %fd314, %fd312, %p193;
	selp.f64 	%fd317, %fd316, %fd312, %p192;
	setp.gt.s32 	%p194, %r68, 192;
	ld.shared.f64 	%fd319, [_ZZN3cub18CUB_300001_SM_10006detail6reduce28DeviceReduceSingleTileKernelINS2_10policy_hubIdyN4cuda3__47maximumIdEEE10Policy1000EPdSB_iS8_ddNS5_3std3__410__identityEEEvT0_T1_T2_T3_T4_T6_E12temp_storage+56];
	setp.lt.f64 	%p195, %fd317, %fd319;
	selp.f64 	%fd321, %fd319, %fd317, %p195;
	selp.f64 	%fd322, %fd321, %fd317, %p194;
	setp.gt.s32 	%p196, %r68, 224;
	ld.shared.f64 	%fd324, [_ZZN3cub18CUB_300001_SM_10006detail6reduce28DeviceReduceSingleTileKernelINS2_10policy_hubIdyN4cuda3__47maximumIdEEE10Policy1000EPdSB_iS8_ddNS5_3std3__410__identityEEEvT0_T1_T2_T3_T4_T6_E12temp_storage+64];
	setp.lt.f64 	%p197, %fd322, %fd324;
	selp.f64 	%fd326, %fd324, %fd322, %p197;
	selp.f64 	%fd380, %fd326, %fd322, %p196;
	bra.uni 	$L__BB13_72;
$L__BB13_22:
	mov.u32 	%r13, %tid.x;
	shl.b32 	%r14, %r13, 2;
	mul.wide.u32 	%rd126, %r14, 8;
	add.s64 	%rd116, %rd15, %rd126;
	// begin inline asm
	ld.global.nc.v2.u64 {%rd114, %rd115}, [%rd116];
	// end inline asm
	add.s64 	%rd119, %rd116, 16;
	// begin inline asm
	ld.global.nc.v2.u64 {%rd117, %rd118}, [%rd119];
	// end inline asm
	mov.b64 	%fd206, %rd114;
	mov.b64 	%fd207, %rd115;
	mov.b64 	%fd208, %rd117;
	mov.b64 	%fd209, %rd118;
	add.s64 	%rd122, %rd116, 8192;
	// begin inline asm
	ld.global.nc.v2.u64 {%rd120, %rd121}, [%rd122];
	// end inline asm
	add.s64 	%rd125, %rd116, 8208;
	// begin inline asm
	ld.global.nc.v2.u64 {%rd123, %rd124}, [%rd125];
	// end inline asm
	mov.b64 	%fd210, %rd120;
	mov.b64 	%fd211, %rd121;
	mov.b64 	%fd212, %rd123;
	mov.b64 	%fd213, %rd124;
	setp.lt.f64 	%p111, %fd206, %fd207;
	selp.f64 	%fd214, %fd207, %fd206, %p111;
	setp.lt.f64 	%p112, %fd214, %fd208;
	selp.f64 	%fd215, %fd208, %fd214, %p112;
	setp.lt.f64 	%p113, %fd215, %fd209;
	selp.f64 	%fd216, %fd209, %fd215, %p113;
	setp.lt.f64 	%p114, %fd216, %fd210;
	selp.f64 	%fd217, %fd210, %fd216, %p114;
	setp.lt.f64 	%p115, %fd217, %fd211;
	selp.f64 	%fd218, %fd211, %fd217, %p115;
	setp.lt.f64 	%p116, %fd218, %fd212;
	selp.f64 	%fd219, %fd212, %fd218, %p116;
	setp.lt.f64 	%p117, %fd219, %fd213;
	selp.f64 	%fd366, %fd213, %fd219, %p117;
	setp.lt.u32 	%p118, %r68, 4096;
	mov.b32 	%r452, 2048;
	@%p118 bra 	$L__BB13_26;
	add.s32 	%r15, %r68, -2048;
	mov.b32 	%r452, 2048;
$L__BB13_24:
	add.s32 	%r258, %r452, %r14;
	mul.wide.u32 	%rd139, %r258, 8;
	add.s64 	%rd129, %rd15, %rd139;
	// begin inline asm
	ld.global.nc.v2.u64 {%rd127, %rd128}, [%rd129];
	// end inline asm
	add.s64 	%rd132, %rd129, 16;
	// begin inline asm
	ld.global.nc.v2.u64 {%rd130, %rd131}, [%rd132];
	// end inline asm
	mov.b64 	%fd220, %rd127;
	mov.b64 	%fd221, %rd128;
	mov.b64 	%fd222, %rd130;
	mov.b64 	%fd223, %rd131;
	add.s64 	%rd135, %rd129, 8192;
	// begin inline asm
	ld.global.nc.v2.u64 {%rd133, %rd134}, [%rd135];
	// end inline asm
	add.s64 	%rd138, %rd129, 8208;
	// begin inline asm
	ld.global.nc.v2.u64 {%rd136, %rd137}, [%rd138];
	// end inline asm
	mov.b64 	%fd224, %rd133;
	mov.b64 	%fd225, %rd134;
	mov.b64 	%fd226, %rd136;
	mov.b64 	%fd227, %rd137;
	setp.lt.f64 	%p119, %fd366, %fd220;
	selp.f64 	%fd228, %fd220, %fd366, %p119;
	setp.lt.f64 	%p120, %fd228, %fd221;
	selp.f64 	%fd229, %fd221, %fd228, %p120;
	setp.lt.f64 	%p121, %fd229, %fd222;
	selp.f64 	%fd230, %fd222, %fd229, %p121;
	setp.lt.f64 	%p122, %fd230, %fd223;
	selp.f64 	%fd231, %fd223, %fd230, %p122;
	setp.lt.f64 	%p123, %fd231, %fd224;
	selp.f64 	%fd232, %fd224, %fd231, %p123;
	setp.lt.f64 	%p124, %fd232, %fd225;
	selp.f64 	%fd233, %fd225, %fd232, %p124;
	setp.lt.f64 	%p125, %fd233, %fd226;
	selp.f64 	%fd234, %fd226, %fd233, %p125;
	setp.lt.f64 	%p126, %fd234, %fd227;
	selp.f64 	%fd366, %fd227, %fd234, %p126;
	sub.s32 	%r259, %r68, %r452;
	setp.lt.s32 	%p127, %r259, 2048;
	@%p127 bra 	$L__BB13_34;
	add.s32 	%r452, %r452, 2048;
	setp.le.s32 	%p128, %r452, %r15;
	@%p128 bra 	$L__BB13_24;
$L__BB13_26:
	setp.le.s32 	%p129, %r68, %r452;
	@%p129 bra 	$L__BB13_34;
	sub.s32 	%r19, %r68, %r452;
	setp.ge.s32 	%p130, %r13, %r19;
	@%p130 bra 	$L__BB13_34;
	not.b32 	%r260, %r13;
	add.s32 	%r261, %r68, %r260;
	sub.s32 	%r20, %r261, %r452;
	and.b32  	%r262, %r20, 768;
	setp.eq.s32 	%p131, %r262, 768;
	mov.u32 	%r456, %r13;
	@%p131 bra 	$L__BB13_31;
	add.s32 	%r454, %r13, %r452;
	shr.u32 	%r263, %r20, 8;
	add.s32 	%r264, %r263, 1;
	and.b32  	%r265, %r264, 3;
	neg.s32 	%r453, %r265;
	mov.u32 	%r456, %r13;
$L__BB13_30:
	.pragma "nounroll";
	mul.wide.u32 	%rd142, %r454, 8;
	add.s64 	%rd141, %rd15, %rd142;
	// begin inline asm
	ld.global.nc.u64 %rd140, [%rd141];
	// end inline asm
	mov.b64 	%fd236, %rd140;
	setp.lt.f64 	%p132, %fd366, %fd236;
	selp.f64 	%fd366, %fd236, %fd366, %p132;
	add.s32 	%r456, %r456, 256;
	add.s32 	%r454, %r454, 256;
	add.s32 	%r453, %r453, 1;
	setp.ne.s32 	%p133, %r453, 0;
	@%p133 bra 	$L__BB13_30;
$L__BB13_31:
	setp.lt.u32 	%p134, %r20, 768;
	@%p134 bra 	$L__BB13_34;
	cvt.u64.u32 	%rd143, %r456;
	cvt.u64.u32 	%rd144, %r452;
	add.s64 	%rd145, %rd143, %rd144;
	shl.b64 	%rd146, %rd145, 3;
	add.s64 	%rd147, %rd146, %rd15;
	add.s64 	%rd203, %rd147, 4096;
	add.s32 	%r457, %r456, %r452;
$L__BB13_33:
	mul.wide.u32 	%rd156, %r457, 8;
	add.s64 	%rd149, %rd15, %rd156;
	// begin inline asm
	ld.global.nc.u64 %rd148, [%rd149];
	// end inline asm
	mov.b64 	%fd237, %rd148;
	setp.lt.f64 	%p135, %fd366, %fd237;
	selp.f64 	%fd238, %fd237, %fd366, %p135;
	add.s64 	%rd151, %rd203, -2048;
	// begin inline asm
	ld.global.nc.u64 %rd150, [%rd151];
	// end inline asm
	mov.b64 	%fd239, %rd150;
	setp.lt.f64 	%p136, %fd238, %fd239;
	selp.f64 	%fd240, %fd239, %fd238, %p136;
	// begin inline asm
	ld.global.nc.u64 %rd152, [%rd203];
	// end inline asm
	mov.b64 	%fd241, %rd152;
	setp.lt.f64 	%p137, %fd240, %fd241;
	selp.f64 	%fd242, %fd241, %fd240, %p137;
	add.s64 	%rd155, %rd203, 2048;
	// begin inline asm
	ld.global.nc.u64 %rd154, [%rd155];
	// end inline asm
	mov.b64 	%fd243, %rd154;
	setp.lt.f64 	%p138, %fd242, %fd243;
	selp.f64 	%fd366, %fd243, %fd242, %p138;
	add.s32 	%r456, %r456, 1024;
	add.s64 	%rd203, %rd203, 8192;
	add.s32 	%r457, %r457, 1024;
	setp.lt.s32 	%p139, %r456, %r19;
	@%p139 bra 	$L__BB13_33;
$L__BB13_34:
	// begin inline asm
	mov.u32 %r266, %laneid;
	// end inline asm
	mov.b64 	%rd157, %fd366;
	mov.b64 	{%r268, %r273}, %rd157;
	mov.b32 	%r274, 1;
	mov.b32 	%r315, 31;
	mov.b32 	%r316, -1;
	// begin inline asm
	shfl.sync.down.b32 %r267, %r268, %r274, %r315, %r316;
	// end inline asm
	// begin inline asm
	shfl.sync.down.b32 %r272, %r273, %r274, %r315, %r316;
	// end inline asm
	mov.b64 	%rd158, {%r267, %r272};
	mov.b64 	%fd244, %rd158;
	setp.gt.s32 	%p140, %r266, 30;
	setp.lt.f64 	%p141, %fd366, %fd244;
	selp.f64 	%fd245, %fd244, %fd366, %p141;
	selp.f64 	%fd246, %fd366, %fd245, %p140;
	mov.b64 	%rd159, %fd246;
	mov.b64 	{%r278, %r283}, %rd159;
	mov.b32 	%r284, 2;
	// begin inline asm
	shfl.sync.down.b32 %r277, %r278, %r284, %r315, %r316;
	// end inline asm
	// begin inline asm
	shfl.sync.down.b32 %r282, %r283, %r284, %r315, %r316;
	// end inline asm
	mov.b64 	%rd160, {%r277, %r282};
	mov.b64 	%fd247, %rd160;
	setp.gt.s32 	%p142, %r266, 29;
	setp.lt.f64 	%p143, %fd246, %fd247;
	selp.f64 	%fd248, %fd247, %fd246, %p143;
	selp.f64 	%fd249, %fd246, %fd248, %p142;
	mov.b64 	%rd161, %fd249;
	mov.b64 	{%r288, %r293}, %rd161;
	mov.b32 	%r294, 4;
	// begin inline asm
	shfl.sync.down.b32 %r287, %r288, %r294, %r315, %r316;
	// end inline asm
	// begin inline asm
	shfl.sync.down.b32 %r292, %r293, %r294, %r315, %r316;
	// end inline asm
	mov.b64 	%rd162, {%r287, %r292};
	mov.b64 	%fd250, %rd162;
	setp.gt.s32 	%p144, %r266, 27;
	setp.lt.f64 	%p145, %fd249, %fd250;
	selp.f64 	%fd251, %fd250, %fd249, %p145;
	selp.f64 	%fd252, %fd249, %fd251, %p144;
	mov.b64 	%rd163, %fd252;
	mov.b64 	{%r298, %r303}, %rd163;
	mov.b32 	%r304, 8;
	// begin inline asm
	shfl.sync.down.b32 %r297, %r298, %r304, %r315, %r316;
	// end inline asm
	// begin inline asm
	shfl.sync.down.b32 %r302, %r303, %r304, %r315, %r316;
	// end inline asm
	mov.b64 	%rd164, {%r297, %r302};
	mov.b64 	%fd253, %rd164;
	setp.gt.s32 	%p146, %r266, 23;
	setp.lt.f64 	%p147, %fd252, %fd253;
	selp.f64 	%fd254, %fd253, %fd252, %p147;
	selp.f64 	%fd255, %fd252, %fd254, %p146;
	mov.b64 	%rd165, %fd255;
	mov.b64 	{%r308, %r313}, %rd165;
	mov.b32 	%r314, 16;
	// begin inline asm
	shfl.sync.down.b32 %r307, %r308, %r314, %r315, %r316;
	// end inline asm
	// begin inline asm
	shfl.sync.down.b32 %r312, %r313, %r314, %r315, %r316;
	// end inline asm
	mov.b64 	%rd166, {%r307, %r312};
	mov.b64 	%fd256, %rd166;
	setp.gt.s32 	%p148, %r266, 15;
	setp.lt.f64 	%p149, %fd255, %fd256;
	selp.f64 	%fd26, %fd256, %fd255, %p149;
	selp.f64 	%fd380, %fd255, %fd26, %p148;
	setp.ne.s32 	%p150, %r266, 0;
	@%p150 bra 	$L__BB13_36;
	shr.u32 	%r317, %r13, 2;
	and.b32  	%r318, %r317, 248;
	mov.u32 	%r319, _ZZN3cub18CUB_300001_SM_10006detail6reduce28DeviceReduceSingleTileKernelINS2_10policy_hubIdyN4cuda3__47maximumIdEEE10Policy1000EPdSB_iS8_ddNS5_3std3__410__identityEEEvT0_T1_T2_T3_T4_T6_E12temp_storage;
	add.s32 	%r320, %r319, %r318;
	st.shared.f64 	[%r320+8], %fd26;
$L__BB13_36:
	bar.sync 	0;
	setp.ne.s32 	%p151, %r13, 0;
	@%p151 bra 	$L__BB13_72;
	ld.shared.f64 	%fd257, [_ZZN3cub18CUB_300001_SM_10006detail6reduce28DeviceReduceSingleTileKernelINS2_10policy_hubIdyN4cuda3__47maximumIdEEE10Policy1000EPdSB_iS8_ddNS5_3std3__410__identityEEEvT0_T1_T2_T3_T4_T6_E12temp_storage+16];
	setp.lt.f64 	%p152, %fd380, %fd257;
	selp.f64 	%fd258, %fd257, %fd380, %p152;
	ld.shared.f64 	%fd259, [_ZZN3cub18CUB_300001_SM_10006detail6reduce28DeviceReduceSingleTileKernelINS2_10policy_hubIdyN4cuda3__47maximumIdEEE10Policy1000EPdSB_iS8_ddNS5_3std3__410__identityEEEvT0_T1_T2_T3_T4_T6_E12temp_storage+24];
	setp.lt.f64 	%p153, %fd258, %fd259;
	selp.f64 	%fd260, %fd259, %fd258, %p153;
	ld.shared.f64 	%fd261, [_ZZN3cub18CUB_300001_SM_10006detail6reduce28DeviceReduceSingleTileKernelINS2_10policy_hubIdyN4cuda3__47maximumIdEEE10Policy1000EPdSB_iS8_ddNS5_3std3__410__identityEEEvT0_T1_T2_T3_T4_T6_E12temp_storage+32];
	setp.lt.f64 	%p154, %fd260, %fd261;
	selp.f64 	%fd262, %fd261, %fd260, %p154;
	ld.shared.f64 	%fd263, [_ZZN3cub18CUB_300001_SM_10006detail6reduce28DeviceReduceSingleTileKernelINS2_10policy_hubIdyN4cuda3__47maximumIdEEE10Policy1000EPdSB_iS8_ddNS5_3std3__410__identityEEEvT0_T1_T2_T3_T4_T6_E12temp_storage+40];
	setp.lt.f64 	%p155, %fd262, %fd263;
	selp.f64 	%fd264, %fd263, %fd262, %p155;
	ld.shared.f64 	%fd265, [_ZZN3cub18CUB_300001_SM_10006detail6reduce28DeviceReduceSingleTileKernelINS2_10policy_hubIdyN4cuda3__47maximumIdEEE10Policy1000EPdSB_iS8_ddNS5_3std3__410__identityEEEvT0_T1_T2_T3_T4_T6_E12temp_storage+48];
	setp.lt.f64 	%p156, %fd264, %fd265;
	selp.f64 	%fd266, %fd265, %fd264, %p156;
	ld.shared.f64 	%fd267, [_ZZN3cub18CUB_300001_SM_10006detail6reduce28DeviceReduceSingleTileKernelINS2_10policy_hubIdyN4cuda3__47maximumIdEEE10Policy1000EPdSB_iS8_ddNS5_3std3__410__identityEEEvT0_T1_T2_T3_T4_T6_E12temp_storage+56];
	setp.lt.f64 	%p157, %fd266, %fd267;
	selp.f64 	%fd268, %fd267, %fd266, %p157;
	ld.shared.f64 	%fd269, [_ZZN3cub18CUB_300001_SM_10006detail6reduce28DeviceReduceSingleTileKernelINS2_10policy_hubIdyN4cuda3__47maximumIdEEE10Policy1000EPdSB_iS8_ddNS5_3std3__410__identityEEEvT0_T1_T2_T3_T4_T6_E12temp_storage+64];
	setp.lt.f64 	%p158, %fd268, %fd269;
	selp.f64 	%fd380, %fd269, %fd268, %p158;
	bra.uni 	$L__BB13_72;
$L__BB13_38:
	setp.gt.s32 	%p3, %r68, 2047;
	@%p3 bra 	$L__BB13_56;
	mov.u32 	%r35, %tid.x;
	setp.ge.s32 	%p52, %r35, %r68;
	mov.f64 	%fd372, 0d0000000000000000;
	mov.u32 	%r462, %r35;
	@%p52 bra 	$L__BB13_41;
	mul.wide.u32 	%rd81, %r35, 8;
	add.s64 	%rd80, %rd15, %rd81;
	// begin inline asm
	ld.global.nc.u64 %rd79, [%rd80];
	// end inline asm
	mov.b64 	%fd372, %rd79;
	add.s32 	%r462, %r35, 256;
$L__BB13_41:
	setp.ge.s32 	%p53, %r462, %r68;
	@%p53 bra 	$L__BB13_47;
	not.b32 	%r133, %r462;
	add.s32 	%r38, %r68, %r133;
	and.b32  	%r134, %r38, 768;
	setp.eq.s32 	%p54, %r134, 768;
	@%p54 bra 	$L__BB13_45;
	mul.wide.u32 	%rd82, %r462, 8;
	add.s64 	%rd204, %rd15, %rd82;
	shr.u32 	%r135, %r38, 8;
	add.s32 	%r136, %r135, 1;
	and.b32  	%r137, %r136, 3;
	neg.s32 	%r460, %r137;
$L__BB13_44:
	.pragma "nounroll";
	// begin inline asm
	ld.global.nc.u64 %rd83, [%rd204];
	// end inline asm
	mov.b64 	%fd125, %rd83;
	setp.lt.f64 	%p55, %fd372, %fd125;
	selp.f64 	%fd372, %fd125, %fd372, %p55;
	add.s32 	%r462, %r462, 256;
	add.s64 	%rd204, %rd204, 2048;
	add.s32 	%r460, %r460, 1;
	setp.ne.s32 	%p56, %r460, 0;
	@%p56 bra 	$L__BB13_44;
$L__BB13_45:
	setp.lt.u32 	%p57, %r38, 768;
	@%p57 bra 	$L__BB13_47;
$L__BB13_46:
	mul.wide.s32 	%rd93, %r462, 8;
	add.s64 	%rd86, %rd15, %rd93;
	// begin inline asm
	ld.global.nc.u64 %rd85, [%rd86];
	// end inline asm
	mov.b64 	%fd126, %rd85;
	setp.lt.f64 	%p58, %fd372, %fd126;
	selp.f64 	%fd127, %fd126, %fd372, %p58;
	add.s64 	%rd88, %rd86, 2048;
	// begin inline asm
	ld.global.nc.u64 %rd87, [%rd88];
	// end inline asm
	mov.b64 	%fd128, %rd87;
	setp.lt.f64 	%p59, %fd127, %fd128;
	selp.f64 	%fd129, %fd128, %fd127, %p59;
	add.s64 	%rd90, %rd86, 4096;
	// begin inline asm
	ld.global.nc.u64 %rd89, [%rd90];
	// end inline asm
	mov.b64 	%fd130, %rd89;
	setp.lt.f64 	%p60, %fd129, %fd130;
	selp.f64 	%fd131, %fd130, %fd129, %p60;
	add.s64 	%rd92, %rd86, 6144;
	// begin inline asm
	ld.global.nc.u64 %rd91, [%rd92];
	// end inline asm
	mov.b64 	%fd132, %rd91;
	setp.lt.f64 	%p61, %fd131, %fd132;
	selp.f64 	%fd372, %fd132, %fd131, %p61;
	add.s32 	%r462, %r462, 1024;
	setp.lt.s32 	%p62, %r462, %r68;
	@%p62 bra 	$L__BB13_46;
$L__BB13_47:
	setp.lt.s32 	%p63, %r68, 256;
	@%p63 bra 	$L__BB13_52;
	// begin inline asm
	mov.u32 %r201, %laneid;
	// end inline asm
	mov.b64 	%rd104, %fd372;
	mov.b64 	{%r203, %r208}, %rd104;
	mov.b32 	%r209, 1;
	mov.b32 	%r250, 31;
	mov.b32 	%r251, -1;
	// begin inline asm
	shfl.sync.down.b32 %r202, %r203, %r209, %r250, %r251;
	// end inline asm
	// begin inline asm
	shfl.sync.down.b32 %r207, %r208, %r209, %r250, %r251;
	// end inline asm
	mov.b64 	%rd105, {%r202, %r207};
	mov.b64 	%fd180, %rd105;
	setp.gt.s32 	%p91, %r201, 30;
	setp.lt.f64 	%p92, %fd372, %fd180;
	selp.f64 	%fd181, %fd180, %fd372, %p92;
	selp.f64 	%fd182, %fd372, %fd181, %p91;
	mov.b64 	%rd106, %fd182;
	mov.b64 	{%r213, %r218}, %rd106;
	mov.b32 	%r219, 2;
	// begin inline asm
	shfl.sync.down.b32 %r212, %r213, %r219, %r250, %r251;
	// end inline asm
	// begin inline asm
	shfl.sync.down.b32 %r217, %r218, %r219, %r250, %r251;
	// end inline asm
	mov.b64 	%rd107, {%r212, %r217};
	mov.b64 	%fd183, %rd107;
	setp.gt.s32 	%p93, %r201, 29;
	setp.lt.f64 	%p94, %fd182, %fd183;
	selp.f64 	%fd184, %fd183, %fd182, %p94;
	selp.f64 	%fd185, %fd182, %fd184, %p93;
	mov.b64 	%rd108, %fd185;
	mov.b64 	{%r223, %r228}, %rd108;
	mov.b32 	%r229, 4;
	// begin inline asm
	shfl.sync.down.b32 %r222, %r223, %r229, %r250, %r251;
	// end inline asm
	// begin inline asm
	shfl.sync.down.b32 %r227, %r228, %r229, %r250, %r251;
	// end inline asm
	mov.b64 	%rd109, {%r222, %r227};
	mov.b64 	%fd186, %rd109;
	setp.gt.s32 	%p95, %r201, 27;
	setp.lt.f64 	%p96, %fd185, %fd186;
	selp.f64 	%fd187, %fd186, %fd185, %p96;
	selp.f64 	%fd188, %fd185, %fd187, %p95;
	mov.b64 	%rd110, %fd188;
	mov.b64 	{%r233, %r238}, %rd110;
	mov.b32 	%r239, 8;
	// begin inline asm
	shfl.sync.down.b32 %r232, %r233, %r239, %r250, %r251;
	// end inline asm
	// begin inline asm
	shfl.sync.down.b32 %r237, %r238, %r239, %r250, %r251;
	// end inline asm
	mov.b64 	%rd111, {%r232, %r237};
	mov.b64 	%fd189, %rd111;
	setp.gt.s32 	%p97, %r201, 23;
	setp.lt.f64 	%p98, %fd188, %fd189;
	selp.f64 	%fd190, %fd189, %fd188, %p98;
	selp.f64 	%fd191, %fd188, %fd190, %p97;
	mov.b64 	%rd112, %fd191;
	mov.b64 	{%r243, %r248}, %rd112;
	mov.b32 	%r249, 16;
	// begin inline asm
	shfl.sync.down.b32 %r242, %r243, %r249, %r250, %r251;
	// end inline asm
	// begin inline asm
	shfl.sync.down.b32 %r247, %r248, %r249, %r250, %r251;
	// end inline asm
	mov.b64 	%rd113, {%r242, %r247};
	mov.b64 	%fd192, %rd113;
	setp.gt.s32 	%p99, %r201, 15;
	setp.lt.f64 	%p100, %fd191, %fd192;
	selp.f64 	%fd38, %fd192, %fd191, %p100;
	selp.f64 	%fd380, %fd191, %fd38, %p99;
	setp.ne.s32 	%p101, %r201, 0;
	@%p101 bra 	$L__BB13_50;
	shr.u32 	%r252, %r35, 2;
	and.b32  	%r253, %r252, 248;
	mov.u32 	%r254, _ZZN3cub18CUB_300001_SM_10006detail6reduce28DeviceReduceSingleTileKernelINS2_10policy_hubIdyN4cuda3__47maximumIdEEE10Policy1000EPdSB_iS8_ddNS5_3std3__410__identityEEEvT0_T1_T2_T3_T4_T6_E12temp_storage;
	add.s32 	%r255, %r254, %r253;
	st.shared.f64 	[%r255+8], %fd38;
$L__BB13_50:
	bar.sync 	0;
	setp.ne.s32 	%p102, %r35, 0;
	@%p102 bra 	$L__BB13_72;
	ld.shared.f64 	%fd193, [_ZZN3cub18CUB_300001_SM_10006detail6reduce28DeviceReduceSingleTileKernelINS2_10policy_hubIdyN4cuda3__47maximumIdEEE10Policy1000EPdSB_iS8_ddNS5_3std3__410__identityEEEvT0_T1_T2_T3_T4_T6_E12temp_storage+16];
	setp.lt.f64 	%p103, %fd380, %fd193;
	selp.f64 	%fd194, %fd193, %fd380, %p103;
	ld.shared.f64 	%fd195, [_ZZN3cub18CUB_300001_SM_10006detail6reduce28DeviceReduceSingleTileKernelINS2_10policy_hubIdyN4cuda3__47maximumIdEEE10Policy1000EPdSB_iS8_ddNS5_3std3__410__identityEEEvT0_T1_T2_T3_T4_T6_E12temp_storage+24];
	setp.lt.f64 	%p104, %fd194, %fd195;
	selp.f64 	%fd196, %fd195, %fd194, %p104;
	ld.shared.f64 	%fd197, [_ZZN3cub18CUB_300001_SM_10006detail6reduce28DeviceReduceSingleTileKernelINS2_10policy_hubIdyN4cuda3__47maximumIdEEE10Policy1000EPdSB_iS8_ddNS5_3std3__410__identityEEEvT0_T1_T2_T3_T4_T6_E12temp_storage+32];
	setp.lt.f64 	%p105, %fd196, %fd197;
	selp.f64 	%fd198, %fd197, %fd196, %p105;
	ld.shared.f64 	%fd199, [_ZZN3cub18CUB_300001_SM_10006detail6reduce28DeviceReduceSingleTileKernelINS2_10policy_hubIdyN4cuda3__47maximumIdEEE10Policy1000EPdSB_iS8_ddNS5_3std3__410__identityEEEvT0_T1_T2_T3_T4_T6_E12temp_storage+40];
	setp.lt.f64 	%p106, %fd198, %fd199;
	selp.f64 	%fd200, %fd199, %fd198, %p106;
	ld.shared.f64 	%fd201, [_ZZN3cub18CUB_300001_SM_10006detail6reduce28DeviceReduceSingleTileKernelINS2_10policy_hubIdyN4cuda3__47maximumIdEEE10Policy1000EPdSB_iS8_ddNS5_3std3__410__identityEEEvT0_T1_T2_T3_T4_T6_E12temp_storage+48];
	setp.lt.f64 	%p107, %fd200, %fd201;
	selp.f64 	%fd202, %fd201, %fd200, %p107;
	ld.shared.f64 	%fd203, [_ZZN3cub18CUB_300001_SM_10006detail6reduce28DeviceReduceSingleTileKernelINS2_10policy_hubIdyN4cuda3__47maximumIdEEE10Policy1000EPdSB_iS8_ddNS5_3std3__410__identityEEEvT0_T1_T2_T3_T4_T6_E12temp_storage+56];
	setp.lt.f64 	%p108, %fd202, %fd203;
	selp.f64 	%fd204, %fd203, %fd202, %p108;
	ld.shared.f64 	%fd205, [_ZZN3cub18CUB_300001_SM_10006detail6reduce28DeviceReduceSingleTileKernelINS2_10policy_hubIdyN4cuda3__47maximumIdEEE10Policy1000EPdSB_iS8_ddNS5_3std3__410__identityEEEvT0_T1_T2_T3_T4_T6_E12temp_storage+64];
	setp.lt.f64 	%p109, %fd204, %fd205;
	selp.f64 	%fd380, %fd205, %fd204, %p109;
	bra.uni 	$L__BB13_72;
$L__BB13_52:
	// begin inline asm
	mov.u32 %r138, %laneid;
	// end inline asm
	and.b32  	%r189, %r35, 992;
	add.s32 	%r190, %r189, 32;
	setp.gt.s32 	%p64, %r190, %r68;
	not.b32 	%r191, %r189;
	add.s32 	%r192, %r68, %r191;
	selp.b32 	%r187, %r192, 31, %p64;
	mov.b64 	%rd94, %fd372;
	mov.b64 	{%r140, %r145}, %rd94;
	mov.b32 	%r146, 1;
	mov.b32 	%r188, -1;
	// begin inline asm
	shfl.sync.down.b32 %r139, %r140, %r146, %r187, %r188;
	// end inline asm
	// begin inline asm
	shfl.sync.down.b32 %r144, %r145, %r146, %r187, %r188;
	// end inline asm
	mov.b64 	%rd95, {%r139, %r144};
	mov.b64 	%fd133, %rd95;
	setp.lt.s32 	%p65, %r138, %r187;
	setp.lt.f64 	%p66, %fd372, %fd133;
	selp.f64 	%fd134, %fd133, %fd372, %p66;
	selp.f64 	%fd135, %fd134, %fd372, %p65;
	mov.b64 	%rd96, %fd135;
	mov.b64 	{%r150, %r155}, %rd96;
	mov.b32 	%r156, 2;
	// begin inline asm
	shfl.sync.down.b32 %r149, %r150, %r156, %r187, %r188;
	// end inline asm
	// begin inline asm
	shfl.sync.down.b32 %r154, %r155, %r156, %r187, %r188;
	// end inline asm
	mov.b64 	%rd97, {%r149, %r154};
	mov.b64 	%fd136, %rd97;
	add.s32 	%r193, %r138, 2;
	setp.gt.s32 	%p67, %r193, %r187;
	setp.lt.f64 	%p68, %fd135, %fd136;
	selp.f64 	%fd137, %fd136, %fd135, %p68;
	selp.f64 	%fd138, %fd135, %fd137, %p67;
	mov.b64 	%rd98, %fd138;
	mov.b64 	{%r160, %r165}, %rd98;
	mov.b32 	%r166, 4;
	// begin inline asm
	shfl.sync.down.b32 %r159, %r160, %r166, %r187, %r188;
	// end inline asm
	// begin inline asm
	shfl.sync.down.b32 %r164, %r165, %r166, %r187, %r188;
	// end inline asm
	mov.b64 	%rd99, {%r159, %r164};
	mov.b64 	%fd139, %rd99;
	add.s32 	%r194, %r138, 4;
	setp.gt.s32 	%p69, %r194, %r187;
	setp.lt.f64 	%p70, %fd138, %fd139;
	selp.f64 	%fd140, %fd139, %fd138, %p70;
	selp.f64 	%fd141, %fd138, %fd140, %p69;
	mov.b64 	%rd100, %fd141;
	mov.b64 	{%r170, %r175}, %rd100;
	mov.b32 	%r176, 8;
	// begin inline asm
	shfl.sync.down.b32 %r169, %r170, %r176, %r187, %r188;
	// end inline asm
	// begin inline asm
	shfl.sync.down.b32 %r174, %r175, %r176, %r187, %r188;
	// end inline asm
	mov.b64 	%rd101, {%r169, %r174};
	mov.b64 	%fd142, %rd101;
	add.s32 	%r195, %r138, 8;
	setp.gt.s32 	%p71, %r195, %r187;
	setp.lt.f64 	%p72, %fd141, %fd142;
	selp.f64 	%fd143, %fd142, %fd141, %p72;
	selp.f64 	%fd144, %fd141, %fd143, %p71;
	mov.b64 	%rd102, %fd144;
	mov.b64 	{%r180, %r185}, %rd102;
	mov.b32 	%r186, 16;
	// begin inline asm
	shfl.sync.down.b32 %r179, %r180, %r186, %r187, %r188;
	// end inline asm
	// begin inline asm
	shfl.sync.down.b32 %r184, %r185, %r186, %r187, %r188;
	// end inline asm
	mov.b64 	%rd103, {%r179, %r184};
	mov.b64 	%fd145, %rd103;
	add.s32 	%r196, %r138, 16;
	setp.gt.s32 	%p73, %r196, %r187;
	setp.lt.f64 	%p74, %fd144, %fd145;
	selp.f64 	%fd146, %fd145, %fd144, %p74;
	selp.f64 	%fd380, %fd144, %fd146, %p73;
	setp.ne.s32 	%p75, %r138, 0;
	@%p75 bra 	$L__BB13_54;
	shr.u32 	%r197, %r35, 2;
	and.b32  	%r198, %r197, 248;
	mov.u32 	%r199, _ZZN3cub18CUB_300001_SM_10006detail6reduce28DeviceReduceSingleTileKernelINS2_10policy_hubIdyN4cuda3__47maximumIdEEE10Policy1000EPdSB_iS8_ddNS5_3std3__410__identityEEEvT0_T1_T2_T3_T4_T6_E12temp_storage;
	add.s32 	%r200, %r199, %r198;
	st.shared.f64 	[%r200+8], %fd380;
$L__BB13_54:
	bar.sync 	0;
	setp.ne.s32 	%p76, %r35, 0;
	@%p76 bra 	$L__BB13_72;
	setp.gt.s32 	%p77, %r68, 32;
	ld.shared.f64 	%fd147, [_ZZN3cub18CUB_300001_SM_10006detail6reduce28DeviceReduceSingleTileKernelINS2_10policy_hubIdyN4cuda3__47maximumIdEEE10Policy1000EPdSB_iS8_ddNS5_3std3__410__identityEEEvT0_T1_T2_T3_T4_T6_E12temp_storage+16];
	setp.lt.f64 	%p78, %fd380, %fd147;
	selp.f64 	%fd149, %fd147, %fd380, %p78;
	selp.f64 	%fd150, %fd149, %fd380, %p77;
	setp.gt.s32 	%p79, %r68, 64;
	ld.shared.f64 	%fd152, [_ZZN3cub18CUB_300001_SM_10006detail6reduce28DeviceReduceSingleTileKernelINS2_10policy_hubIdyN4cuda3__47maximumIdEEE10Policy1000EPdSB_iS8_ddNS5_3std3__410__identityEEEvT0_T1_T2_T3_T4_T6_E12temp_storage+24];
	setp.lt.f64 	%p80, %fd150, %fd152;
	selp.f64 	%fd154, %fd152, %fd150, %p80;
	selp.f64 	%fd155, %fd154, %fd150, %p79;
	setp.gt.s32 	%p81, %r68, 96;
	ld.shared.f64 	%fd157, [_ZZN3cub18CUB_300001_SM_10006detail6reduce28DeviceReduceSingleTileKernelINS2_10policy_hubIdyN4cuda3__47maximumIdEEE10Policy1000EPdSB_iS8_ddNS5_3std3__410__identityEEEvT0_T1_T2_T3_T4_T6_E12temp_storage+32];
	setp.lt.f64 	%p82, %fd155, %fd157;
	selp.f64 	%fd159, %fd157, %fd155, %p82;
	selp.f64 	%fd160, %fd159, %fd155, %p81;
	setp.gt.s32 	%p83, %r68, 128;
	ld.shared.f64 	%fd162, [_ZZN3cub18CUB_300001_SM_10006detail6reduce28DeviceReduceSingleTileKernelINS2_10policy_hubIdyN4cuda3__47maximumIdEEE10Policy1000EPdSB_iS8_ddNS5_3std3__410__identityEEEvT0_T1_T2_T3_T4_T6_E12temp_storage+40];
	setp.lt.f64 	%p84, %fd160, %fd162;
	selp.f64 	%fd164, %fd162, %fd160, %p84;
	selp.f64 	%fd165, %fd164, %fd160, %p83;
	setp.gt.s32 	%p85, %r68, 160;
	ld.shared.f64 	%fd167, [_ZZN3cub18CUB_300001_SM_10006detail6reduce28DeviceReduceSingleTileKernelINS2_10policy_hubIdyN4cuda3__47maximumIdEEE10Policy1000EPdSB_iS8_ddNS5_3std3__410__identityEEEvT0_T1_T2_T3_T4_T6_E12temp_storage+48];
	setp.lt.f64 	%p86, %fd165, %fd167;
	selp.f64 	%fd169, %fd167, %fd165, %p86;
	selp.f64 	%fd170, %fd169, %fd165, %p85;
	setp.gt.s32 	%p87, %r68, 192;
	ld.shared.f64 	%fd172, [_ZZN3cub18CUB_300001_SM_10006detail6reduce28DeviceReduceSingleTileKernelINS2_10policy_hubIdyN4cuda3__47maximumIdEEE10Policy1000EPdSB_iS8_ddNS5_3std3__410__identityEEEvT0_T1_T2_T3_T4_T6_E12temp_storage+56];
	setp.lt.f64 	%p88, %fd170, %fd172;
	selp.f64 	%fd174, %fd172, %fd170, %p88;
	selp.f64 	%fd175, %fd174, %fd170, %p87;
	setp.gt.s32 	%p89, %r68, 224;
	ld.shared.f64 	%fd177, [_ZZN3cub18CUB_300001_SM_10006detail6reduce28DeviceReduceSingleTileKernelINS2_10policy_hubIdyN4cuda3__47maximumIdEEE10Policy1000EPdSB_iS8_ddNS5_3std3__410__identityEEEvT0_T1_T2_T3_T4_T6_E12temp_storage+64];
	setp.lt.f64 	%p90, %fd175, %fd177;
	selp.f64 	%fd179, %fd177, %fd175, %p90;
	selp.f64 	%fd380, %fd179, %fd175, %p89;
	bra.uni 	$L__BB13_72;
$L__BB13_56:
	mov.u32 	%r47, %tid.x;
	mul.wide.u32 	%rd34, %r47, 8;
	add.s64 	%rd19, %rd15, %rd34;
	// begin inline asm
	ld.global.nc.u64 %rd18, [%rd19];
	// end inline asm
	mov.b64 	%fd59, %rd18;
	add.s64 	%rd21, %rd19, 2048;
	// begin inline asm
	ld.global.nc.u64 %rd20, [%rd21];
	// end inline asm
	mov.b64 	%fd60, %rd20;
	add.s64 	%rd23, %rd19, 4096;
	// begin inline asm
	ld.global.nc.u64 %rd22, [%rd23];
	// end inline asm
	mov.b64 	%fd61, %rd22;
	add.s64 	%rd25, %rd19, 6144;
	// begin inline asm
	ld.global.nc.u64 %rd24, [%rd25];
	// end inline asm
	mov.b64 	%fd62, %rd24;
	add.s64 	%rd27, %rd19, 8192;
	// begin inline asm
	ld.global.nc.u64 %rd26, [%rd27];
	// end inline asm
	mov.b64 	%fd63, %rd26;
	add.s64 	%rd29, %rd19, 10240;
	// begin inline asm
	ld.global.nc.u64 %rd28, [%rd29];
	// end inline asm
	mov.b64 	%fd64, %rd28;
	add.s64 	%rd31, %rd19, 12288;
	// begin inline asm
	ld.global.nc.u64 %rd30, [%rd31];
	// end inline asm
	mov.b64 	%fd65, %rd30;
	add.s64 	%rd33, %rd19, 14336;
	// begin inline asm
	ld.global.nc.u64 %rd32, [%rd33];
	// end inline asm
	mov.b64 	%fd66, %rd32;
	setp.lt.f64 	%p4, %fd59, %fd60;
	selp.f64 	%fd67, %fd60, %fd59, %p4;
	setp.lt.f64 	%p5, %fd67, %fd61;
	selp.f64 	%fd68, %fd61, %fd67, %p5;
	setp.lt.f64 	%p6, %fd68, %fd62;
	selp.f64 	%fd69, %fd62, %fd68, %p6;
	setp.lt.f64 	%p7, %fd69, %fd63;
	selp.f64 	%fd70, %fd63, %fd69, %p7;
	setp.lt.f64 	%p8, %fd70, %fd64;
	selp.f64 	%fd71, %fd64, %fd70, %p8;
	setp.lt.f64 	%p9, %fd71, %fd65;
	selp.f64 	%fd72, %fd65, %fd71, %p9;
	setp.lt.f64 	%p10, %fd72, %fd66;
	selp.f64 	%fd379, %fd66, %fd72, %p10;
	setp.lt.u32 	%p11, %r68, 4096;
	mov.b32 	%r465, 2048;
	@%p11 bra 	$L__BB13_60;
	add.s32 	%r48, %r68, -2048;
	mov.b32 	%r465, 2048;
$L__BB13_58:
	mul.wide.s32 	%rd51, %r465, 8;
	add.s64 	%rd36, %rd19, %rd51;
	// begin inline asm
	ld.global.nc.u64 %rd35, [%rd36];
	// end inline asm
	mov.b64 	%fd73, %rd35;
	add.s64 	%rd38, %rd36, 2048;
	// begin inline asm
	ld.global.nc.u64 %rd37, [%rd38];
	// end inline asm
	mov.b64 	%fd74, %rd37;
	add.s64 	%rd40, %rd36, 4096;
	// begin inline asm
	ld.global.nc.u64 %rd39, [%rd40];
	// end inline asm
	mov.b64 	%fd75, %rd39;
	add.s64 	%rd42, %rd36, 6144;
	// begin inline asm
	ld.global.nc.u64 %rd41, [%rd42];
	// end inline asm
	mov.b64 	%fd76, %rd41;
	add.s64 	%rd44, %rd36, 8192;
	// begin inline asm
	ld.global.nc.u64 %rd43, [%rd44];
	// end inline asm
	mov.b64 	%fd77, %rd43;
	add.s64 	%rd46, %rd36, 10240;
	// begin inline asm
	ld.global.nc.u64 %rd45, [%rd46];
	// end inline asm
	mov.b64 	%fd78, %rd45;
	add.s64 	%rd48, %rd36, 12288;
	// begin inline asm
	ld.global.nc.u64 %rd47, [%rd48];
	// end inline asm
	mov.b64 	%fd79, %rd47;
	add.s64 	%rd50, %rd36, 14336;
	// begin inline asm
	ld.global.nc.u64 %rd49, [%rd50];
	// end inline asm
	mov.b64 	%fd80, %rd49;
	setp.lt.f64 	%p12, %fd379, %fd73;
	selp.f64 	%fd81, %fd73, %fd379, %p12;
	setp.lt.f64 	%p13, %fd81, %fd74;
	selp.f64 	%fd82, %fd74, %fd81, %p13;
	setp.lt.f64 	%p14, %fd82, %fd75;
	selp.f64 	%fd83, %fd75, %fd82, %p14;
	setp.lt.f64 	%p15, %fd83, %fd76;
	selp.f64 	%fd84, %fd76, %fd83, %p15;
	setp.lt.f64 	%p16, %fd84, %fd77;
	selp.f64 	%fd85, %fd77, %fd84, %p16;
	setp.lt.f64 	%p17, %fd85, %fd78;
	selp.f64 	%fd86, %fd78, %fd85, %p17;
	setp.lt.f64 	%p18, %fd86, %fd79;
	selp.f64 	%fd87, %fd79, %fd86, %p18;
	setp.lt.f64 	%p19, %fd87, %fd80;
	selp.f64 	%fd379, %fd80, %fd87, %p19;
	sub.s32 	%r71, %r68, %r465;
	setp.lt.s32 	%p20, %r71, 2048;
	@%p20 bra 	$L__BB13_68;
	add.s32 	%r465, %r465, 2048;
	setp.le.s32 	%p21, %r465, %r48;
	@%p21 bra 	$L__BB13_58;
$L__BB13_60:
	setp.le.s32 	%p22, %r68, %r465;
	@%p22 bra 	$L__BB13_68;
	sub.s32 	%r52, %r68, %r465;
	setp.ge.s32 	%p23, %r47, %r52;
	@%p23 bra 	$L__BB13_68;
	not.b32 	%r72, %r47;
	add.s32 	%r73, %r68, %r72;
	sub.s32 	%r53, %r73, %r465;
	and.b32  	%r74, %r53, 768;
	setp.eq.s32 	%p24, %r74, 768;
	mov.u32 	%r469, %r47;
	@%p24 bra 	$L__BB13_65;
	add.s32 	%r467, %r47, %r465;
	shr.u32 	%r75, %r53, 8;
	add.s32 	%r76, %r75, 1;
	and.b32  	%r77, %r76, 3;
	neg.s32 	%r466, %r77;
	mov.u32 	%r469, %r47;
$L__BB13_64:
	.pragma "nounroll";
	mul.wide.u32 	%rd54, %r467, 8;
	add.s64 	%rd53, %rd15, %rd54;
	// begin inline asm
	ld.global.nc.u64 %rd52, [%rd53];
	// end inline asm
	mov.b64 	%fd89, %rd52;
	setp.lt.f64 	%p25, %fd379, %fd89;
	selp.f64 	%fd379, %fd89, %fd379, %p25;
	add.s32 	%r469, %r469, 256;
	add.s32 	%r467, %r467, 256;
	add.s32 	%r466, %r466, 1;
	setp.ne.s32 	%p26, %r466, 0;
	@%p26 bra 	$L__BB13_64;
$L__BB13_65:
	setp.lt.u32 	%p27, %r53, 768;
	@%p27 bra 	$L__BB13_68;
	cvt.u64.u32 	%rd55, %r469;
	cvt.u64.u32 	%rd56, %r465;
	add.s64 	%rd57, %rd55, %rd56;
	shl.b64 	%rd58, %rd57, 3;
	add.s64 	%rd59, %rd58, %rd15;
	add.s64 	%rd205, %rd59, 4096;
	add.s32 	%r470, %r469, %r465;
$L__BB13_67:
	mul.wide.u32 	%rd68, %r470, 8;
	add.s64 	%rd61, %rd15, %rd68;
	// begin inline asm
	ld.global.nc.u64 %rd60, [%rd61];
	// end inline asm
	mov.b64 	%fd90, %rd60;
	setp.lt.f64 	%p28, %fd379, %fd90;
	selp.f64 	%fd91, %fd90, %fd379, %p28;
	add.s64 	%rd63, %rd205, -2048;
	// begin inline asm
	ld.global.nc.u64 %rd62, [%rd63];
	// end inline asm
	mov.b64 	%fd92, %rd62;
	setp.lt.f64 	%p29, %fd91, %fd92;
	selp.f64 	%fd93, %fd92, %fd91, %p29;
	// begin inline asm
	ld.global.nc.u64 %rd64, [%rd205];
	// end inline asm
	mov.b64 	%fd94, %rd64;
	setp.lt.f64 	%p30, %fd93, %fd94;
	selp.f64 	%fd95, %fd94, %fd93, %p30;
	add.s64 	%rd67, %rd205, 2048;
	// begin inline asm
	ld.global.nc.u64 %rd66, [%rd67];
	// end inline asm
	mov.b64 	%fd96, %rd66;
	setp.lt.f64 	%p31, %fd95, %fd96;
	selp.f64 	%fd379, %fd96, %fd95, %p31;
	add.s32 	%r469, %r469, 1024;
	add.s64 	%rd205, %rd205, 8192;
	add.s32 	%r470, %r470, 1024;
	setp.lt.s32 	%p32, %r469, %r52;
	@%p32 bra 	$L__BB13_67;
$L__BB13_68:
	// begin inline asm
	mov.u32 %r78, %laneid;
	// end inline asm
	mov.b64 	%rd69, %fd379;
	mov.b64 	{%r80, %r85}, %rd69;
	mov.b32 	%r86, 1;
	mov.b32 	%r127, 31;
	mov.b32 	%r128, -1;
	// begin inline asm
	shfl.sync.down.b32 %r79, %r80, %r86, %r127, %r128;
	// end inline asm
	// begin inline asm
	shfl.sync.down.b32 %r84, %r85, %r86, %r127, %r128;
	// end inline asm
	mov.b64 	%rd70, {%r79, %r84};
	mov.b64 	%fd97, %rd70;
	setp.gt.s32 	%p33, %r78, 30;
	setp.lt.f64 	%p34, %fd379, %fd97;
	selp.f64 	%fd98, %fd97, %fd379, %p34;
	selp.f64 	%fd99, %fd379, %fd98, %p33;
	mov.b64 	%rd71, %fd99;
	mov.b64 	{%r90, %r95}, %rd71;
	mov.b32 	%r96, 2;
	// begin inline asm
	shfl.sync.down.b32 %r89, %r90, %r96, %r127, %r128;
	// end inline asm
	// begin inline asm
	shfl.sync.down.b32 %r94, %r95, %r96, %r127, %r128;
	// end inline asm
	mov.b64 	%rd72, {%r89, %r94};
	mov.b64 	%fd100, %rd72;
	setp.gt.s32 	%p35, %r78, 29;
	setp.lt.f64 	%p36, %fd99, %fd100;
	selp.f64 	%fd101, %fd100, %fd99, %p36;
	selp.f64 	%fd102, %fd99, %fd101, %p35;
	mov.b64 	%rd73, %fd102;
	mov.b64 	{%r100, %r105}, %rd73;
	mov.b32 	%r106, 4;
	// begin inline asm
	shfl.sync.down.b32 %r99, %r100, %r106, %r127, %r128;
	// end inline asm
	// begin inline asm
	shfl.sync.down.b32 %r104, %r105, %r106, %r127, %r128;
	// end inline asm
	mov.b64 	%rd74, {%r99, %r104};
	mov.b64 	%fd103, %rd74;
	setp.gt.s32 	%p37, %r78, 27;
	setp.lt.f64 	%p38, %fd102, %fd103;
	selp.f64 	%fd104, %fd103, %fd102, %p38;
	selp.f64 	%fd105, %fd102, %fd104, %p37;
	mov.b64 	%rd75, %fd105;
	mov.b64 	{%r110, %r115}, %rd75;
	mov.b32 	%r116, 8;
	// begin inline asm
	shfl.sync.down.b32 %r109, %r110, %r116, %r127, %r128;
	// end inline asm
	// begin inline asm
	shfl.sync.down.b32 %r114, %r115, %r116, %r127, %r128;
	// end inline asm
	mov.b64 	%rd76, {%r109, %r114};
	mov.b64 	%fd106, %rd76;
	setp.gt.s32 	%p39, %r78, 23;
	setp.lt.f64 	%p40, %fd105, %fd106;
	selp.f64 	%fd107, %fd106, %fd105, %p40;
	selp.f64 	%fd108, %fd105, %fd107, %p39;
	mov.b64 	%rd77, %fd108;
	mov.b64 	{%r120, %r125}, %rd77;
	mov.b32 	%r126, 16;
	// begin inline asm
	shfl.sync.down.b32 %r119, %r120, %r126, %r127, %r128;
	// end inline asm
	// begin inline asm
	shfl.sync.down.b32 %r124, %r125, %r126, %r127, %r128;
	// end inline asm
	mov.b64 	%rd78, {%r119, %r124};
	mov.b64 	%fd109, %rd78;
	setp.gt.s32 	%p41, %r78, 15;
	setp.lt.f64 	%p42, %fd108, %fd109;
	selp.f64 	%fd54, %fd109, %fd108, %p42;
	selp.f64 	%fd380, %fd108, %fd54, %p41;
	setp.ne.s32 	%p43, %r78, 0;
	@%p43 bra 	$L__BB13_70;
	shr.u32 	%r129, %r47, 2;
	and.b32  	%r130, %r129, 248;
	mov.u32 	%r131, _ZZN3cub18CUB_300001_SM_10006detail6reduce28DeviceReduceSingleTileKernelINS2_10policy_hubIdyN4cuda3__47maximumIdEEE10Policy1000EPdSB_iS8_ddNS5_3std3__410__identityEEEvT0_T1_T2_T3_T4_T6_E12temp_storage;
	add.s32 	%r132, %r131, %r130;
	st.shared.f64 	[%r132+8], %fd54;
$L__BB13_70:
	bar.sync 	0;
	setp.ne.s32 	%p44, %r47, 0;
	@%p44 bra 	$L__BB13_72;
	ld.shared.f64 	%fd110, [_ZZN3cub18CUB_300001_SM_10006detail6reduce28DeviceReduceSingleTileKernelINS2_10policy_hubIdyN4cuda3__47maximumIdEEE10Policy1000EPdSB_iS8_ddNS5_3std3__410__identityEEEvT0_T1_T2_T3_T4_T6_E12temp_storage+16];
	setp.lt.f64 	%p45, %fd380, %fd110;
	selp.f64 	%fd111, %fd110, %fd380, %p45;
	ld.shared.f64 	%fd112, [_ZZN3cub18CUB_300001_SM_10006detail6reduce28DeviceReduceSingleTileKernelINS2_10policy_hubIdyN4cuda3__47maximumIdEEE10Policy1000EPdSB_iS8_ddNS5_3std3__410__identityEEEvT0_T1_T2_T3_T4_T6_E12temp_storage+24];
	setp.lt.f64 	%p46, %fd111, %fd112;
	selp.f64 	%fd113, %fd112, %fd111, %p46;
	ld.shared.f64 	%fd114, [_ZZN3cub18CUB_300001_SM_10006detail6reduce28DeviceReduceSingleTileKernelINS2_10policy_hubIdyN4cuda3__47maximumIdEEE10Policy1000EPdSB_iS8_ddNS5_3std3__410__identityEEEvT0_T1_T2_T3_T4_T6_E12temp_storage+32];
	setp.lt.f64 	%p47, %fd113, %fd114;
	selp.f64 	%fd115, %fd114, %fd113, %p47;
	ld.shared.f64 	%fd116, [_ZZN3cub18CUB_300001_SM_10006detail6reduce28DeviceReduceSingleTileKernelINS2_10policy_hubIdyN4cuda3__47maximumIdEEE10Policy1000EPdSB_iS8_ddNS5_3std3__410__identityEEEvT0_T1_T2_T3_T4_T6_E12temp_storage+40];
	setp.lt.f64 	%p48, %fd115, %fd116;
	selp.f64 	%fd117, %fd116, %fd115, %p48;
	ld.shared.f64 	%fd118, [_ZZN3cub18CUB_300001_SM_10006detail6reduce28DeviceReduceSingleTileKernelINS2_10policy_hubIdyN4cuda3__47maximumIdEEE10Policy1000EPdSB_iS8_ddNS5_3std3__410__identityEEEvT0_T1_T2_T3_T4_T6_E12temp_storage+48];
	setp.lt.f64 	%p49, %fd117, %fd118;
	selp.f64 	%fd119, %fd118, %fd117, %p49;
	ld.shared.f64 	%fd120, [_ZZN3cub18CUB_300001_SM_10006detail6reduce28DeviceReduceSingleTileKernelINS2_10policy_hubIdyN4cuda3__47maximumIdEEE10Policy1000EPdSB_iS8_ddNS5_3std3__410__identityEEEvT0_T1_T2_T3_T4_T6_E12temp_storage+56];
	setp.lt.f64 	%p50, %fd119, %fd120;
	selp.f64 	%fd121, %fd120, %fd119, %p50;
	ld.shared.f64 	%fd122, [_ZZN3cub18CUB_300001_SM_10006detail6reduce28DeviceReduceSingleTileKernelINS2_10policy_hubIdyN4cuda3__47maximumIdEEE10Policy1000EPdSB_iS8_ddNS5_3std3__410__identityEEEvT0_T1_T2_T3_T4_T6_E12temp_storage+64];
	setp.lt.f64 	%p51, %fd121, %fd122;
	selp.f64 	%fd380, %fd122, %fd121, %p51;
$L__BB13_72:
	mov.u32 	%r444, %tid.x;
	setp.ne.s32 	%p217, %r444, 0;
	@%p217 bra 	$L__BB13_74;
	setp.lt.f64 	%p218, %fd58, %fd380;
	selp.f64 	%fd353, %fd380, %fd58, %p218;
	st.global.f64 	[%rd1], %fd353;
$L__BB13_74:
	ret;

}


// ===== COMPILED SASS (sm_100) =====

	.target	sm_100

	.elftype	@"ET_EXEC"


//--------------------- .note.nv.tkinfo           --------------------------
	.section	.note.nv.tkinfo,"",@"SHT_NOTE"
	.sectionflags	@"SHF_NOTE_NV_TKINFO"
	.tkinfo
        /*0018*/ 	.word	0x00000002
        /*0030*/ 	.string	""
        /*0030*/ 	.string	"ptxas"
        /*0030*/ 	.string	"Cuda compilation tools, release 13.0, V13.0.88"
        /*0030*/ 	.string	"Build cuda_13.0.r13.0/compiler.36424714_0"
        /*0030*/ 	.string	"-arch sm_100 -m 64 "



//--------------------- .note.nv.cuinfo           --------------------------
	.section	.note.nv.cuinfo,"",@"SHT_NOTE"
	.sectionflags	@"SHF_NOTE_NV_CUINFO"
        /*0018*/ 	.short	0x0002
        /*001a*/ 	.short	0x0064
        /*001c*/ 	.short	0x0082
	.zero		2


//--------------------- .nv.info                  --------------------------
	.section	.nv.info,"",@"SHT_CUDA_INFO"
	.align	4


	//----- nvinfo : EIATTR_REGCOUNT
	.align		4
        /*0000*/ 	.byte	0x04, 0x2f
        /*0002*/ 	.short	(.L_53 - .L_52)
	.align		4
.L_52:
        /*0004*/ 	.word	index@(_Z10function_iPd)
        /*0008*/ 	.word	0x00000026


	//----- nvinfo : EIATTR_FRAME_SIZE
	.align		4
.L_53:
        /*000c*/ 	.byte	0x04, 0x11
        /*000e*/ 	.short	(.L_55 - .L_54)
	.align		4
.L_54:
        /*0010*/ 	.word	index@($__internal_5_$__cuda_sm20_div_rn_f64_full)
        /*0014*/ 	.word	0x00000000


	//----- nvinfo : EIATTR_FRAME_SIZE
	.align		4
.L_55:
        /*0018*/ 	.byte	0x04, 0x11
        /*001a*/ 	.short	(.L_57 - .L_56)
	.align		4
.L_56:
        /*001c*/ 	.word	index@(_Z10function_iPd)
        /*0020*/ 	.word	0x00000000


	//----- nvinfo : EIATTR_REGCOUNT
	.align		4
.L_57:
        /*0024*/ 	.byte	0x04, 0x2f
        /*0026*/ 	.short	(.L_59 - .L_58)
	.align		4
.L_58:
        /*0028*/ 	.word	index@(_Z10function_jPd)
        /*002c*/ 	.word	0x00000026


	//----- nvinfo : EIATTR_FRAME_SIZE
	.align		4
.L_59:
        /*0030*/ 	.byte	0x04, 0x11
        /*0032*/ 	.short	(.L_61 - .L_60)
	.align		4
.L_60:
        /*0034*/ 	.word	index@($__internal_4_$__cuda_sm20_div_rn_f64_full)
        /*0038*/ 	.word	0x00000000


	//----- nvinfo : EIATTR_FRAME_SIZE
	.align		4
.L_61:
        /*003c*/ 	.byte	0x04, 0x11
        /*003e*/ 	.short	(.L_63 - .L_62)
	.align		4
.L_62:
        /*0040*/ 	.word	index@(_Z10function_jPd)
        /*0044*/ 	.word	0x00000000


	//----- nvinfo : EIATTR_REGCOUNT
	.align		4
.L_63:
        /*0048*/ 	.byte	0x04, 0x2f
        /*004a*/ 	.short	(.L_65 - .L_64)
	.align		4
.L_64:
        /*004c*/ 	.word	index@(_Z10function_kPdS_)
        /*0050*/ 	.word	0x00000026


	//----- nvinfo : EIATTR_FRAME_SIZE
	.align		4
.L_65:
        /*0054*/ 	.byte	0x04, 0x11
        /*0056*/ 	.short	(.L_67 - .L_66)
	.align		4
.L_66:
        /*0058*/ 	.word	index@($__internal_3_$__cuda_sm20_div_rn_f64_full)
        /*005c*/ 	.word	0x00000000


	//----- nvinfo : EIATTR_FRAME_SIZE
	.align		4
.L_67:
        /*0060*/ 	.byte	0x04, 0x11
        /*0062*/ 	.short	(.L_69 - .L_68)
	.align		4
.L_68:
        /*0064*/ 	.word	index@(_Z10function_kPdS_)
        /*0068*/ 	.word	0x00000000


	//----- nvinfo : EIATTR_REGCOUNT
	.align		4
.L_69:
        /*006c*/ 	.byte	0x04, 0x2f
        /*006e*/ 	.short	(.L_71 - .L_70)
	.align		4
.L_70:
        /*0070*/ 	.word	index@(_Z6init_iPd)
        /*0074*/ 	.word	0x0000001c


	//----- nvinfo : EIATTR_FRAME_SIZE
	.align		4
.L_71:
        /*0078*/ 	.byte	0x04, 0x11
        /*007a*/ 	.short	(.L_73 - .L_72)
	.align		4
.L_72:
        /*007c*/ 	.word	index@($__internal_2_$__cuda_sm20_div_rn_f64_full)
        /*0080*/ 	.word	0x00000000


	//----- nvinfo : EIATTR_FRAME_SIZE
	.align		4
.L_73:
        /*0084*/ 	.byte	0x04, 0x11
        /*0086*/ 	.short	(.L_75 - .L_74)
	.align		4
.L_74:
        /*0088*/ 	.word	index@(_Z6init_iPd)
        /*008c*/ 	.word	0x00000000


	//----- nvinfo : EIATTR_REGCOUNT
	.align		4
.L_75:
        /*0090*/ 	.byte	0x04, 0x2f
        /*0092*/ 	.short	(.L_77 - .L_76)
	.align		4
.L_76:
        /*0094*/ 	.word	index@(_Z6init_jPd)
        /*0098*/ 	.word	0x0000001b


	//----- nvinfo : EIATTR_FRAME_SIZE
	.align		4
.L_77:
        /*009c*/ 	.byte	0x04, 0x11
        /*009e*/ 	.short	(.L_79 - .L_78)
	.align		4
.L_78:
        /*00a0*/ 	.word	index@($__internal_1_$__cuda_sm20_div_rn_f64_full)
        /*00a4*/ 	.word	0x00000000


	//----- nvinfo : EIATTR_FRAME_SIZE
	.align		4
.L_79:
        /*00a8*/ 	.byte	0x04, 0x11
        /*00aa*/ 	.short	(.L_81 - .L_80)
	.align		4
.L_80:
        /*00ac*/ 	.word	index@(_Z6init_jPd)
        /*00b0*/ 	.word	0x00000000


	//----- nvinfo : EIATTR_REGCOUNT
	.align		4
.L_81:
        /*00b4*/ 	.byte	0x04, 0x2f
        /*00b6*/ 	.short	(.L_83 - .L_82)
	.align		4
.L_82:
        /*00b8*/ 	.word	index@(_Z6init_kPd)
        /*00bc*/ 	.word	0x0000001b


	//----- nvinfo : EIATTR_FRAME_SIZE
	.align		4
.L_83:
        /*00c0*/ 	.byte	0x04, 0x11
        /*00c2*/ 	.short	(.L_85 - .L_84)
	.align		4
.L_84:
        /*00c4*/ 	.word	index@($__internal_0_$__cuda_sm20_div_rn_f64_full)
        /*00c8*/ 	.word	0x00000000


	//----- nvinfo : EIATTR_FRAME_SIZE
	.align		4
.L_85:
        /*00cc*/ 	.byte	0x04, 0x11
        /*00ce*/ 	.short	(.L_87 - .L_86)
	.align		4
.L_86:
        /*00d0*/ 	.word	index@(_Z6init_kPd)
        /*00d4*/ 	.word	0x00000000


	//----- nvinfo : EIATTR_REGCOUNT
	.align		4
.L_87:
        /*00d8*/ 	.byte	0x04, 0x2f
        /*00da*/ 	.short	(.L_89 - .L_88)
	.align		4
.L_88:
        /*00dc*/ 	.word	index@(_ZN3cub18CUB_300001_SM_10006detail11EmptyKernelIvEEvv)
        /*00e0*/ 	.word	0x00000004


	//----- nvinfo : EIATTR_FRAME_SIZE
	.align		4
.L_89:
        /*00e4*/ 	.byte	0x04, 0x11
        /*00e6*/ 	.short	(.L_91 - .L_90)
	.align		4
.L_90:
        /*00e8*/ 	.word	index@(_ZN3cub18CUB_300001_SM_10006detail11EmptyKernelIvEEvv)
        /*00ec*/ 	.word	0x00000000


	//----- nvinfo : EIATTR_REGCOUNT
	.align		4
.L_91:
        /*00f0*/ 	.byte	0x04, 0x2f
        /*00f2*/ 	.short	(.L_93 - .L_92)
	.align		4
.L_92:
        /*00f4*/ 	.word	index@(_ZN3cub18CUB_300001_SM_10006detail8for_each13static_kernelINS2_12policy_hub_t12policy_500_tEmN6thrust24THRUST_300001_SM_1000_NS8cuda_cub20__uninitialized_fill7functorINS7_10device_ptrIdEEdEEEEvT0_T1_)
        /*00f8*/ 	.word	0x00000009


	//----- nvinfo : EIATTR_FRAME_SIZE
	.align		4
.L_93:
        /*00fc*/ 	.byte	0x04, 0x11
        /*00fe*/ 	.short	(.L_95 - .L_94)
	.align		4
.L_94:
        /*0100*/ 	.word	index@(_ZN3cub18CUB_300001_SM_10006detail8for_each13static_kernelINS2_12policy_hub_t12policy_500_tEmN6thrust24THRUST_300001_SM_1000_NS8cuda_cub20__uninitialized_fill7functorINS7_10device_ptrIdEEdEEEEvT0_T1_)
        /*0104*/ 	.word	0x00000000


	//----- nvinfo : EIATTR_REGCOUNT
	.align		4
.L_95:
        /*0108*/ 	.byte	0x04, 0x2f
        /*010a*/ 	.short	(.L_97 - .L_96)
	.align		4
.L_96:
        /*010c*/ 	.word	index@(_ZN3cub18CUB_300001_SM_10006detail6reduce28DeviceReduceSingleTileKernelINS2_10policy_hubIdjN4cuda3__47maximumIdEEE10Policy1000EN6thrust24THRUST_300001_SM_1000_NS6detail15normal_iteratorINSC_10device_ptrIdEEEEPdjS8_ddNS5_3std3__410__identityEEEvT0_T1_T2_T3_T4_T6_)
        /*0110*/ 	.word	0x0000002d


	//----- nvinfo : EIATTR_FRAME_SIZE
	.align		4
.L_97:
        /*0114*/ 	.byte	0x04, 0x11
        /*0116*/ 	.short	(.L_99 - .L_98)
	.align		4
.L_98:
        /*0118*/ 	.word	index@(_ZN3cub18CUB_300001_SM_10006detail6reduce28DeviceReduceSingleTileKernelINS2_10policy_hubIdjN4cuda3__47maximumIdEEE10Policy1000EN6thrust24THRUST_300001_SM_1000_NS6detail15normal_iteratorINSC_10device_ptrIdEEEEPdjS8_ddNS5_3std3__410__identityEEEvT0_T1_T2_T3_T4_T6_)
        /*011c*/ 	.word	0x00000000


	//----- nvinfo : EIATTR_REGCOUNT
	.align		4
.L_99:
        /*0120*/ 	.byte	0x04, 0x2f
        /*0122*/ 	.short	(.L_101 - .L_100)
	.align		4
.L_100:
        /*0124*/ 	.word	index@(_ZN3cub18CUB_300001_SM_10006detail6reduce18DeviceReduceKernelINS2_10policy_hubIdjN4cuda3__47maximumIdEEE10Policy1000EN6thrust24THRUST_300001_SM_1000_NS6detail15normal_iteratorINSC_10device_ptrIdEEEEjS8_dNS5_3std3__410__identityEEEvT0_PT3_T1_NS0_13GridEvenShareISO_EET2_T4_)
        /*0128*/ 	.word	0x0000001d


	//----- nvinfo : EIATTR_FRAME_SIZE
	.align		4
.L_101:
        /*012c*/ 	.byte	0x04, 0x11
        /*012e*/ 	.short	(.L_103 - .L_102)
	.align		4
.L_102:
        /*0130*/ 	.word	index@(_ZN3cub18CUB_300001_SM_10006detail6reduce18DeviceReduceKernelINS2_10policy_hubIdjN4cuda3__47maximumIdEEE10Policy1000EN6thrust24THRUST_300001_SM_1000_NS6detail15normal_iteratorINSC_10device_ptrIdEEEEjS8_dNS5_3std3__410__identityEEEvT0_PT3_T1_NS0_13GridEvenShareISO_EET2_T4_)
        /*0134*/ 	.word	0x00000000


	//----- nvinfo : EIATTR_REGCOUNT
	.align		4
.L_103:
        /*0138*/ 	.byte	0x04, 0x2f
        /*013a*/ 	.short	(.L_105 - .L_104)
	.align		4
.L_104:
        /*013c*/ 	.word	index@(_ZN3cub18CUB_300001_SM_10006detail6reduce28DeviceReduceSingleTileKernelINS2_10policy_hubIdjN4cuda3__47maximumIdEEE10Policy1000EPdSB_iS8_ddNS5_3std3__410__identityEEEvT0_T1_T2_T3_T4_T6_)
        /*0140*/ 	.word	0x00000030


	//----- nvinfo : EIATTR_FRAME_SIZE
	.align		4
.L_105:
        /*0144*/ 	.byte	0x04, 0x11
        /*0146*/ 	.short	(.L_107 - .L_106)
	.align		4
.L_106:
        /*0148*/ 	.word	index@(_ZN3cub18CUB_300001_SM_10006detail6reduce28DeviceReduceSingleTileKernelINS2_10policy_hubIdjN4cuda3__47maximumIdEEE10Policy1000EPdSB_iS8_ddNS5_3std3__410__identityEEEvT0_T1_T2_T3_T4_T6_)
        /*014c*/ 	.word	0x00000000


	//----- nvinfo : EIATTR_REGCOUNT
	.align		4
.L_107:
        /*0150*/ 	.byte	0x04, 0x2f
        /*0152*/ 	.short	(.L_109 - .L_108)
	.align		4
.L_108:
        /*0154*/ 	.word	index@(_ZN3cub18CUB_300001_SM_10006detail6reduce28DeviceReduceSingleTileKernelINS2_10policy_hubIdyN4cuda3__47maximumIdEEE10Policy1000EN6thrust24THRUST_300001_SM_1000_NS6detail15normal_iteratorINSC_10device_ptrIdEEEEPdyS8_ddNS5_3std3__410__identityEEEvT0_T1_T2_T3_T4_T6_)
        /*0158*/ 	.word	0x0000002e


	//----- nvinfo : EIATTR_FRAME_SIZE
	.align		4
.L_109:
        /*015c*/ 	.byte	0x04, 0x11
        /*015e*/ 	.short	(.L_111 - .L_110)
	.align		4
.L_110:
        /*0160*/ 	.word	index@(_ZN3cub18CUB_300001_SM_10006detail6reduce28DeviceReduceSingleTileKernelINS2_10policy_hubIdyN4cuda3__47maximumIdEEE10Policy1000EN6thrust24THRUST_300001_SM_1000_NS6detail15normal_iteratorINSC_10device_ptrIdEEEEPdyS8_ddNS5_3std3__410__identityEEEvT0_T1_T2_T3_T4_T6_)
        /*0164*/ 	.word	0x00000000


	//----- nvinfo : EIATTR_REGCOUNT
	.align		4
.L_111:
        /*0168*/ 	.byte	0x04, 0x2f
        /*016a*/ 	.short	(.L_113 - .L_112)
	.align		4
.L_112:
        /*016c*/ 	.word	index@(_ZN3cub18CUB_300001_SM_10006detail6reduce18DeviceReduceKernelINS2_10policy_hubIdyN4cuda3__47maximumIdEEE10Policy1000EN6thrust24THRUST_300001_SM_1000_NS6detail15normal_iteratorINSC_10device_ptrIdEEEEyS8_dNS5_3std3__410__identityEEEvT0_PT3_T1_NS0_13GridEvenShareISO_EET2_T4_)
        /*0170*/ 	.word	0x0000001e


	//----- nvinfo : EIATTR_FRAME_SIZE
	.align		4
.L_113:
        /*0174*/ 	.byte	0x04, 0x11
        /*0176*/ 	.short	(.L_115 - .L_114)
	.align		4
.L_114:
        /*0178*/ 	.word	index@(_ZN3cub18CUB_300001_SM_10006detail6reduce18DeviceReduceKernelINS2_10policy_hubIdyN4cuda3__47maximumIdEEE10Policy1000EN6thrust24THRUST_300001_SM_1000_NS6detail15normal_iteratorINSC_10device_ptrIdEEEEyS8_dNS5_3std3__410__identityEEEvT0_PT3_T1_NS0_13GridEvenShareISO_EET2_T4_)
        /*017c*/ 	.word	0x00000000


	//----- nvinfo : EIATTR_REGCOUNT
	.align		4
.L_115:
        /*0180*/ 	.byte	0x04, 0x2f
        /*0182*/ 	.short	(.L_117 - .L_116)
	.align		4
.L_116:
        /*0184*/ 	.word	index@(_ZN3cub18CUB_300001_SM_10006detail6reduce28DeviceReduceSingleTileKernelINS2_10policy_hubIdyN4cuda3__47maximumIdEEE10Policy1000EPdSB_iS8_ddNS5_3std3__410__identityEEEvT0_T1_T2_T3_T4_T6_)
        /*0188*/ 	.word	0x00000030


	//----- nvinfo : EIATTR_FRAME_SIZE
	.align		4
.L_117:
        /*018c*/ 	.byte	0x04, 0x11
        /*018e*/ 	.short	(.L_119 - .L_118)
	.align		4
.L_118:
        /*0190*/ 	.word	index@(_ZN3cub18CUB_300001_SM_10006detail6reduce28DeviceReduceSingleTileKernelINS2_10policy_hubIdyN4cuda3__47maximumIdEEE10Policy1000EPdSB_iS8_ddNS5_3std3__410__identityEEEvT0_T1_T2_T3_T4_T6_)
        /*0194*/ 	.word	0x00000000


	//----- nvinfo : EIATTR_MIN_STACK_SIZE
	.align		4
.L_119:
        /*0198*/ 	.byte	0x04, 0x12
        /*019a*/ 	.short	(.L_121 - .L_120)
	.align		4
.L_120:
        /*019c*/ 	.word	index@(_ZN3cub18CUB_300001_SM_10006detail6reduce28DeviceReduceSingleTileKernelINS2_10policy_hubIdyN4cuda3__47maximumIdEEE10Policy1000EPdSB_iS8_ddNS5_3std3__410__identityEEEvT0_T1_T2_T3_T4_T6_)
        /*01a0*/ 	.word	0x00000000


	//----- nvinfo : EIATTR_MIN_STACK_SIZE
	.align		4
.L_121:
        /*01a4*/ 	.byte	0x04, 0x12
        /*01a6*/ 	.short	(.L_123 - .L_122)
	.align		4
.L_122:
        /*01a8*/ 	.word	index@(_ZN3cub18CUB_300001_SM_10006detail6reduce18DeviceReduceKernelINS2_10policy_hubIdyN4cuda3__47maximumIdEEE10Policy1000EN6thrust24THRUST_300001_SM_1000_NS6detail15normal_iteratorINSC_10device_ptrIdEEEEyS8_dNS5_3std3__410__identityEEEvT0_PT3_T1_NS0_13GridEvenShareISO_EET2_T4_)
        /*01ac*/ 	.word	0x00000000


	//----- nvinfo : EIATTR_MIN_STACK_SIZE
	.align		4
.L_123:
        /*01b0*/ 	.byte	0x04, 0x12
        /*01b2*/ 	.short	(.L_125 - .L_124)
	.align		4
.L_124:
        /*01b4*/ 	.word	index@(_ZN3cub18CUB_300001_SM_10006detail6reduce28DeviceReduceSingleTileKernelINS2_10policy_hubIdyN4cuda3__47maximumIdEEE10Policy1000EN6thrust24THRUST_300001_SM_1000_NS6detail15normal_iteratorINSC_10device_ptrIdEEEEPdyS8_ddNS5_3std3__410__identityEEEvT0_T1_T2_T3_T4_T6_)
        /*01b8*/ 	.word	0x00000000


	//----- nvinfo : EIATTR_MIN_STACK_SIZE
	.align		4
.L_125:
        /*01bc*/ 	.byte	0x04, 0x12
        /*01be*/ 	.short	(.L_127 - .L_126)
	.align		4
.L_126:
        /*01c0*/ 	.word	index@(_ZN3cub18CUB_300001_SM_10006detail6reduce28DeviceReduceSingleTileKernelINS2_10policy_hubIdjN4cuda3__47maximumIdEEE10Policy1000EPdSB_iS8_ddNS5_3std3__410__identityEEEvT0_T1_T2_T3_T4_T6_)
        /*01c4*/ 	.word	0x00000000


	//----- nvinfo : EIATTR_MIN_STACK_SIZE
	.align		4
.L_127:
        /*01c8*/ 	.byte	0x04, 0x12
        /*01ca*/ 	.short	(.L_129 - .L_128)
	.align		4
.L_128:
        /*01cc*/ 	.word	index@(_ZN3cub18CUB_300001_SM_10006detail6reduce18DeviceReduceKernelINS2_10policy_hubIdjN4cuda3__47maximumIdEEE10Policy1000EN6thrust24THRUST_300001_SM_1000_NS6detail15normal_iteratorINSC_10device_ptrIdEEEEjS8_dNS5_3std3__410__identityEEEvT0_PT3_T1_NS0_13GridEvenShareISO_EET2_T4_)
        /*01d0*/ 	.word	0x00000000


	//----- nvinfo : EIATTR_MIN_STACK_SIZE
	.align		4
.L_129:
        /*01d4*/ 	.byte	0x04, 0x12
        /*01d6*/ 	.short	(.L_131 - .L_130)
	.align		4
.L_130:
        /*01d8*/ 	.word	index@(_ZN3cub18CUB_300001_SM_10006detail6reduce28DeviceReduceSingleTileKernelINS2_10policy_hubIdjN4cuda3__47maximumIdEEE10Policy1000EN6thrust24THRUST_300001_SM_1000_NS6detail15normal_iteratorINSC_10device_ptrIdEEEEPdjS8_ddNS5_3std3__410__identityEEEvT0_T1_T2_T3_T4_T6_)
        /*01dc*/ 	.word	0x00000000


	//----- nvinfo : EIATTR_MIN_STACK_SIZE
	.align		4
.L_131:
        /*01e0*/ 	.byte	0x04, 0x12
        /*01e2*/ 	.short	(.L_133 - .L_132)
	.align		4
.L_132:
        /*01e4*/ 	.word	index@(_ZN3cub18CUB_300001_SM_10006detail8for_each13static_kernelINS2_12policy_hub_t12policy_500_tEmN6thrust24THRUST_300001_SM_1000_NS8cuda_cub20__uninitialized_fill7functorINS7_10device_ptrIdEEdEEEEvT0_T1_)
        /*01e8*/ 	.word	0x00000000


	//----- nvinfo : EIATTR_MIN_STACK_SIZE
	.align		4
.L_133:
        /*01ec*/ 	.byte	0x04, 0x12
        /*01ee*/ 	.short	(.L_135 - .L_134)
	.align		4
.L_134:
        /*01f0*/ 	.word	index@(_ZN3cub18CUB_300001_SM_10006detail11EmptyKernelIvEEvv)
        /*01f4*/ 	.word	0x00000000


	//----- nvinfo : EIATTR_MIN_STACK_SIZE
	.align		4
.L_135:
        /*01f8*/ 	.byte	0x04, 0x12
        /*01fa*/ 	.short	(.L_137 - .L_136)
	.align		4
.L_136:
        /*01fc*/ 	.word	index@(_Z6init_kPd)
        /*0200*/ 	.word	0x00000000


	//----- nvinfo : EIATTR_MIN_STACK_SIZE
	.align		4
.L_137:
        /*0204*/ 	.byte	0x04, 0x12
        /*0206*/ 	.short	(.L_139 - .L_138)
	.align		4
.L_138:
        /*0208*/ 	.word	index@(_Z6init_jPd)
        /*020c*/ 	.word	0x00000000


	//----- nvinfo : EIATTR_MIN_STACK_SIZE
	.align		4
.L_139:
        /*0210*/ 	.byte	0x04, 0x12
        /*0212*/ 	.short	(.L_141 - .L_140)
	.align		4
.L_140:
        /*0214*/ 	.word	index@(_Z6init_iPd)
        /*0218*/ 	.word	0x00000000


	//----- nvinfo : EIATTR_MIN_STACK_SIZE
	.align		4
.L_141:
        /*021c*/ 	.byte	0x04, 0x12
        /*021e*/ 	.short	(.L_143 - .L_142)
	.align		4
.L_142:
        /*0220*/ 	.word	index@(_Z10function_kPdS_)
        /*0224*/ 	.word	0x00000000


	//----- nvinfo : EIATTR_MIN_STACK_SIZE
	.align		4
.L_143:
        /*0228*/ 	.byte	0x04, 0x12
        /*022a*/ 	.short	(.L_145 - .L_144)
	.align		4
.L_144:
        /*022c*/ 	.word	index@(_Z10function_jPd)
        /*0230*/ 	.word	0x00000000


	//----- nvinfo : EIATTR_MIN_STACK_SIZE
	.align		4
.L_145:
        /*0234*/ 	.byte	0x04, 0x12
        /*0236*/ 	.short	(.L_147 - .L_146)
	.align		4
.L_146:
        /*0238*/ 	.word	index@(_Z10function_iPd)
        /*023c*/ 	.word	0x00000000
.L_147:


//--------------------- .nv.compat                --------------------------
	.section	.nv.compat,"",@"SHT_CUDA_COMPAT_INFO"
	.align	4
        /*0000*/ 	.byte	0x02, 0x09, 0x00, 0x00, 0x02, 0x02, 0x01, 0x00, 0x02, 0x05, 0x05, 0x00, 0x03, 0x07, 0x01, 0x01
        /*0010*/ 	.byte	0x02, 0x03, 0x00, 0x00, 0x02, 0x06, 0x01, 0x00, 0x04, 0x0b, 0x08, 0x00, 0x01, 0x00, 0x00, 0x00
        /*0020*/ 	.byte	0x00, 0x00, 0x00, 0x00


//--------------------- .nv.info._ZN3cub18CUB_300001_SM_10006detail6reduce28DeviceReduceSingleTileKernelINS2_10policy_hubIdyN4cuda3__47maximumIdEEE10Policy1000EPdSB_iS8_ddNS5_3std3__410__identityEEEvT0_T1_T2_T3_T4_T6_ --------------------------
	.section	.nv.info._ZN3cub18CUB_300001_SM_10006detail6reduce28DeviceReduceSingleTileKernelINS2_10policy_hubIdyN4cuda3__47maximumIdEEE10Policy1000EPdSB_iS8_ddNS5_3std3__410__identityEEEvT0_T1_T2_T3_T4_T6_,"",@"SHT_CUDA_INFO"
	.sectionflags	@""
	.align	4


	//----- nvinfo : EIATTR_CUDA_API_VERSION
	.align		4
        /*0000*/ 	.byte	0x04, 0x37
        /*0002*/ 	.short	(.L_149 - .L_148)
.L_148:
        /*0004*/ 	.word	0x00000082


	//----- nvinfo : EIATTR_KPARAM_INFO
	.align		4
.L_149:
        /*0008*/ 	.byte	0x04, 0x17
        /*000a*/ 	.short	(.L_151 - .L_150)
.L_150:
        /*000c*/ 	.word	0x00000000
        /*0010*/ 	.short	0x0005
        /*0012*/ 	.short	0x0020
        /*0014*/ 	.byte	0x00, 0xf0, 0x05, 0x00


	//----- nvinfo : EIATTR_KPARAM_INFO
	.align		4
.L_151:
        /*0018*/ 	.byte	0x04, 0x17
        /*001a*/ 	.short	(.L_153 - .L_152)
.L_152:
        /*001c*/ 	.word	0x00000000
        /*0020*/ 	.short	0x0004
        /*0022*/ 	.short	0x0018
        /*0024*/ 	.byte	0x00, 0xf0, 0x21, 0x00


	//----- nvinfo : EIATTR_KPARAM_INFO
	.align		4
.L_153:
        /*0028*/ 	.byte	0x04, 0x17
        /*002a*/ 	.short	(.L_155 - .L_154)
.L_154:
        /*002c*/ 	.word	0x00000000
        /*0030*/ 	.short	0x0003
        /*0032*/ 	.short	0x0014
        /*0034*/ 	.byte	0x00, 0xf0, 0x05, 0x00


	//----- nvinfo : EIATTR_KPARAM_INFO
	.align		4
.L_155:
        /*0038*/ 	.byte	0x04, 0x17
        /*003a*/ 	.short	(.L_157 - .L_156)
.L_156:
        /*003c*/ 	.word	0x00000000
        /*0040*/ 	.short	0x0002
        /*0042*/ 	.short	0x0010
        /*0044*/ 	.byte	0x00, 0xf0, 0x11, 0x00


	//----- nvinfo : EIATTR_KPARAM_INFO
	.align		4
.L_157:
        /*0048*/ 	.byte	0x04, 0x17
        /*004a*/ 	.short	(.L_159 - .L_158)
.L_158:
        /*004c*/ 	.word	0x00000000
        /*0050*/ 	.short	0x0001
        /*0052*/ 	.short	0x0008
        /*0054*/ 	.byte	0x00, 0xf5, 0x21, 0x00


	//----- nvinfo : EIATTR_KPARAM_INFO
	.align		4
.L_159:
        /*0058*/ 	.byte	0x04, 0x17
        /*005a*/ 	.short	(.L_161 - .L_160)
.L_160:
        /*005c*/ 	.word	0x00000000
        /*0060*/ 	.short	0x0000
        /*0062*/ 	.short	0x0000
        /*0064*/ 	.byte	0x00, 0xf5, 0x21, 0x00


	//----- nvinfo : EIATTR_SPARSE_MMA_MASK
	.align		4
.L_161:
        /*0068*/ 	.byte	0x03, 0x50
        /*006a*/ 	.short	0x0000


	//----- nvinfo : EIATTR_MAXREG_COUNT
	.align		4
        /*006c*/ 	.byte	0x03, 0x1b
        /*006e*/ 	.short	0x00ff


	//----- nvinfo : EIATTR_NUM_BARRIERS
	.align		4
        /*0070*/ 	.byte	0x02, 0x4c
        /*0072*/ 	.byte	0x01
	.zero		1


	//----- nvinfo : EIATTR_MERCURY_ISA_VERSION
	.align		4
        /*0074*/ 	.byte	0x03, 0x5f
        /*0076*/ 	.short	0x0101


	//----- nvinfo : EIATTR_COOP_GROUP_MASK_REGIDS
	.align		4
        /*0078*/ 	.byte	0x04, 0x29
        /*007a*/ 	.short	(.L_163 - .L_162)


	//   ....[0]....
.L_162:
        /*007c*/ 	.word	0xffffffff


	//   ....[1]....
        /*0080*/ 	.word	0xffffffff


	//   ....[2]....
        /*0084*/ 	.word	0xffffffff


	//   ....[3]....
        /*0088*/ 	.word	0xffffffff


	//   ....[4]....
        /*008c*/ 	.word	0xffffffff


	//   ....[5]....
        /*0090*/ 	.word	0xffffffff


	//   ....[6]....
        /*0094*/ 	.word	0xffffffff


	//   ....[7]....
        /*0098*/ 	.word	0xffffffff


	//   ....[8]....
        /*009c*/ 	.word	0xffffffff


	//   ....[9]....
        /*00a0*/ 	.word	0xffffffff


	//   ....[10]....
        /*00a4*/ 	.word	0xffffffff


	//   ....[11]....
        /*00a8*/ 	.word	0xffffffff


	//   ....[12]....
        /*00ac*/ 	.word	0xffffffff


	//   ....[13]....
        /*00b0*/ 	.word	0xffffffff


	//   ....[14]....
        /*00b4*/ 	.word	0xffffffff


	//   ....[15]....
        /*00b8*/ 	.word	0xffffffff


	//   ....[16]....
        /*00bc*/ 	.word	0xffffffff


	//   ....[17]....
        /*00c0*/ 	.word	0xffffffff


	//   ....[18]....
        /*00c4*/ 	.word	0xffffffff


	//   ....[19]....
        /*00c8*/ 	.word	0xffffffff


	//   ....[20]....
        /*00cc*/ 	.word	0xffffffff


	//   ....[21]....
        /*00d0*/ 	.word	0xffffffff


	//   ....[22]....
        /*00d4*/ 	.word	0xffffffff


	//   ....[23]....
        /*00d8*/ 	.word	0xffffffff


	//   ....[24]....
        /*00dc*/ 	.word	0xffffffff


	//   ....[25]....
        /*00e0*/ 	.word	0xffffffff


	//   ....[26]....
        /*00e4*/ 	.word	0xffffffff


	//   ....[27]....
        /*00e8*/ 	.word	0xffffffff


	//   ....[28]....
        /*00ec*/ 	.word	0xffffffff


	//   ....[29]....
        /*00f0*/ 	.word	0xffffffff


	//   ....[30]....
        /*00f4*/ 	.word	0xffffffff


	//   ....[31]....
        /*00f8*/ 	.word	0xffffffff


	//   ....[32]....
        /*00fc*/ 	.word	0xffffffff


	//   ....[33]....
        /*0100*/ 	.word	0xffffffff


	//   ....[34]....
        /*0104*/ 	.word	0xffffffff


	//   ....[35]....
        /*0108*/ 	.word	0xffffffff


	//   ....[36]....
        /*010c*/ 	.word	0xffffffff


	//   ....[37]....
        /*0110*/ 	.word	0xffffffff


	//   ....[38]....
        /*0114*/ 	.word	0xffffffff


	//   ....[39]....
        /*0118*/ 	.word	0xffffffff


	//   ....[40]....
        /*011c*/ 	.word	0xffffffff


	//   ....[41]....
        /*0120*/ 	.word	0xffffffff


	//   ....[42]....
        /*0124*/ 	.word	0xffffffff


	//   ....[43]....
        /*0128*/ 	.word	0xffffffff


	//   ....[44]....
        /*012c*/ 	.word	0xffffffff


	//   ....[45]....
        /*0130*/ 	.word	0xffffffff


	//   ....[46]....
        /*0134*/ 	.word	0xffffffff


	//   ....[47]....
        /*0138*/ 	.word	0xffffffff


	//   ....[48]....
        /*013c*/ 	.word	0xffffffff


	//   ....[49]....
        /*0140*/ 	.word	0xffffffff


	//   ....[50]....
        /*0144*/ 	.word	0xffffffff


	//   ....[51]....
        /*0148*/ 	.word	0xffffffff


	//   ....[52]....
        /*014c*/ 	.word	0xffffffff


	//   ....[53]....
        /*0150*/ 	.word	0xffffffff


	//   ....[54]....
        /*0154*/ 	.word	0xffffffff


	//   ....[55]....
        /*0158*/ 	.word	0xffffffff


	//   ....[56]....
        /*015c*/ 	.word	0xffffffff


	//   ....[57]....
        /*0160*/ 	.word	0xffffffff


	//   ....[58]....
        /*0164*/ 	.word	0xffffffff


	//   ....[59]....
        /*0168*/ 	.word	0xffffffff


	//----- nvinfo : EIATTR_COOP_GROUP_INSTR_OFFSETS
	.align		4
.L_163:
        /*016c*/ 	.byte	0x04, 0x28
        /*016e*/ 	.short	(.L_165 - .L_164)


	//   ....[0]....
.L_164:
        /*0170*/ 	.word	0x00000d30


	//   ....[1]....
        /*0174*/ 	.word	0x00000d40


	//   ....[2]....
        /*0178*/ 	.word	0x00000dd0


	//   ....[3]....
        /*017c*/ 	.word	0x00000e10


	//   ....[4]....
        /*0180*/ 	.word	0x00000e80


	//   ....[5]....
        /*0184*/ 	.word	0x00000ea0


	//   ....[6]....
        /*0188*/ 	.word	0x00000ef0


	//   ....[7]....
        /*018c*/ 	.word	0x00000f10


	//   ....[8]....
        /*0190*/ 	.word	0x00000f60


	//   ....[9]....
        /*0194*/ 	.word	0x00000f80


	//   ....[10]....
        /*0198*/ 	.word	0x00001280


	//   ....[11]....
        /*019c*/ 	.word	0x00001290


	//   ....[12]....
        /*01a0*/ 	.word	0x00001320


	//   ....[13]....
        /*01a4*/ 	.word	0x00001350


	//   ....[14]....
        /*01a8*/ 	.word	0x000013b0


	//   ....[15]....
        /*01ac*/ 	.word	0x000013e0


	//   ....[16]....
        /*01b0*/ 	.word	0x00001440


	//   ....[17]....
        /*01b4*/ 	.word	0x00001480


	//   ....[18]....
        /*01b8*/ 	.word	0x000014f0


	//   ....[19]....
        /*01bc*/ 	.word	0x00001530


	//   ....[20]....
        /*01c0*/ 	.word	0x00002960


	//   ....[21]....
        /*01c4*/ 	.word	0x00002970


	//   ....[22]....
        /*01c8*/ 	.word	0x00002a00


	//   ....[23]....
        /*01cc*/ 	.word	0x00002a30


	//   ....[24]....
        /*01d0*/ 	.word	0x00002aa0


	//   ....[25]....
        /*01d4*/ 	.word	0x00002ac0


	//   ....[26]....
        /*01d8*/ 	.word	0x00002b20


	//   ....[27]....
        /*01dc*/ 	.word	0x00002b30


	//   ....[28]....
        /*01e0*/ 	.word	0x00002b80


	//   ....[29]....
        /*01e4*/ 	.word	0x00002b90


	//   ....[30]....
        /*01e8*/ 	.word	0x00003a20


	//   ....[31]....
        /*01ec*/ 	.word	0x00003a30


	//   ....[32]....
        /*01f0*/ 	.word	0x00003ac0


	//   ....[33]....
        /*01f4*/ 	.word	0x00003b00


	//   ....[34]....
        /*01f8*/ 	.word	0x00003b80


	//   ....[35]....
        /*01fc*/ 	.word	0x00003bc0


	//   ....[36]....
        /*0200*/ 	.word	0x00003c20


	//   ....[37]....
        /*0204*/ 	.word	0x00003c50


	//   ....[38]....
        /*0208*/ 	.word	0x00003ca0


	//   ....[39]....
        /*020c*/ 	.word	0x00003cd0


	//   ....[40]....
        /*0210*/ 	.word	0x00003fb0


	//   ....[41]....
        /*0214*/ 	.word	0x00003fc0


	//   ....[42]....
        /*0218*/ 	.word	0x00004050


	//   ....[43]....
        /*021c*/ 	.word	0x00004080


	//   ....[44]....
        /*0220*/ 	.word	0x000040d0


	//   ....[45]....
        /*0224*/ 	.word	0x00004100


	//   ....[46]....
        /*0228*/ 	.word	0x00004170


	//   ....[47]....
        /*022c*/ 	.word	0x000041b0


	//   ....[48]....
        /*0230*/ 	.word	0x00004220


	//   ....[49]....
        /*0234*/ 	.word	0x00004250


	//   ....[50]....
        /*0238*/ 	.word	0x00005700


	//   ....[51]....
        /*023c*/ 	.word	0x00005710


	//   ....[52]....
        /*0240*/ 	.word	0x000057a0


	//   ....[53]....
        /*0244*/ 	.word	0x000057e0


	//   ....[54]....
        /*0248*/ 	.word	0x00005860


	//   ....[55]....
        /*024c*/ 	.word	0x000058a0


	//   ....[56]....
        /*0250*/ 	.word	0x00005900


	//   ....[57]....
        /*0254*/ 	.word	0x00005930


	//   ....[58]....
        /*0258*/ 	.word	0x00005980


	//   ....[59]....
        /*025c*/ 	.word	0x000059b0


	//----- nvinfo : EIATTR_VRC_CTA_INIT_COUNT
	.align		4
.L_165:
        /*0260*/ 	.byte	0x02, 0x4a
	.zero		1
	.zero		1


	//----- nvinfo : EIATTR_EXIT_INSTR_OFFSETS
	.align		4
        /*0264*/ 	.byte	0x04, 0x1c
        /*0266*/ 	.short	(.L_167 - .L_166)


	//   ....[0]....
.L_166:
        /*0268*/ 	.word	0x00000080


	//   ....[1]....
        /*026c*/ 	.word	0x000000c0


	//   ....[2]....
        /*0270*/ 	.word	0x00005c20


	//   ....[3]....
        /*0274*/ 	.word	0x00005ca0


	//----- nvinfo : EIATTR_MAX_THREADS
	.align		4
.L_167:
        /*0278*/ 	.byte	0x04, 0x05
        /*027a*/ 	.short	(.L_169 - .L_168)
.L_168:
        /*027c*/ 	.word	0x00000100
        /*0280*/ 	.word	0x00000001
        /*0284*/ 	.word	0x00000001


	//----- nvinfo : EIATTR_CRS_STACK_SIZE
	.align		4
.L_169:
        /*0288*/ 	.byte	0x04, 0x1e
        /*028a*/ 	.short	(.L_171 - .L_170)
.L_170:
        /*028c*/ 	.word	0x00000000


	//----- nvinfo : EIATTR_CBANK_PARAM_SIZE
	.align		4
.L_171:
        /*0290*/ 	.byte	0x03, 0x19
        /*0292*/ 	.short	0x0021


	//----- nvinfo : EIATTR_PARAM_CBANK
	.align		4
        /*0294*/ 	.byte	0x04, 0x0a
        /*0296*/ 	.short	(.L_173 - .L_172)
	.align		4
.L_172:
        /*0298*/ 	.word	index@(.nv.constant0._ZN3cub18CUB_300001_SM_10006detail6reduce28DeviceReduceSingleTileKernelINS2_10policy_hubIdyN4cuda3__47maximumIdEEE10Policy1000EPdSB_iS8_ddNS5_3std3__410__identityEEEvT0_T1_T2_T3_T4_T6_)
        /*029c*/ 	.short	0x0380
        /*029e*/ 	.short	0x0021


	//----- nvinfo : EIATTR_SW_WAR
	.align		4
.L_173:
        /*02a0*/ 	.byte	0x04, 0x36
        /*02a2*/ 	.short	(.L_175 - .L_174)
.L_174:
        /*02a4*/ 	.word	0x00000008
.L_175:


//--------------------- .nv.info._ZN3cub18CUB_300001_SM_10006detail6reduce18DeviceReduceKernelINS2_10policy_hubIdyN4cuda3__47maximumIdEEE10Policy1000EN6thrust24THRUST_300001_SM_1000_NS6detail15normal_iteratorINSC_10device_ptrIdEEEEyS8_dNS5_3std3__410__identityEEEvT0_PT3_T1_NS0_13GridEvenShareISO_EET2_T4_ --------------------------
	.section	.nv.info._ZN3cub18CUB_300001_SM_10006detail6reduce18DeviceReduceKernelINS2_10policy_hubIdyN4cuda3__47maximumIdEEE10Policy1000EN6thrust24THRUST_300001_SM_1000_NS6detail15normal_iteratorINSC_10device_ptrIdEEEEyS8_dNS5_3std3__410__identityEEEvT0_PT3_T1_NS0_13GridEvenShareISO_EET2_T4_,"",@"SHT_CUDA_INFO"
	.sectionflags	@""
	.align	4


	//----- nvinfo : EIATTR_CUDA_API_VERSION
	.align		4
        /*0000*/ 	.byte	0x04, 0x37
        /*0002*/ 	.short	(.L_177 - .L_176)
.L_176:
        /*0004*/ 	.word	0x00000082


	//----- nvinfo : EIATTR_KPARAM_INFO
	.align		4
.L_177:
        /*0008*/ 	.byte	0x04, 0x17
        /*000a*/ 	.short	(.L_179 - .L_178)
.L_178:
        /*000c*/ 	.word	0x00000000
        /*0010*/ 	.short	0x0005
        /*0012*/ 	.short	0x0061
        /*0014*/ 	.byte	0x00, 0xf0, 0x05, 0x00


	//----- nvinfo : EIATTR_KPARAM_INFO
	.align		4
.L_179:
        /*0018*/ 	.byte	0x04, 0x17
        /*001a*/ 	.short	(.L_181 - .L_180)
.L_180:
        /*001c*/ 	.word	0x00000000
        /*0020*/ 	.short	0x0004
        /*0022*/ 	.short	0x0060
        /*0024*/ 	.byte	0x00, 0xf0, 0x05, 0x00


	//----- nvinfo : EIATTR_KPARAM_INFO
	.align		4
.L_181:
        /*0028*/ 	.byte	0x04, 0x17
        /*002a*/ 	.short	(.L_183 - .L_182)
.L_182:
        /*002c*/ 	.word	0x00000000
        /*0030*/ 	.short	0x0003
        /*0032*/ 	.short	0x0018
        /*0034*/ 	.byte	0x00, 0xf0, 0x21, 0x01


	//----- nvinfo : EIATTR_KPARAM_INFO
	.align		4
.L_183:
        /*0038*/ 	.byte	0x04, 0x17
        /*003a*/ 	.short	(.L_185 - .L_184)
.L_184:
        /*003c*/ 	.word	0x00000000
        /*0040*/ 	.short	0x0002
        /*0042*/ 	.short	0x0010
        /*0044*/ 	.byte	0x00, 0xf0, 0x21, 0x00


	//----- nvinfo : EIATTR_KPARAM_INFO
	.align		4
.L_185:
        /*0048*/ 	.byte	0x04, 0x17
        /*004a*/ 	.short	(.L_187 - .L_186)
.L_186:
        /*004c*/ 	.word	0x00000000
        /*0050*/ 	.short	0x0001
        /*0052*/ 	.short	0x0008
        /*0054*/ 	.byte	0x00, 0xf5, 0x21, 0x00


	//----- nvinfo : EIATTR_KPARAM_INFO
	.align		4
.L_187:
        /*0058*/ 	.byte	0x04, 0x17
        /*005a*/ 	.short	(.L_189 - .L_188)
.L_188:
        /*005c*/ 	.word	0x00000000
        /*0060*/ 	.short	0x0000
        /*0062*/ 	.short	0x0000
        /*0064*/ 	.byte	0x00, 0xf0, 0x21, 0x00


	//----- nvinfo : EIATTR_SPARSE_MMA_MASK
	.align		4
.L_189:
        /*0068*/ 	.byte	0x03, 0x50
        /*006a*/ 	.short	0x0000


	//----- nvinfo : EIATTR_MAXREG_COUNT
	.align		4
        /*006c*/ 	.byte	0x03, 0x1b
        /*006e*/ 	.short	0x00ff


	//----- nvinfo : EIATTR_NUM_BARRIERS
	.align		4
        /*0070*/ 	.byte	0x02, 0x4c
        /*0072*/ 	.byte	0x01
	.zero		1


	//----- nvinfo : EIATTR_MERCURY_ISA_VERSION
	.align		4
        /*0074*/ 	.byte	0x03, 0x5f
        /*0076*/ 	.short	0x0101


	//----- nvinfo : EIATTR_COOP_GROUP_MASK_REGIDS
	.align		4
        /*0078*/ 	.byte	0x04, 0x29
        /*007a*/ 	.short	(.L_191 - .L_190)


	//   ....[0]....
.L_190:
        /*007c*/ 	.word	0xffffffff


	//   ....[1]....
        /*0080*/ 	.word	0xffffffff


	//   ....[2]....
        /*0084*/ 	.word	0xffffffff


	//   ....[3]....
        /*0088*/ 	.word	0xffffffff


	//   ....[4]....
        /*008c*/ 	.word	0xffffffff


	//   ....[5]....
        /*0090*/ 	.word	0xffffffff


	//   ....[6]....
        /*0094*/ 	.word	0xffffffff


	//   ....[7]....
        /*0098*/ 	.word	0xffffffff


	//   ....[8]....
        /*009c*/ 	.word	0xffffffff


	//   ....[9]....
        /*00a0*/ 	.word	0xffffffff


	//   ....[10]....
        /*00a4*/ 	.word	0xffffffff


	//   ....[11]....
        /*00a8*/ 	.word	0xffffffff


	//   ....[12]....
        /*00ac*/ 	.word	0xffffffff


	//   ....[13]....
        /*00b0*/ 	.word	0xffffffff


	//   ....[14]....
        /*00b4*/ 	.word	0xffffffff


	//   ....[15]....
        /*00b8*/ 	.word	0xffffffff


	//   ....[16]....
        /*00bc*/ 	.word	0xffffffff


	//   ....[17]....
        /*00c0*/ 	.word	0xffffffff


	//   ....[18]....
        /*00c4*/ 	.word	0xffffffff


	//   ....[19]....
        /*00c8*/ 	.word	0xffffffff


	//   ....[20]....
        /*00cc*/ 	.word	0xffffffff


	//   ....[21]....
        /*00d0*/ 	.word	0xffffffff


	//   ....[22]....
        /*00d4*/ 	.word	0xffffffff


	//   ....[23]....
        /*00d8*/ 	.word	0xffffffff


	//   ....[24]....
        /*00dc*/ 	.word	0xffffffff


	//   ....[25]....
        /*00e0*/ 	.word	0xffffffff


	//   ....[26]....
        /*00e4*/ 	.word	0xffffffff


	//   ....[27]....
        /*00e8*/ 	.word	0xffffffff


	//   ....[28]....
        /*00ec*/ 	.word	0xffffffff


	//   ....[29]....
        /*00f0*/ 	.word	0xffffffff


	//----- nvinfo : EIATTR_COOP_GROUP_INSTR_OFFSETS
	.align		4
.L_191:
        /*00f4*/ 	.byte	0x04, 0x28
        /*00f6*/ 	.short	(.L_193 - .L_192)


	//   ....[0]....
.L_192:
        /*00f8*/ 	.word	0x00000d50


	//   ....[1]....
        /*00fc*/ 	.word	0x00000d60


	//   ....[2]....
        /*0100*/ 	.word	0x00000df0


	//   ....[3]....
        /*0104*/ 	.word	0x00000e20


	//   ....[4]....
        /*0108*/ 	.word	0x00000e80


	//   ....[5]....
        /*010c*/ 	.word	0x00000eb0


	//   ....[6]....
        /*0110*/ 	.word	0x00000f10


	//   ....[7]....
        /*0114*/ 	.word	0x00000f20


	//   ....[8]....
        /*0118*/ 	.word	0x00000f70


	//   ....[9]....
        /*011c*/ 	.word	0x00000f80


	//   ....[10]....
        /*0120*/ 	.word	0x00001260


	//   ....[11]....
        /*0124*/ 	.word	0x00001270


	//   ....[12]....
        /*0128*/ 	.word	0x00001300


	//   ....[13]....
        /*012c*/ 	.word	0x00001320


	//   ....[14]....
        /*0130*/ 	.word	0x00001380


	//   ....[15]....
        /*0134*/ 	.word	0x000013a0


	//   ....[16]....
        /*0138*/ 	.word	0x00001400


	//   ....[17]....
        /*013c*/ 	.word	0x00001440


	//   ....[18]....
        /*0140*/ 	.word	0x000014b0


	//   ....[19]....
        /*0144*/ 	.word	0x000014d0


	//   ....[20]....
        /*0148*/ 	.word	0x00002c00


	//   ....[21]....
        /*014c*/ 	.word	0x00002c10


	//   ....[22]....
        /*0150*/ 	.word	0x00002cb0


	//   ....[23]....
        /*0154*/ 	.word	0x00002ce0


	//   ....[24]....
        /*0158*/ 	.word	0x00002d40


	//   ....[25]....
        /*015c*/ 	.word	0x00002d70


	//   ....[26]....
        /*0160*/ 	.word	0x00002dc0


	//   ....[27]....
        /*0164*/ 	.word	0x00002de0


	//   ....[28]....
        /*0168*/ 	.word	0x00002e30


	//   ....[29]....
        /*016c*/ 	.word	0x00002e50


	//----- nvinfo : EIATTR_VRC_CTA_INIT_COUNT
	.align		4
.L_193:
        /*0170*/ 	.byte	0x02, 0x4a
	.zero		1
	.zero		1


	//----- nvinfo : EIATTR_EXIT_INSTR_OFFSETS
	.align		4
        /*0174*/ 	.byte	0x04, 0x1c
        /*0176*/ 	.short	(.L_195 - .L_194)


	//   ....[0]....
.L_194:
        /*0178*/ 	.word	0x000030f0


	//   ....[1]....
        /*017c*/ 	.word	0x00003150


	//----- nvinfo : EIATTR_MAX_THREADS
	.align		4
.L_195:
        /*0180*/ 	.byte	0x04, 0x05
        /*0182*/ 	.short	(.L_197 - .L_196)
.L_196:
        /*0184*/ 	.word	0x00000100
        /*0188*/ 	.word	0x00000001
        /*018c*/ 	.word	0x00000001


	//----- nvinfo : EIATTR_CRS_STACK_SIZE
	.align		4
.L_197:
        /*0190*/ 	.byte	0x04, 0x1e
        /*0192*/ 	.short	(.L_199 - .L_198)
.L_198:
        /*0194*/ 	.word	0x00000000


	//----- nvinfo : EIATTR_CBANK_PARAM_SIZE
	.align		4
.L_199:
        /*0198*/ 	.byte	0x03, 0x19
        /*019a*/ 	.short	0x0062


	//----- nvinfo : EIATTR_PARAM_CBANK
	.align		4
        /*019c*/ 	.byte	0x04, 0x0a
        /*019e*/ 	.short	(.L_201 - .L_200)
	.align		4
.L_200:
        /*01a0*/ 	.word	index@(.nv.constant0._ZN3cub18CUB_300001_SM_10006detail6reduce18DeviceReduceKernelINS2_10policy_hubIdyN4cuda3__47maximumIdEEE10Policy1000EN6thrust24THRUST_300001_SM_1000_NS6detail15normal_iteratorINSC_10device_ptrIdEEEEyS8_dNS5_3std3__410__identityEEEvT0_PT3_T1_NS0_13GridEvenShareISO_EET2_T4_)
        /*01a4*/ 	.short	0x0380
        /*01a6*/ 	.short	0x0062


	//----- nvinfo : EIATTR_SW_WAR
	.align		4
.L_201:
        /*01a8*/ 	.byte	0x04, 0x36
        /*01aa*/ 	.short	(.L_203 - .L_202)
.L_202:
        /*01ac*/ 	.word	0x00000008
.L_203:


//--------------------- .nv.info._ZN3cub18CUB_300001_SM_10006detail6reduce28DeviceReduceSingleTileKernelINS2_10policy_hubIdyN4cuda3__47maximumIdEEE10Policy1000EN6thrust24THRUST_300001_SM_1000_NS6detail15normal_iteratorINSC_10device_ptrIdEEEEPdyS8_ddNS5_3std3__410__identityEEEvT0_T1_T2_T3_T4_T6_ --------------------------
	.section	.nv.info._ZN3cub18CUB_300001_SM_10006detail6reduce28DeviceReduceSingleTileKernelINS2_10policy_hubIdyN4cuda3__47maximumIdEEE10Policy1000EN6thrust24THRUST_300001_SM_1000_NS6detail15normal_iteratorINSC_10device_ptrIdEEEEPdyS8_ddNS5_3std3__410__identityEEEvT0_T1_T2_T3_T4_T6_,"",@"SHT_CUDA_INFO"
	.sectionflags	@""
	.align	4


	//----- nvinfo : EIATTR_CUDA_API_VERSION
	.align		4
        /*0000*/ 	.byte	0x04, 0x37
        /*0002*/ 	.short	(.L_205 - .L_204)
.L_204:
        /*0004*/ 	.word	0x00000082


	//----- nvinfo : EIATTR_KPARAM_INFO
	.align		4
.L_205:
        /*0008*/ 	.byte	0x04, 0x17
        /*000a*/ 	.short	(.L_207 - .L_206)
.L_206:
        /*000c*/ 	.word	0x00000000
        /*0010*/ 	.short	0x0005
        /*0012*/ 	.short	0x0028
        /*0014*/ 	.byte	0x00, 0xf0, 0x05, 0x00


	//----- nvinfo : EIATTR_KPARAM_INFO
	.align		4
.L_207:
        /*0018*/ 	.byte	0x04, 0x17
        /*001a*/ 	.short	(.L_209 - .L_208)
.L_208:
        /*001c*/ 	.word	0x00000000
        /*0020*/ 	.short	0x0004
        /*0022*/ 	.short	0x0020
        /*0024*/ 	.byte	0x00, 0xf0, 0x21, 0x00


	//----- nvinfo : EIATTR_KPARAM_INFO
	.align		4
.L_209:
        /*0028*/ 	.byte	0x04, 0x17
        /*002a*/ 	.short	(.L_211 - .L_210)
.L_210:
        /*002c*/ 	.word	0x00000000
        /*0030*/ 	.short	0x0003
        /*0032*/ 	.short	0x0018
        /*0034*/ 	.byte	0x00, 0xf0, 0x05, 0x00


	//----- nvinfo : EIATTR_KPARAM_INFO
	.align		4
.L_211:
        /*0038*/ 	.byte	0x04, 0x17
        /*003a*/ 	.short	(.L_213 - .L_212)
.L_212:
        /*003c*/ 	.word	0x00000000
        /*0040*/ 	.short	0x0002
        /*0042*/ 	.short	0x0010
        /*0044*/ 	.byte	0x00, 0xf0, 0x21, 0x00


	//----- nvinfo : EIATTR_KPARAM_INFO
	.align		4
.L_213:
        /*0048*/ 	.byte	0x04, 0x17
        /*004a*/ 	.short	(.L_215 - .L_214)
.L_214:
        /*004c*/ 	.word	0x00000000
        /*0050*/ 	.short	0x0001
        /*0052*/ 	.short	0x0008
        /*0054*/ 	.byte	0x00, 0xf5, 0x21, 0x00


	//----- nvinfo : EIATTR_KPARAM_INFO
	.align		4
.L_215:
        /*0058*/ 	.byte	0x04, 0x17
        /*005a*/ 	.short	(.L_217 - .L_216)
.L_216:
        /*005c*/ 	.word	0x00000000
        /*0060*/ 	.short	0x0000
        /*0062*/ 	.short	0x0000
        /*0064*/ 	.byte	0x00, 0xf0, 0x21, 0x00


	//----- nvinfo : EIATTR_SPARSE_MMA_MASK
	.align		4
.L_217:
        /*0068*/ 	.byte	0x03, 0x50
        /*006a*/ 	.short	0x0000


	//----- nvinfo : EIATTR_MAXREG_COUNT
	.align		4
        /*006c*/ 	.byte	0x03, 0x1b
        /*006e*/ 	.short	0x00ff


	//----- nvinfo : EIATTR_NUM_BARRIERS
	.align		4
        /*0070*/ 	.byte	0x02, 0x4c
        /*0072*/ 	.byte	0x01
	.zero		1


	//----- nvinfo : EIATTR_MERCURY_ISA_VERSION
	.align		4
        /*0074*/ 	.byte	0x03, 0x5f
        /*0076*/ 	.short	0x0101


	//----- nvinfo : EIATTR_COOP_GROUP_MASK_REGIDS
	.align		4
        /*0078*/ 	.byte	0x04, 0x29
        /*007a*/ 	.short	(.L_219 - .L_218)


	//   ....[0]....
.L_218:
        /*007c*/ 	.word	0xffffffff


	//   ....[1]....
        /*0080*/ 	.word	0xffffffff


	//   ....[2]....
        /*0084*/ 	.word	0xffffffff


	//   ....[3]....
        /*0088*/ 	.word	0xffffffff


	//   ....[4]....
        /*008c*/ 	.word	0xffffffff


	//   ....[5]....
        /*0090*/ 	.word	0xffffffff


	//   ....[6]....
        /*0094*/ 	.word	0xffffffff


	//   ....[7]....
        /*0098*/ 	.word	0xffffffff


	//   ....[8]....
        /*009c*/ 	.word	0xffffffff


	//   ....[9]....
        /*00a0*/ 	.word	0xffffffff


	//   ....[10]....
        /*00a4*/ 	.word	0xffffffff


	//   ....[11]....
        /*00a8*/ 	.word	0xffffffff


	//   ....[12]....
        /*00ac*/ 	.word	0xffffffff


	//   ....[13]....
        /*00b0*/ 	.word	0xffffffff


	//   ....[14]....
        /*00b4*/ 	.word	0xffffffff


	//   ....[15]....
        /*00b8*/ 	.word	0xffffffff


	//   ....[16]....
        /*00bc*/ 	.word	0xffffffff


	//   ....[17]....
        /*00c0*/ 	.word	0xffffffff


	//   ....[18]....
        /*00c4*/ 	.word	0xffffffff


	//   ....[19]....
        /*00c8*/ 	.word	0xffffffff


	//   ....[20]....
        /*00cc*/ 	.word	0xffffffff


	//   ....[21]....
        /*00d0*/ 	.word	0xffffffff


	//   ....[22]....
        /*00d4*/ 	.word	0xffffffff


	//   ....[23]....
        /*00d8*/ 	.word	0xffffffff


	//   ....[24]....
        /*00dc*/ 	.word	0xffffffff


	//   ....[25]....
        /*00e0*/ 	.word	0xffffffff


	//   ....[26]....
        /*00e4*/ 	.word	0xffffffff


	//   ....[27]....
        /*00e8*/ 	.word	0xffffffff


	//   ....[28]....
        /*00ec*/ 	.word	0xffffffff


	//   ....[29]....
        /*00f0*/ 	.word	0xffffffff


	//----- nvinfo : EIATTR_COOP_GROUP_INSTR_OFFSETS
	.align		4
.L_219:
        /*00f4*/ 	.byte	0x04, 0x28
        /*00f6*/ 	.short	(.L_221 - .L_220)


	//   ....[0]....
.L_220:
        /*00f8*/ 	.word	0x00000cb0


	//   ....[1]....
        /*00fc*/ 	.word	0x00000cc0


	//   ....[2]....
        /*0100*/ 	.word	0x00000d50


	//   ....[3]....
        /*0104*/ 	.word	0x00000d90


	//   ....[4]....
        /*0108*/ 	.word	0x00000df0


	//   ....[5]....
        /*010c*/ 	.word	0x00000e30


	//   ....[6]....
        /*0110*/ 	.word	0x00000e80


	//   ....[7]....
        /*0114*/ 	.word	0x00000eb0


	//   ....[8]....
        /*0118*/ 	.word	0x00000ef0


	//   ....[9]....
        /*011c*/ 	.word	0x00000f20


	//   ....[10]....
        /*0120*/ 	.word	0x00001240


	//   ....[11]....
        /*0124*/ 	.word	0x00001250


	//   ....[12]....
        /*0128*/ 	.word	0x000012e0


	//   ....[13]....
        /*012c*/ 	.word	0x00001300


	//   ....[14]....
        /*0130*/ 	.word	0x00001360


	//   ....[15]....
        /*0134*/ 	.word	0x00001380


	//   ....[16]....
        /*0138*/ 	.word	0x000013e0


	//   ....[17]....
        /*013c*/ 	.word	0x00001410


	//   ....[18]....
        /*0140*/ 	.word	0x00001490


	//   ....[19]....
        /*0144*/ 	.word	0x000014b0


	//   ....[20]....
        /*0148*/ 	.word	0x00002a40


	//   ....[21]....
        /*014c*/ 	.word	0x00002a50


	//   ....[22]....
        /*0150*/ 	.word	0x00002ae0


	//   ....[23]....
        /*0154*/ 	.word	0x00002b10


	//   ....[24]....
        /*0158*/ 	.word	0x00002b80


	//   ....[25]....
        /*015c*/ 	.word	0x00002ba0


	//   ....[26]....
        /*0160*/ 	.word	0x00002c00


	//   ....[27]....
        /*0164*/ 	.word	0x00002c10


	//   ....[28]....
        /*0168*/ 	.word	0x00002c50


	//   ....[29]....
        /*016c*/ 	.word	0x00002c60


	//----- nvinfo : EIATTR_VRC_CTA_INIT_COUNT
	.align		4
.L_221:
        /*0170*/ 	.byte	0x02, 0x4a
	.zero		1
	.zero		1


	//----- nvinfo : EIATTR_EXIT_INSTR_OFFSETS
	.align		4
        /*0174*/ 	.byte	0x04, 0x1c
        /*0176*/ 	.short	(.L_223 - .L_222)


	//   ....[0]....
.L_222:
        /*0178*/ 	.word	0x000000a0


	//   ....[1]....
        /*017c*/ 	.word	0x000000e0


	//   ....[2]....
        /*0180*/ 	.word	0x00002f00


	//   ....[3]....
        /*0184*/ 	.word	0x00002f80


	//----- nvinfo : EIATTR_MAX_THREADS
	.align		4
.L_223:
        /*0188*/ 	.byte	0x04, 0x05
        /*018a*/ 	.short	(.L_225 - .L_224)
.L_224:
        /*018c*/ 	.word	0x00000100
        /*0190*/ 	.word	0x00000001
        /*0194*/ 	.word	0x00000001


	//----- nvinfo : EIATTR_CRS_STACK_SIZE
	.align		4
.L_225:
        /*0198*/ 	.byte	0x04, 0x1e
        /*019a*/ 	.short	(.L_227 - .L_226)
.L_226:
        /*019c*/ 	.word	0x00000000


	//----- nvinfo : EIATTR_CBANK_PARAM_SIZE
	.align		4
.L_227:
        /*01a0*/ 	.byte	0x03, 0x19
        /*01a2*/ 	.short	0x0029


	//----- nvinfo : EIATTR_PARAM_CBANK
	.align		4
        /*01a4*/ 	.byte	0x04, 0x0a
        /*01a6*/ 	.short	(.L_229 - .L_228)
	.align		4
.L_228:
        /*01a8*/ 	.word	index@(.nv.constant0._ZN3cub18CUB_300001_SM_10006detail6reduce28DeviceReduceSingleTileKernelINS2_10policy_hubIdyN4cuda3__47maximumIdEEE10Policy1000EN6thrust24THRUST_300001_SM_1000_NS6detail15normal_iteratorINSC_10device_ptrIdEEEEPdyS8_ddNS5_3std3__410__identityEEEvT0_T1_T2_T3_T4_T6_)
        /*01ac*/ 	.short	0x0380
        /*01ae*/ 	.short	0x0029


	//----- nvinfo : EIATTR_SW_WAR
	.align		4
.L_229:
        /*01b0*/ 	.byte	0x04, 0x36
        /*01b2*/ 	.short	(.L_231 - .L_230)
.L_230:
        /*01b4*/ 	.word	0x00000008
.L_231:


//--------------------- .nv.info._ZN3cub18CUB_300001_SM_10006detail6reduce28DeviceReduceSingleTileKernelINS2_10policy_hubIdjN4cuda3__47maximumIdEEE10Policy1000EPdSB_iS8_ddNS5_3std3__410__identityEEEvT0_T1_T2_T3_T4_T6_ --------------------------
	.section	.nv.info._ZN3cub18CUB_300001_SM_10006detail6reduce28DeviceReduceSingleTileKernelINS2_10policy_hubIdjN4cuda3__47maximumIdEEE10Policy1000EPdSB_iS8_ddNS5_3std3__410__identityEEEvT0_T1_T2_T3_T4_T6_,"",@"SHT_CUDA_INFO"
	.sectionflags	@""
	.align	4


	//----- nvinfo : EIATTR_CUDA_API_VERSION
	.align		4
        /*0000*/ 	.byte	0x04, 0x37
        /*0002*/ 	.short	(.L_233 - .L_232)
.L_232:
        /*0004*/ 	.word	0x00000082


	//----- nvinfo : EIATTR_KPARAM_INFO
	.align		4
.L_233:
        /*0008*/ 	.byte	0x04, 0x17
        /*000a*/ 	.short	(.L_235 - .L_234)
.L_234:
        /*000c*/ 	.word	0x00000000
        /*0010*/ 	.short	0x0005
        /*0012*/ 	.short	0x0020
        /*0014*/ 	.byte	0x00, 0xf0, 0x05, 0x00


	//----- nvinfo : EIATTR_KPARAM_INFO
	.align		4
.L_235:
        /*0018*/ 	.byte	0x04, 0x17
        /*001a*/ 	.short	(.L_237 - .L_236)
.L_236:
        /*001c*/ 	.word	0x00000000
        /*0020*/ 	.short	0x0004
        /*0022*/ 	.short	0x0018
        /*0024*/ 	.byte	0x00, 0xf0, 0x21, 0x00


	//----- nvinfo : EIATTR_KPARAM_INFO
	.align		4
.L_237:
        /*0028*/ 	.byte	0x04, 0x17
        /*002a*/ 	.short	(.L_239 - .L_238)
.L_238:
        /*002c*/ 	.word	0x00000000
        /*0030*/ 	.short	0x0003
        /*0032*/ 	.short	0x0014
        /*0034*/ 	.byte	0x00, 0xf0, 0x05, 0x00


	//----- nvinfo : EIATTR_KPARAM_INFO
	.align		4
.L_239:
        /*0038*/ 	.byte	0x04, 0x17
        /*003a*/ 	.short	(.L_241 - .L_240)
.L_240:
        /*003c*/ 	.word	0x00000000
        /*0040*/ 	.short	0x0002
        /*0042*/ 	.short	0x0010
        /*0044*/ 	.byte	0x00, 0xf0, 0x11, 0x00


	//----- nvinfo : EIATTR_KPARAM_INFO
	.align		4
.L_241:
        /*0048*/ 	.byte	0x04, 0x17
        /*004a*/ 	.short	(.L_243 - .L_242)
.L_242:
        /*004c*/ 	.word	0x00000000
        /*0050*/ 	.short	0x0001
        /*0052*/ 	.short	0x0008
        /*0054*/ 	.byte	0x00, 0xf5, 0x21, 0x00


	//----- nvinfo : EIATTR_KPARAM_INFO
	.align		4
.L_243:
        /*0058*/ 	.byte	0x04, 0x17
        /*005a*/ 	.short	(.L_245 - .L_244)
.L_244:
        /*005c*/ 	.word	0x00000000
        /*0060*/ 	.short	0x0000
        /*0062*/ 	.short	0x0000
        /*0064*/ 	.byte	0x00, 0xf5, 0x21, 0x00


	//----- nvinfo : EIATTR_SPARSE_MMA_MASK
	.align		4
.L_245:
        /*0068*/ 	.byte	0x03, 0x50
        /*006a*/ 	.short	0x0000


	//----- nvinfo : EIATTR_MAXREG_COUNT
	.align		4
        /*006c*/ 	.byte	0x03, 0x1b
        /*006e*/ 	.short	0x00ff


	//----- nvinfo : EIATTR_NUM_BARRIERS
	.align		4
        /*0070*/ 	.byte	0x02, 0x4c
        /*0072*/ 	.byte	0x01
	.zero		1


	//----- nvinfo : EIATTR_MERCURY_ISA_VERSION
	.align		4
        /*0074*/ 	.byte	0x03, 0x5f
        /*0076*/ 	.short	0x0101


	//----- nvinfo : EIATTR_COOP_GROUP_MASK_REGIDS
	.align		4
        /*0078*/ 	.byte	0x04, 0x29
        /*007a*/ 	.short	(.L_247 - .L_246)


	//   ....[0]....
.L_246:
        /*007c*/ 	.word	0xffffffff


	//   ....[1]....
        /*0080*/ 	.word	0xffffffff


	//   ....[2]....
        /*0084*/ 	.word	0xffffffff


	//   ....[3]....
        /*0088*/ 	.word	0xffffffff


	//   ....[4]....
        /*008c*/ 	.word	0xffffffff


	//   ....[5]....
        /*0090*/ 	.word	0xffffffff


	//   ....[6]....
        /*0094*/ 	.word	0xffffffff


	//   ....[7]....
        /*0098*/ 	.word	0xffffffff


	//   ....[8]....
        /*009c*/ 	.word	0xffffffff


	//   ....[9]....
        /*00a0*/ 	.word	0xffffffff


	//   ....[10]....
        /*00a4*/ 	.word	0xffffffff


	//   ....[11]....
        /*00a8*/ 	.word	0xffffffff


	//   ....[12]....
        /*00ac*/ 	.word	0xffffffff


	//   ....[13]....
        /*00b0*/ 	.word	0xffffffff


	//   ....[14]....
        /*00b4*/ 	.word	0xffffffff


	//   ....[15]....
        /*00b8*/ 	.word	0xffffffff


	//   ....[16]....
        /*00bc*/ 	.word	0xffffffff


	//   ....[17]....
        /*00c0*/ 	.word	0xffffffff


	//   ....[18]....
        /*00c4*/ 	.word	0xffffffff


	//   ....[19]....
        /*00c8*/ 	.word	0xffffffff


	//   ....[20]....
        /*00cc*/ 	.word	0xffffffff


	//   ....[21]....
        /*00d0*/ 	.word	0xffffffff


	//   ....[22]....
        /*00d4*/ 	.word	0xffffffff


	//   ....[23]....
        /*00d8*/ 	.word	0xffffffff


	//   ....[24]....
        /*00dc*/ 	.word	0xffffffff


	//   ....[25]....
        /*00e0*/ 	.word	0xffffffff


	//   ....[26]....
        /*00e4*/ 	.word	0xffffffff


	//   ....[27]....
        /*00e8*/ 	.word	0xffffffff


	//   ....[28]....
        /*00ec*/ 	.word	0xffffffff


	//   ....[29]....
        /*00f0*/ 	.word	0xffffffff


	//   ....[30]....
        /*00f4*/ 	.word	0xffffffff


	//   ....[31]....
        /*00f8*/ 	.word	0xffffffff


	//   ....[32]....
        /*00fc*/ 	.word	0xffffffff


	//   ....[33]....
        /*0100*/ 	.word	0xffffffff


	//   ....[34]....
        /*0104*/ 	.word	0xffffffff


	//   ....[35]....
        /*0108*/ 	.word	0xffffffff


	//   ....[36]....
        /*010c*/ 	.word	0xffffffff


	//   ....[37]....
        /*0110*/ 	.word	0xffffffff


	//   ....[38]....
        /*0114*/ 	.word	0xffffffff


	//   ....[39]....
        /*0118*/ 	.word	0xffffffff


	//   ....[40]....
        /*011c*/ 	.word	0xffffffff


	//   ....[41]....
        /*0120*/ 	.word	0xffffffff


	//   ....[42]....
        /*0124*/ 	.word	0xffffffff


	//   ....[43]....
        /*0128*/ 	.word	0xffffffff


	//   ....[44]....
        /*012c*/ 	.word	0xffffffff


	//   ....[45]....
        /*0130*/ 	.word	0xffffffff


	//   ....[46]....
        /*0134*/ 	.word	0xffffffff


	//   ....[47]....
        /*0138*/ 	.word	0xffffffff


	//   ....[48]....
        /*013c*/ 	.word	0xffffffff


	//   ....[49]....
        /*0140*/ 	.word	0xffffffff


	//   ....[50]....
        /*0144*/ 	.word	0xffffffff


	//   ....[51]....
        /*0148*/ 	.word	0xffffffff


	//   ....[52]....
        /*014c*/ 	.word	0xffffffff


	//   ....[53]....
        /*0150*/ 	.word	0xffffffff


	//   ....[54]....
        /*0154*/ 	.word	0xffffffff


	//   ....[55]....
        /*0158*/ 	.word	0xffffffff


	//   ....[56]....
        /*015c*/ 	.word	0xffffffff


	//   ....[57]....
        /*0160*/ 	.word	0xffffffff


	//   ....[58]....
        /*0164*/ 	.word	0xffffffff


	//   ....[59]....
        /*0168*/ 	.word	0xffffffff


	//----- nvinfo : EIATTR_COOP_GROUP_INSTR_OFFSETS
	.align		4
.L_247:
        /*016c*/ 	.byte	0x04, 0x28
        /*016e*/ 	.short	(.L_249 - .L_248)


	//   ....[0]....
.L_248:
        /*0170*/ 	.word	0x00000d30


	//   ....[1]....
        /*0174*/ 	.word	0x00000d40


	//   ....[2]....
        /*0178*/ 	.word	0x00000dd0


	//   ....[3]....
        /*017c*/ 	.word	0x00000e10


	//   ....[4]....
        /*0180*/ 	.word	0x00000e80


	//   ....[5]....
        /*0184*/ 	.word	0x00000ea0


	//   ....[6]....
        /*0188*/ 	.word	0x00000ef0


	//   ....[7]....
        /*018c*/ 	.word	0x00000f10


	//   ....[8]....
        /*0190*/ 	.word	0x00000f60


	//   ....[9]....
        /*0194*/ 	.word	0x00000f80


	//   ....[10]....
        /*0198*/ 	.word	0x00001280


	//   ....[11]....
        /*019c*/ 	.word	0x00001290


	//   ....[12]....
        /*01a0*/ 	.word	0x00001320


	//   ....[13]....
        /*01a4*/ 	.word	0x00001350


	//   ....[14]....
        /*01a8*/ 	.word	0x000013b0


	//   ....[15]....
        /*01ac*/ 	.word	0x000013e0


	//   ....[16]....
        /*01b0*/ 	.word	0x00001440


	//   ....[17]....
        /*01b4*/ 	.word	0x00001480


	//   ....[18]....
        /*01b8*/ 	.word	0x000014f0


	//   ....[19]....
        /*01bc*/ 	.word	0x00001530


	//   ....[20]....
        /*01c0*/ 	.word	0x00002960


	//   ....[21]....
        /*01c4*/ 	.word	0x00002970


	//   ....[22]....
        /*01c8*/ 	.word	0x00002a00


	//   ....[23]....
        /*01cc*/ 	.word	0x00002a30


	//   ....[24]....
        /*01d0*/ 	.word	0x00002aa0


	//   ....[25]....
        /*01d4*/ 	.word	0x00002ac0


	//   ....[26]....
        /*01d8*/ 	.word	0x00002b20


	//   ....[27]....
        /*01dc*/ 	.word	0x00002b30


	//   ....[28]....
        /*01e0*/ 	.word	0x00002b80


	//   ....[29]....
        /*01e4*/ 	.word	0x00002b90


	//   ....[30]....
        /*01e8*/ 	.word	0x00003a20


	//   ....[31]....
        /*01ec*/ 	.word	0x00003a30


	//   ....[32]....
        /*01f0*/ 	.word	0x00003ac0


	//   ....[33]....
        /*01f4*/ 	.word	0x00003b00


	//   ....[34]....
        /*01f8*/ 	.word	0x00003b80


	//   ....[35]....
        /*01fc*/ 	.word	0x00003bc0


	//   ....[36]....
        /*0200*/ 	.word	0x00003c20


	//   ....[37]....
        /*0204*/ 	.word	0x00003c50


	//   ....[38]....
        /*0208*/ 	.word	0x00003ca0


	//   ....[39]....
        /*020c*/ 	.word	0x00003cd0


	//   ....[40]....
        /*0210*/ 	.word	0x00003fb0


	//   ....[41]....
        /*0214*/ 	.word	0x00003fc0


	//   ....[42]....
        /*0218*/ 	.word	0x00004050


	//   ....[43]....
        /*021c*/ 	.word	0x00004080


	//   ....[44]....
        /*0220*/ 	.word	0x000040d0


	//   ....[45]....
        /*0224*/ 	.word	0x00004100


	//   ....[46]....
        /*0228*/ 	.word	0x00004170


	//   ....[47]....
        /*022c*/ 	.word	0x000041b0


	//   ....[48]....
        /*0230*/ 	.word	0x00004220


	//   ....[49]....
        /*0234*/ 	.word	0x00004250


	//   ....[50]....
        /*0238*/ 	.word	0x00005700


	//   ....[51]....
        /*023c*/ 	.word	0x00005710


	//   ....[52]....
        /*0240*/ 	.word	0x000057a0


	//   ....[53]....
        /*0244*/ 	.word	0x000057e0


	//   ....[54]....
        /*0248*/ 	.word	0x00005860


	//   ....[55]....
        /*024c*/ 	.word	0x000058a0


	//   ....[56]....
        /*0250*/ 	.word	0x00005900


	//   ....[57]....
        /*0254*/ 	.word	0x00005930


	//   ....[58]....
        /*0258*/ 	.word	0x00005980


	//   ....[59]....
        /*025c*/ 	.word	0x000059b0


	//----- nvinfo : EIATTR_VRC_CTA_INIT_COUNT
	.align		4
.L_249:
        /*0260*/ 	.byte	0x02, 0x4a
	.zero		1
	.zero		1


	//----- nvinfo : EIATTR_EXIT_INSTR_OFFSETS
	.align		4
        /*0264*/ 	.byte	0x04, 0x1c
        /*0266*/ 	.short	(.L_251 - .L_250)


	//   ....[0]....
.L_250:
        /*0268*/ 	.word	0x00000080


	//   ....[1]....
        /*026c*/ 	.word	0x000000c0


	//   ....[2]....
        /*0270*/ 	.word	0x00005c20


	//   ....[3]....
        /*0274*/ 	.word	0x00005ca0


	//----- nvinfo : EIATTR_MAX_THREADS
	.align		4
.L_251:
        /*0278*/ 	.byte	0x04, 0x05
        /*027a*/ 	.short	(.L_253 - .L_252)
.L_252:
        /*027c*/ 	.word	0x00000100
        /*0280*/ 	.word	0x00000001
        /*0284*/ 	.word	0x00000001


	//----- nvinfo : EIATTR_CRS_STACK_SIZE
	.align		4
.L_253:
        /*0288*/ 	.byte	0x04, 0x1e
        /*028a*/ 	.short	(.L_255 - .L_254)
.L_254:
        /*028c*/ 	.word	0x00000000


	//----- nvinfo : EIATTR_CBANK_PARAM_SIZE
	.align		4
.L_255:
        /*0290*/ 	.byte	0x03, 0x19
        /*0292*/ 	.short	0x0021


	//----- nvinfo : EIATTR_PARAM_CBANK
	.align		4
        /*0294*/ 	.byte	0x04, 0x0a
        /*0296*/ 	.short	(.L_257 - .L_256)
	.align		4
.L_256:
        /*0298*/ 	.word	index@(.nv.constant0._ZN3cub18CUB_300001_SM_10006detail6reduce28DeviceReduceSingleTileKernelINS2_10policy_hubIdjN4cuda3__47maximumIdEEE10Policy1000EPdSB_iS8_ddNS5_3std3__410__identityEEEvT0_T1_T2_T3_T4_T6_)
        /*029c*/ 	.short	0x0380
        /*029e*/ 	.short	0x0021


	//----- nvinfo : EIATTR_SW_WAR
	.align		4
.L_257:
        /*02a0*/ 	.byte	0x04, 0x36
        /*02a2*/ 	.short	(.L_259 - .L_258)
.L_258:
        /*02a4*/ 	.word	0x00000008
.L_259:


//--------------------- .nv.info._ZN3cub18CUB_300001_SM_10006detail6reduce18DeviceReduceKernelINS2_10policy_hubIdjN4cuda3__47maximumIdEEE10Policy1000EN6thrust24THRUST_300001_SM_1000_NS6detail15normal_iteratorINSC_10device_ptrIdEEEEjS8_dNS5_3std3__410__identityEEEvT0_PT3_T1_NS0_13GridEvenShareISO_EET2_T4_ --------------------------
	.section	.nv.info._ZN3cub18CUB_300001_SM_10006detail6reduce18DeviceReduceKernelINS2_10policy_hubIdjN4cuda3__47maximumIdEEE10Policy1000EN6thrust24THRUST_300001_SM_1000_NS6detail15normal_iteratorINSC_10device_ptrIdEEEEjS8_dNS5_3std3__410__identityEEEvT0_PT3_T1_NS0_13GridEvenShareISO_EET2_T4_,"",@"SHT_CUDA_INFO"
	.sectionflags	@""
	.align	4


	//----- nvinfo : EIATTR_CUDA_API_VERSION
	.align		4
        /*0000*/ 	.byte	0x04, 0x37
        /*0002*/ 	.short	(.L_261 - .L_260)
.L_260:
        /*0004*/ 	.word	0x00000082


	//----- nvinfo : EIATTR_KPARAM_INFO
	.align		4
.L_261:
        /*0008*/ 	.byte	0x04, 0x17
        /*000a*/ 	.short	(.L_263 - .L_262)
.L_262:
        /*000c*/ 	.word	0x00000000
        /*0010*/ 	.short	0x0005
        /*0012*/ 	.short	0x003d
        /*0014*/ 	.byte	0x00, 0xf0, 0x05, 0x00


	//----- nvinfo : EIATTR_KPARAM_INFO
	.align		4
.L_263:
        /*0018*/ 	.byte	0x04, 0x17
        /*001a*/ 	.short	(.L_265 - .L_264)
.L_264:
        /*001c*/ 	.word	0x00000000
        /*0020*/ 	.short	0x0004
        /*0022*/ 	.short	0x003c
        /*0024*/ 	.byte	0x00, 0xf0, 0x05, 0x00


	//----- nvinfo : EIATTR_KPARAM_INFO
	.align		4
.L_265:
        /*0028*/ 	.byte	0x04, 0x17
        /*002a*/ 	.short	(.L_267 - .L_266)
.L_266:
        /*002c*/ 	.word	0x00000000
        /*0030*/ 	.short	0x0003
        /*0032*/ 	.short	0x0014
        /*0034*/ 	.byte	0x00, 0xf0, 0xa1, 0x00


	//----- nvinfo : EIATTR_KPARAM_INFO
	.align		4
.L_267:
        /*0038*/ 	.byte	0x04, 0x17
        /*003a*/ 	.short	(.L_269 - .L_268)
.L_268:
        /*003c*/ 	.word	0x00000000
        /*0040*/ 	.short	0x0002
        /*0042*/ 	.short	0x0010
        /*0044*/ 	.byte	0x00, 0xf0, 0x11, 0x00


	//----- nvinfo : EIATTR_KPARAM_INFO
	.align		4
.L_269:
        /*0048*/ 	.byte	0x04, 0x17
        /*004a*/ 	.short	(.L_271 - .L_270)
.L_270:
        /*004c*/ 	.word	0x00000000
        /*0050*/ 	.short	0x0001
        /*0052*/ 	.short	0x0008
        /*0054*/ 	.byte	0x00, 0xf5, 0x21, 0x00


	//----- nvinfo : EIATTR_KPARAM_INFO
	.align		4
.L_271:
        /*0058*/ 	.byte	0x04, 0x17
        /*005a*/ 	.short	(.L_273 - .L_272)
.L_272:
        /*005c*/ 	.word	0x00000000
        /*0060*/ 	.short	0x0000
        /*0062*/ 	.short	0x0000
        /*0064*/ 	.byte	0x00, 0xf0, 0x21, 0x00


	//----- nvinfo : EIATTR_SPARSE_MMA_MASK
	.align		4
.L_273:
        /*0068*/ 	.byte	0x03, 0x50
        /*006a*/ 	.short	0x0000


	//----- nvinfo : EIATTR_MAXREG_COUNT
	.align		4
        /*006c*/ 	.byte	0x03, 0x1b
        /*006e*/ 	.short	0x00ff


	//----- nvinfo : EIATTR_NUM_BARRIERS
	.align		4
        /*0070*/ 	.byte	0x02, 0x4c
        /*0072*/ 	.byte	0x01
	.zero		1


	//----- nvinfo : EIATTR_MERCURY_ISA_VERSION
	.align		4
        /*0074*/ 	.byte	0x03, 0x5f
        /*0076*/ 	.short	0x0101


	//----- nvinfo : EIATTR_COOP_GROUP_MASK_REGIDS
	.align		4
        /*0078*/ 	.byte	0x04, 0x29
        /*007a*/ 	.short	(.L_275 - .L_274)


	//   ....[0]....
.L_274:
        /*007c*/ 	.word	0xffffffff


	//   ....[1]....
        /*0080*/ 	.word	0xffffffff


	//   ....[2]....
        /*0084*/ 	.word	0xffffffff


	//   ....[3]....
        /*0088*/ 	.word	0xffffffff


	//   ....[4]....
        /*008c*/ 	.word	0xffffffff


	//   ....[5]....
        /*0090*/ 	.word	0xffffffff


	//   ....[6]....
        /*0094*/ 	.word	0xffffffff


	//   ....[7]....
        /*0098*/ 	.word	0xffffffff


	//   ....[8]....
        /*009c*/ 	.word	0xffffffff


	//   ....[9]....
        /*00a0*/ 	.word	0xffffffff


	//   ....[10]....
        /*00a4*/ 	.word	0xffffffff


	//   ....[11]....
        /*00a8*/ 	.word	0xffffffff


	//   ....[12]....
        /*00ac*/ 	.word	0xffffffff


	//   ....[13]....
        /*00b0*/ 	.word	0xffffffff


	//   ....[14]....
        /*00b4*/ 	.word	0xffffffff


	//   ....[15]....
        /*00b8*/ 	.word	0xffffffff


	//   ....[16]....
        /*00bc*/ 	.word	0xffffffff


	//   ....[17]....
        /*00c0*/ 	.word	0xffffffff


	//   ....[18]....
        /*00c4*/ 	.word	0xffffffff


	//   ....[19]....
        /*00c8*/ 	.word	0xffffffff


	//   ....[20]....
        /*00cc*/ 	.word	0xffffffff


	//   ....[21]....
        /*00d0*/ 	.word	0xffffffff


	//   ....[22]....
        /*00d4*/ 	.word	0xffffffff


	//   ....[23]....
        /*00d8*/ 	.word	0xffffffff


	//   ....[24]....
        /*00dc*/ 	.word	0xffffffff


	//   ....[25]....
        /*00e0*/ 	.word	0xffffffff


	//   ....[26]....
        /*00e4*/ 	.word	0xffffffff


	//   ....[27]....
        /*00e8*/ 	.word	0xffffffff


	//   ....[28]....
        /*00ec*/ 	.word	0xffffffff


	//   ....[29]....
        /*00f0*/ 	.word	0xffffffff


	//----- nvinfo : EIATTR_COOP_GROUP_INSTR_OFFSETS
	.align		4
.L_275:
        /*00f4*/ 	.byte	0x04, 0x28
        /*00f6*/ 	.short	(.L_277 - .L_276)


	//   ....[0]....
.L_276:
        /*00f8*/ 	.word	0x00000fa0


	//   ....[1]....
        /*00fc*/ 	.word	0x00000fb0


	//   ....[2]....
        /*0100*/ 	.word	0x00001040


	//   ....[3]....
        /*0104*/ 	.word	0x00001070


	//   ....[4]....
        /*0108*/ 	.word	0x000010e0


	//   ....[5]....
        /*010c*/ 	.word	0x00001100


	//   ....[6]....
        /*0110*/ 	.word	0x00001160


	//   ....[7]....
        /*0114*/ 	.word	0x00001170


	//   ....[8]....
        /*0118*/ 	.word	0x000011c0


	//   ....[9]....
        /*011c*/ 	.word	0x000011d0


	//   ....[10]....
        /*0120*/ 	.word	0x000014b0


	//   ....[11]....
        /*0124*/ 	.word	0x000014c0


	//   ....[12]....
        /*0128*/ 	.word	0x00001550


	//   ....[13]....
        /*012c*/ 	.word	0x00001570


	//   ....[14]....
        /*0130*/ 	.word	0x000015d0


	//   ....[15]....
        /*0134*/ 	.word	0x000015f0


	//   ....[16]....
        /*0138*/ 	.word	0x00001650


	//   ....[17]....
        /*013c*/ 	.word	0x00001690


	//   ....[18]....
        /*0140*/ 	.word	0x00001700


	//   ....[19]....
        /*0144*/ 	.word	0x00001720


	//   ....[20]....
        /*0148*/ 	.word	0x00002f70


	//   ....[21]....
        /*014c*/ 	.word	0x00002f80


	//   ....[22]....
        /*0150*/ 	.word	0x00003010


	//   ....[23]....
        /*0154*/ 	.word	0x00003040


	//   ....[24]....
        /*0158*/ 	.word	0x000030b0


	//   ....[25]....
        /*015c*/ 	.word	0x000030d0


	//   ....[26]....
        /*0160*/ 	.word	0x00003130


	//   ....[27]....
        /*0164*/ 	.word	0x00003140


	//   ....[28]....
        /*0168*/ 	.word	0x00003190


	//   ....[29]....
        /*016c*/ 	.word	0x000031a0


	//----- nvinfo : EIATTR_VRC_CTA_INIT_COUNT
	.align		4
.L_277:
        /*0170*/ 	.byte	0x02, 0x4a
	.zero		1
	.zero		1


	//----- nvinfo : EIATTR_EXIT_INSTR_OFFSETS
	.align		4
        /*0174*/ 	.byte	0x04, 0x1c
        /*0176*/ 	.short	(.L_279 - .L_278)


	//   ....[0]....
.L_278:
        /*0178*/ 	.word	0x00003430


	//   ....[1]....
        /*017c*/ 	.word	0x00003490


	//----- nvinfo : EIATTR_MAX_THREADS
	.align		4
.L_279:
        /*0180*/ 	.byte	0x04, 0x05
        /*0182*/ 	.short	(.L_281 - .L_280)
.L_280:
        /*0184*/ 	.word	0x00000100
        /*0188*/ 	.word	0x00000001
        /*018c*/ 	.word	0x00000001


	//----- nvinfo : EIATTR_CRS_STACK_SIZE
	.align		4
.L_281:
        /*0190*/ 	.byte	0x04, 0x1e
        /*0192*/ 	.short	(.L_283 - .L_282)
.L_282:
        /*0194*/ 	.word	0x00000000


	//----- nvinfo : EIATTR_CBANK_PARAM_SIZE
	.align		4
.L_283:
        /*0198*/ 	.byte	0x03, 0x19
        /*019a*/ 	.short	0x003e


	//----- nvinfo : EIATTR_PARAM_CBANK
	.align		4
        /*019c*/ 	.byte	0x04, 0x0a
        /*019e*/ 	.short	(.L_285 - .L_284)
	.align		4
.L_284:
        /*01a0*/ 	.word	index@(.nv.constant0._ZN3cub18CUB_300001_SM_10006detail6reduce18DeviceReduceKernelINS2_10policy_hubIdjN4cuda3__47maximumIdEEE10Policy1000EN6thrust24THRUST_300001_SM_1000_NS6detail15normal_iteratorINSC_10device_ptrIdEEEEjS8_dNS5_3std3__410__identityEEEvT0_PT3_T1_NS0_13GridEvenShareISO_EET2_T4_)
        /*01a4*/ 	.short	0x0380
        /*01a6*/ 	.short	0x003e


	//----- nvinfo : EIATTR_SW_WAR
	.align		4
.L_285:
        /*01a8*/ 	.byte	0x04, 0x36
        /*01aa*/ 	.short	(.L_287 - .L_286)
.L_286:
        /*01ac*/ 	.word	0x00000008
.L_287:


//--------------------- .nv.info._ZN3cub18CUB_300001_SM_10006detail6reduce28DeviceReduceSingleTileKernelINS2_10policy_hubIdjN4cuda3__47maximumIdEEE10Policy1000EN6thrust24THRUST_300001_SM_1000_NS6detail15normal_iteratorINSC_10device_ptrIdEEEEPdjS8_ddNS5_3std3__410__identityEEEvT0_T1_T2_T3_T4_T6_ --------------------------
	.section	.nv.info._ZN3cub18CUB_300001_SM_10006detail6reduce28DeviceReduceSingleTileKernelINS2_10policy_hubIdjN4cuda3__47maximumIdEEE10Policy1000EN6thrust24THRUST_300001_SM_1000_NS6detail15normal_iteratorINSC_10device_ptrIdEEEEPdjS8_ddNS5_3std3__410__identityEEEvT0_T1_T2_T3_T4_T6_,"",@"SHT_CUDA_INFO"
	.sectionflags	@""
	.align	4


	//----- nvinfo : EIATTR_CUDA_API_VERSION
	.align		4
        /*0000*/ 	.byte	0x04, 0x37
        /*0002*/ 	.short	(.L_289 - .L_288)
.L_288:
        /*0004*/ 	.word	0x00000082


	//----- nvinfo : EIATTR_KPARAM_INFO
	.align		4
.L_289:
        /*0008*/ 	.byte	0x04, 0x17
        /*000a*/ 	.short	(.L_291 - .L_290)
.L_290:
        /*000c*/ 	.word	0x00000000
        /*0010*/ 	.short	0x0005
        /*0012*/ 	.short	0x0020
        /*0014*/ 	.byte	0x00, 0xf0, 0x05, 0x00


	//----- nvinfo : EIATTR_KPARAM_INFO
	.align		4
.L_291:
        /*0018*/ 	.byte	0x04, 0x17
        /*001a*/ 	.short	(.L_293 - .L_292)
.L_292:
        /*001c*/ 	.word	0x00000000
        /*0020*/ 	.short	0x0004
        /*0022*/ 	.short	0x0018
        /*0024*/ 	.byte	0x00, 0xf0, 0x21, 0x00


	//----- nvinfo : EIATTR_KPARAM_INFO
	.align		4
.L_293:
        /*0028*/ 	.byte	0x04, 0x17
        /*002a*/ 	.short	(.L_295 - .L_294)
.L_294:
        /*002c*/ 	.word	0x00000000
        /*0030*/ 	.short	0x0003
        /*0032*/ 	.short	0x0014
        /*0034*/ 	.byte	0x00, 0xf0, 0x05, 0x00


	//----- nvinfo : EIATTR_KPARAM_INFO
	.align		4
.L_295:
        /*0038*/ 	.byte	0x04, 0x17
        /*003a*/ 	.short	(.L_297 - .L_296)
.L_296:
        /*003c*/ 	.word	0x00000000
        /*0040*/ 	.short	0x0002
        /*0042*/ 	.short	0x0010
        /*0044*/ 	.byte	0x00, 0xf0, 0x11, 0x00


	//----- nvinfo : EIATTR_KPARAM_INFO
	.align		4
.L_297:
        /*0048*/ 	.byte	0x04, 0x17
        /*004a*/ 	.short	(.L_299 - .L_298)
.L_298:
        /*004c*/ 	.word	0x00000000
        /*0050*/ 	.short	0x0001
        /*0052*/ 	.short	0x0008
        /*0054*/ 	.byte	0x00, 0xf5, 0x21, 0x00


	//----- nvinfo : EIATTR_KPARAM_INFO
	.align		4
.L_299:
        /*0058*/ 	.byte	0x04, 0x17
        /*005a*/ 	.short	(.L_301 - .L_300)
.L_300:
        /*005c*/ 	.word	0x00000000
        /*0060*/ 	.short	0x0000
        /*0062*/ 	.short	0x0000
        /*0064*/ 	.byte	0x00, 0xf0, 0x21, 0x00


	//----- nvinfo : EIATTR_SPARSE_MMA_MASK
	.align		4
.L_301:
        /*0068*/ 	.byte	0x03, 0x50
        /*006a*/ 	.short	0x0000


	//----- nvinfo : EIATTR_MAXREG_COUNT
	.align		4
        /*006c*/ 	.byte	0x03, 0x1b
        /*006e*/ 	.short	0x00ff


	//----- nvinfo : EIATTR_NUM_BARRIERS
	.align		4
        /*0070*/ 	.byte	0x02, 0x4c
        /*0072*/ 	.byte	0x01
	.zero		1


	//----- nvinfo : EIATTR_MERCURY_ISA_VERSION
	.align		4
        /*0074*/ 	.byte	0x03, 0x5f
        /*0076*/ 	.short	0x0101


	//----- nvinfo : EIATTR_COOP_GROUP_MASK_REGIDS
	.align		4
        /*0078*/ 	.byte	0x04, 0x29
        /*007a*/ 	.short	(.L_303 - .L_302)


	//   ....[0]....
.L_302:
        /*007c*/ 	.word	0xffffffff


	//   ....[1]....
        /*0080*/ 	.word	0xffffffff


	//   ....[2]....
        /*0084*/ 	.word	0xffffffff


	//   ....[3]....
        /*0088*/ 	.word	0xffffffff


	//   ....[4]....
        /*008c*/ 	.word	0xffffffff


	//   ....[5]....
        /*0090*/ 	.word	0xffffffff


	//   ....[6]....
        /*0094*/ 	.word	0xffffffff


	//   ....[7]....
        /*0098*/ 	.word	0xffffffff


	//   ....[8]....
        /*009c*/ 	.word	0xffffffff


	//   ....[9]....
        /*00a0*/ 	.word	0xffffffff


	//   ....[10]....
        /*00a4*/ 	.word	0xffffffff


	//   ....[11]....
        /*00a8*/ 	.word	0xffffffff


	//   ....[12]....
        /*00ac*/ 	.word	0xffffffff


	//   ....[13]....
        /*00b0*/ 	.word	0xffffffff


	//   ....[14]....
        /*00b4*/ 	.word	0xffffffff


	//   ....[15]....
        /*00b8*/ 	.word	0xffffffff


	//   ....[16]....
        /*00bc*/ 	.word	0xffffffff


	//   ....[17]....
        /*00c0*/ 	.word	0xffffffff


	//   ....[18]....
        /*00c4*/ 	.word	0xffffffff


	//   ....[19]....
        /*00c8*/ 	.word	0xffffffff


	//   ....[20]....
        /*00cc*/ 	.word	0xffffffff


	//   ....[21]....
        /*00d0*/ 	.word	0xffffffff


	//   ....[22]....
        /*00d4*/ 	.word	0xffffffff


	//   ....[23]....
        /*00d8*/ 	.word	0xffffffff


	//   ....[24]....
        /*00dc*/ 	.word	0xffffffff


	//   ....[25]....
        /*00e0*/ 	.word	0xffffffff


	//   ....[26]....
        /*00e4*/ 	.word	0xffffffff


	//   ....[27]....
        /*00e8*/ 	.word	0xffffffff


	//   ....[28]....
        /*00ec*/ 	.word	0xffffffff


	//   ....[29]....
        /*00f0*/ 	.word	0xffffffff


	//----- nvinfo : EIATTR_COOP_GROUP_INSTR_OFFSETS
	.align		4
.L_303:
        /*00f4*/ 	.byte	0x04, 0x28
        /*00f6*/ 	.short	(.L_305 - .L_304)


	//   ....[0]....
.L_304:
        /*00f8*/ 	.word	0x00000cc0


	//   ....[1]....
        /*00fc*/ 	.word	0x00000cd0


	//   ....[2]....
        /*0100*/ 	.word	0x00000d60


	//   ....[3]....
        /*0104*/ 	.word	0x00000da0


	//   ....[4]....
        /*0108*/ 	.word	0x00000e20


	//   ....[5]....
        /*010c*/ 	.word	0x00000e60


	//   ....[6]....
        /*0110*/ 	.word	0x00000ec0


	//   ....[7]....
        /*0114*/ 	.word	0x00000ef0


	//   ....[8]....
        /*0118*/ 	.word	0x00000f40


	//   ....[9]....
        /*011c*/ 	.word	0x00000f70


	//   ....[10]....
        /*0120*/ 	.word	0x00001250


	//   ....[11]....
        /*0124*/ 	.word	0x00001260


	//   ....[12]....
        /*0128*/ 	.word	0x000012f0


	//   ....[13]....
        /*012c*/ 	.word	0x00001310


	//   ....[14]....
        /*0130*/ 	.word	0x00001360


	//   ....[15]....
        /*0134*/ 	.word	0x00001380


	//   ....[16]....
        /*0138*/ 	.word	0x000013d0


	//   ....[17]....
        /*013c*/ 	.word	0x00001400


	//   ....[18]....
        /*0140*/ 	.word	0x00001470


	//   ....[19]....
        /*0144*/ 	.word	0x00001490


	//   ....[20]....
        /*0148*/ 	.word	0x00002b60


	//   ....[21]....
        /*014c*/ 	.word	0x00002b70


	//   ....[22]....
        /*0150*/ 	.word	0x00002c00


	//   ....[23]....
        /*0154*/ 	.word	0x00002c30


	//   ....[24]....
        /*0158*/ 	.word	0x00002ca0


	//   ....[25]....
        /*015c*/ 	.word	0x00002cc0


	//   ....[26]....
        /*0160*/ 	.word	0x00002d20


	//   ....[27]....
        /*0164*/ 	.word	0x00002d30


	//   ....[28]....
        /*0168*/ 	.word	0x00002d80


	//   ....[29]....
        /*016c*/ 	.word	0x00002d90


	//----- nvinfo : EIATTR_VRC_CTA_INIT_COUNT
	.align		4
.L_305:
        /*0170*/ 	.byte	0x02, 0x4a
	.zero		1
	.zero		1


	//----- nvinfo : EIATTR_EXIT_INSTR_OFFSETS
	.align		4
        /*0174*/ 	.byte	0x04, 0x1c
        /*0176*/ 	.short	(.L_307 - .L_306)


	//   ....[0]....
.L_306:
        /*0178*/ 	.word	0x00000080


	//   ....[1]....
        /*017c*/ 	.word	0x000000c0


	//   ....[2]....
        /*0180*/ 	.word	0x00003000


	//   ....[3]....
        /*0184*/ 	.word	0x00003080


	//----- nvinfo : EIATTR_MAX_THREADS
	.align		4
.L_307:
        /*0188*/ 	.byte	0x04, 0x05
        /*018a*/ 	.short	(.L_309 - .L_308)
.L_308:
        /*018c*/ 	.word	0x00000100
        /*0190*/ 	.word	0x00000001
        /*0194*/ 	.word	0x00000001


	//----- nvinfo : EIATTR_CRS_STACK_SIZE
	.align		4
.L_309:
        /*0198*/ 	.byte	0x04, 0x1e
        /*019a*/ 	.short	(.L_311 - .L_310)
.L_310:
        /*019c*/ 	.word	0x00000000


	//----- nvinfo : EIATTR_CBANK_PARAM_SIZE
	.align		4
.L_311:
        /*01a0*/ 	.byte	0x03, 0x19
        /*01a2*/ 	.short	0x0021


	//----- nvinfo : EIATTR_PARAM_CBANK
	.align		4
        /*01a4*/ 	.byte	0x04, 0x0a
        /*01a6*/ 	.short	(.L_313 - .L_312)
	.align		4
.L_312:
        /*01a8*/ 	.word	index@(.nv.constant0._ZN3cub18CUB_300001_SM_10006detail6reduce28DeviceReduceSingleTileKernelINS2_10policy_hubIdjN4cuda3__47maximumIdEEE10Policy1000EN6thrust24THRUST_300001_SM_1000_NS6detail15normal_iteratorINSC_10device_ptrIdEEEEPdjS8_ddNS5_3std3__410__identityEEEvT0_T1_T2_T3_T4_T6_)
        /*01ac*/ 	.short	0x0380
        /*01ae*/ 	.short	0x0021


	//----- nvinfo : EIATTR_SW_WAR
	.align		4
.L_313:
        /*01b0*/ 	.byte	0x04, 0x36
        /*01b2*/ 	.short	(.L_315 - .L_314)
.L_314:
        /*01b4*/ 	.word	0x00000008
.L_315:


//--------------------- .nv.info._ZN3cub18CUB_300001_SM_10006detail8for_each13static_kernelINS2_12policy_hub_t12policy_500_tEmN6thrust24THRUST_300001_SM_1000_NS8cuda_cub20__uninitialized_fill7functorINS7_10device_ptrIdEEdEEEEvT0_T1_ --------------------------
	.section	.nv.info._ZN3cub18CUB_300001_SM_10006detail8for_each13static_kernelINS2_12policy_hub_t12policy_500_tEmN6thrust24THRUST_300001_SM_1000_NS8cuda_cub20__uninitialized_fill7functorINS7_10device_ptrIdEEdEEEEvT0_T1_,"",@"SHT_CUDA_INFO"
	.sectionflags	@""
	.align	4


	//----- nvinfo : EIATTR_CUDA_API_VERSION
	.align		4
        /*0000*/ 	.byte	0x04, 0x37
        /*0002*/ 	.short	(.L_317 - .L_316)
.L_316:
        /*0004*/ 	.word	0x00000082


	//----- nvinfo : EIATTR_KPARAM_INFO
	.align		4
.L_317:
        /*0008*/ 	.byte	0x04, 0x17
        /*000a*/ 	.short	(.L_319 - .L_318)
.L_318:
        /*000c*/ 	.word	0x00000000
        /*0010*/ 	.short	0x0001
        /*0012*/ 	.short	0x0008
        /*0014*/ 	.byte	0x00, 0xf0, 0x41, 0x00


	//----- nvinfo : EIATTR_KPARAM_INFO
	.align		4
.L_319:
        /*0018*/ 	.byte	0x04, 0x17
        /*001a*/ 	.short	(.L_321 - .L_320)
.L_320:
        /*001c*/ 	.word	0x00000000
        /*0020*/ 	.short	0x0000
        /*0022*/ 	.short	0x0000
        /*0024*/ 	.byte	0x00, 0xf0, 0x21, 0x00


	//----- nvinfo : EIATTR_SPARSE_MMA_MASK
	.align		4
.L_321:
        /*0028*/ 	.byte	0x03, 0x50
        /*002a*/ 	.short	0x0000


	//----- nvinfo : EIATTR_MAXREG_COUNT
	.align		4
        /*002c*/ 	.byte	0x03, 0x1b
        /*002e*/ 	.short	0x00ff


	//----- nvinfo : EIATTR_MERCURY_ISA_VERSION
	.align		4
        /*0030*/ 	.byte	0x03, 0x5f
        /*0032*/ 	.short	0x0101


	//----- nvinfo : EIATTR_VRC_CTA_INIT_COUNT
	.align		4
        /*0034*/ 	.byte	0x02, 0x4a
	.zero		1
	.zero		1


	//----- nvinfo : EIATTR_EXIT_INSTR_OFFSETS
	.align		4
        /*0038*/ 	.byte	0x04, 0x1c
        /*003a*/ 	.short	(.L_323 - .L_322)


	//   ....[0]....
.L_322:
        /*003c*/ 	.word	0x00000130


	//   ....[1]....
        /*0040*/ 	.word	0x00000230


	//   ....[2]....
        /*0044*/ 	.word	0x00000260


	//----- nvinfo : EIATTR_MAX_THREADS
	.align		4
.L_323:
        /*0048*/ 	.byte	0x04, 0x05
        /*004a*/ 	.short	(.L_325 - .L_324)
.L_324:
        /*004c*/ 	.word	0x00000100
        /*0050*/ 	.word	0x00000001
        /*0054*/ 	.word	0x00000001


	//----- nvinfo : EIATTR_CBANK_PARAM_SIZE
	.align		4
.L_325:
        /*0058*/ 	.byte	0x03, 0x19
        /*005a*/ 	.short	0x0018


	//----- nvinfo : EIATTR_PARAM_CBANK
	.align		4
        /*005c*/ 	.byte	0x04, 0x0a
        /*005e*/ 	.short	(.L_327 - .L_326)
	.align		4
.L_326:
        /*0060*/ 	.word	index@(.nv.constant0._ZN3cub18CUB_300001_SM_10006detail8for_each13static_kernelINS2_12policy_hub_t12policy_500_tEmN6thrust24THRUST_300001_SM_1000_NS8cuda_cub20__uninitialized_fill7functorINS7_10device_ptrIdEEdEEEEvT0_T1_)
        /*0064*/ 	.short	0x0380
        /*0066*/ 	.short	0x0018


	//----- nvinfo : EIATTR_SW_WAR
	.align		4
.L_327:
        /*0068*/ 	.byte	0x04, 0x36
        /*006a*/ 	.short	(.L_329 - .L_328)
.L_328:
        /*006c*/ 	.word	0x00000008
.L_329:


//--------------------- .nv.info._ZN3cub18CUB_300001_SM_10006detail11EmptyKernelIvEEvv --------------------------
	.section	.nv.info._ZN3cub18CUB_300001_SM_10006detail11EmptyKernelIvEEvv,"",@"SHT_CUDA_INFO"
	.sectionflags	@""
	.align	4


	//----- nvinfo : EIATTR_CUDA_API_VERSION
	.align		4
        /*0000*/ 	.byte	0x04, 0x37
        /*0002*/ 	.short	(.L_331 - .L_330)
.L_330:
        /*0004*/ 	.word	0x00000082


	//----- nvinfo : EIATTR_SPARSE_MMA_MASK
	.align		4
.L_331:
        /*0008*/ 	.byte	0x03, 0x50
        /*000a*/ 	.short	0x0000


	//----- nvinfo : EIATTR_MAXREG_COUNT
	.align		4
        /*000c*/ 	.byte	0x03, 0x1b
        /*000e*/ 	.short	0x00ff


	//----- nvinfo : EIATTR_MERCURY_ISA_VERSION
	.align		4
        /*0010*/ 	.byte	0x03, 0x5f
        /*0012*/ 	.short	0x0101


	//----- nvinfo : EIATTR_VRC_CTA_INIT_COUNT
	.align		4
        /*0014*/ 	.byte	0x02, 0x4a
	.zero		1
	.zero		1


	//----- nvinfo : EIATTR_EXIT_INSTR_OFFSETS
	.align		4
        /*0018*/ 	.byte	0x04, 0x1c
        /*001a*/ 	.short	(.L_333 - .L_332)


	//   ....[0]....
.L_332:
        /*001c*/ 	.word	0x00000010


	//----- nvinfo : EIATTR_SW_WAR
	.align		4
.L_333:
        /*0020*/ 	.byte	0x04, 0x36
        /*0022*/ 	.short	(.L_335 - .L_334)
.L_334:
        /*0024*/ 	.word	0x00000008
.L_335:


//--------------------- .nv.info._Z6init_kPd      --------------------------
	.section	.nv.info._Z6init_kPd,"",@"SHT_CUDA_INFO"
	.sectionflags	@""
	.align	4


	//----- nvinfo : EIATTR_CUDA_API_VERSION
	.align		4
        /*0000*/ 	.byte	0x04, 0x37
        /*0002*/ 	.short	(.L_337 - .L_336)
.L_336:
        /*0004*/ 	.word	0x00000082


	//----- nvinfo : EIATTR_KPARAM_INFO
	.align		4
.L_337:
        /*0008*/ 	.byte	0x04, 0x17
        /*000a*/ 	.short	(.L_339 - .L_338)
.L_338:
        /*000c*/ 	.word	0x00000000
        /*0010*/ 	.short	0x0000
        /*0012*/ 	.short	0x0000
        /*0014*/ 	.byte	0x00, 0xf5, 0x21, 0x00


	//----- nvinfo : EIATTR_SPARSE_MMA_MASK
	.align		4
.L_339:
        /*0018*/ 	.byte	0x03, 0x50
        /*001a*/ 	.short	0x0000


	//----- nvinfo : EIATTR_MAXREG_COUNT
	.align		4
        /*001c*/ 	.byte	0x03, 0x1b
        /*001e*/ 	.short	0x00ff


	//----- nvinfo : EIATTR_MERCURY_ISA_VERSION
	.align		4
        /*0020*/ 	.byte	0x03, 0x5f
        /*0022*/ 	.short	0x0101


	//----- nvinfo : EIATTR_VRC_CTA_INIT_COUNT
	.align		4
        /*0024*/ 	.byte	0x02, 0x4a
	.zero		1
	.zero		1


	//----- nvinfo : EIATTR_EXIT_INSTR_OFFSETS
	.align		4
        /*0028*/ 	.byte	0x04, 0x1c
        /*002a*/ 	.short	(.L_341 - .L_340)


	//   ....[0]....
.L_340:
        /*002c*/ 	.word	0x000000b0


	//   ....[1]....
        /*0030*/ 	.word	0x00000450


	//----- nvinfo : EIATTR_CRS_STACK_SIZE
	.align		4
.L_341:
        /*0034*/ 	.byte	0x04, 0x1e
        /*0036*/ 	.short	(.L_343 - .L_342)
.L_342:
        /*0038*/ 	.word	0x00000000


	//----- nvinfo : EIATTR_CBANK_PARAM_SIZE
	.align		4
.L_343:
        /*003c*/ 	.byte	0x03, 0x19
        /*003e*/ 	.short	0x0008


	//----- nvinfo : EIATTR_PARAM_CBANK
	.align		4
        /*0040*/ 	.byte	0x04, 0x0a
        /*0042*/ 	.short	(.L_345 - .L_344)
	.align		4
.L_344:
        /*0044*/ 	.word	index@(.nv.constant0._Z6init_kPd)
        /*0048*/ 	.short	0x0380
        /*004a*/ 	.short	0x0008


	//----- nvinfo : EIATTR_SW_WAR
	.align		4
.L_345:
        /*004c*/ 	.byte	0x04, 0x36
        /*004e*/ 	.short	(.L_347 - .L_346)
.L_346:
        /*0050*/ 	.word	0x00000008
.L_347:


//--------------------- .nv.info._Z6init_jPd      --------------------------
	.section	.nv.info._Z6init_jPd,"",@"SHT_CUDA_INFO"
	.sectionflags	@""
	.align	4


	//----- nvinfo : EIATTR_CUDA_API_VERSION
	.align		4
        /*0000*/ 	.byte	0x04, 0x37
        /*0002*/ 	.short	(.L_349 - .L_348)
.L_348:
        /*0004*/ 	.word	0x00000082


	//----- nvinfo : EIATTR_KPARAM_INFO
	.align		4
.L_349:
        /*0008*/ 	.byte	0x04, 0x17
        /*000a*/ 	.short	(.L_351 - .L_350)
.L_350:
        /*000c*/ 	.word	0x00000000
        /*0010*/ 	.short	0x0000
        /*0012*/ 	.short	0x0000
        /*0014*/ 	.byte	0x00, 0xf5, 0x21, 0x00


	//----- nvinfo : EIATTR_SPARSE_MMA_MASK
	.align		4
.L_351:
        /*0018*/ 	.byte	0x03, 0x50
        /*001a*/ 	.short	0x0000


	//----- nvinfo : EIATTR_MAXREG_COUNT
	.align		4
        /*001c*/ 	.byte	0x03, 0x1b
        /*001e*/ 	.short	0x00ff


	//----- nvinfo : EIATTR_MERCURY_ISA_VERSION
	.align		4
        /*0020*/ 	.byte	0x03, 0x5f
        /*0022*/ 	.short	0x0101


	//----- nvinfo : EIATTR_VRC_CTA_INIT_COUNT
	.align		4
        /*0024*/ 	.byte	0x02, 0x4a
	.zero		1
	.zero		1


	//----- nvinfo : EIATTR_EXIT_INSTR_OFFSETS
	.align		4
        /*0028*/ 	.byte	0x04, 0x1c
        /*002a*/ 	.short	(.L_353 - .L_352)


	//   ....[0]....
.L_352:
        /*002c*/ 	.word	0x000000b0


	//   ....[1]....
        /*0030*/ 	.word	0x00000450


	//----- nvinfo : EIATTR_CRS_STACK_SIZE
	.align		4
.L_353:
        /*0034*/ 	.byte	0x04, 0x1e
        /*0036*/ 	.short	(.L_355 - .L_354)
.L_354:
        /*0038*/ 	.word	0x00000000


	//----- nvinfo : EIATTR_CBANK_PARAM_SIZE
	.align		4
.L_355:
        /*003c*/ 	.byte	0x03, 0x19
        /*003e*/ 	.short	0x0008


	//----- nvinfo : EIATTR_PARAM_CBANK
	.align		4
        /*0040*/ 	.byte	0x04, 0x0a
        /*0042*/ 	.short	(.L_357 - .L_356)
	.align		4
.L_356:
        /*0044*/ 	.word	index@(.nv.constant0._Z6init_jPd)
        /*0048*/ 	.short	0x0380
        /*004a*/ 	.short	0x0008


	//----- nvinfo : EIATTR_SW_WAR
	.align		4
.L_357:
        /*004c*/ 	.byte	0x04, 0x36
        /*004e*/ 	.short	(.L_359 - .L_358)
.L_358:
        /*0050*/ 	.word	0x00000008
.L_359:


//--------------------- .nv.info._Z6init_iPd      --------------------------
	.section	.nv.info._Z6init_iPd,"",@"SHT_CUDA_INFO"
	.sectionflags	@""
	.align	4


	//----- nvinfo : EIATTR_CUDA_API_VERSION
	.align		4
        /*0000*/ 	.byte	0x04, 0x37
        /*0002*/ 	.short	(.L_361 - .L_360)
.L_360:
        /*0004*/ 	.word	0x00000082


	//----- nvinfo : EIATTR_KPARAM_INFO
	.align		4
.L_361:
        /*0008*/ 	.byte	0x04, 0x17
        /*000a*/ 	.short	(.L_363 - .L_362)
.L_362:
        /*000c*/ 	.word	0x00000000
        /*0010*/ 	.short	0x0000
        /*0012*/ 	.short	0x0000
        /*0014*/ 	.byte	0x00, 0xf5, 0x21, 0x00


	//----- nvinfo : EIATTR_SPARSE_MMA_MASK
	.align		4
.L_363:
        /*0018*/ 	.byte	0x03, 0x50
        /*001a*/ 	.short	0x0000


	//----- nvinfo : EIATTR_MAXREG_COUNT
	.align		4
        /*001c*/ 	.byte	0x03, 0x1b
        /*001e*/ 	.short	0x00ff


	//----- nvinfo : EIATTR_MERCURY_ISA_VERSION
	.align		4
        /*0020*/ 	.byte	0x03, 0x5f
        /*0022*/ 	.short	0x0101


	//----- nvinfo : EIATTR_VRC_CTA_INIT_COUNT
	.align		4
        /*0024*/ 	.byte	0x02, 0x4a
	.zero		1
	.zero		1


	//----- nvinfo : EIATTR_EXIT_INSTR_OFFSETS
	.align		4
        /*0028*/ 	.byte	0x04, 0x1c
        /*002a*/ 	.short	(.L_365 - .L_364)


	//   ....[0]....
.L_364:
        /*002c*/ 	.word	0x00000560


	//----- nvinfo : EIATTR_CRS_STACK_SIZE
	.align		4
.L_365:
        /*0030*/ 	.byte	0x04, 0x1e
        /*0032*/ 	.short	(.L_367 - .L_366)
.L_366:
        /*0034*/ 	.word	0x00000000


	//----- nvinfo : EIATTR_CBANK_PARAM_SIZE
	.align		4
.L_367:
        /*0038*/ 	.byte	0x03, 0x19
        /*003a*/ 	.short	0x0008


	//----- nvinfo : EIATTR_PARAM_CBANK
	.align		4
        /*003c*/ 	.byte	0x04, 0x0a
        /*003e*/ 	.short	(.L_369 - .L_368)
	.align		4
.L_368:
        /*0040*/ 	.word	index@(.nv.constant0._Z6init_iPd)
        /*0044*/ 	.short	0x0380
        /*0046*/ 	.short	0x0008


	//----- nvinfo : EIATTR_SW_WAR
	.align		4
.L_369:
        /*0048*/ 	.byte	0x04, 0x36
        /*004a*/ 	.short	(.L_371 - .L_370)
.L_370:
        /*004c*/ 	.word	0x00000008
.L_371:


//--------------------- .nv.info._Z10function_kPdS_ --------------------------
	.section	.nv.info._Z10function_kPdS_,"",@"SHT_CUDA_INFO"
	.sectionflags	@""
	.align	4


	//----- nvinfo : EIATTR_CUDA_API_VERSION
	.align		4
        /*0000*/ 	.byte	0x04, 0x37
        /*0002*/ 	.short	(.L_373 - .L_372)
.L_372:
        /*0004*/ 	.word	0x00000082


	//----- nvinfo : EIATTR_KPARAM_INFO
	.align		4
.L_373:
        /*0008*/ 	.byte	0x04, 0x17
        /*000a*/ 	.short	(.L_375 - .L_374)
.L_374:
        /*000c*/ 	.word	0x00000000
        /*0010*/ 	.short	0x0001
        /*0012*/ 	.short	0x0008
        /*0014*/ 	.byte	0x00, 0xf5, 0x21, 0x00


	//----- nvinfo : EIATTR_KPARAM_INFO
	.align		4
.L_375:
        /*0018*/ 	.byte	0x04, 0x17
        /*001a*/ 	.short	(.L_377 - .L_376)
.L_376:
        /*001c*/ 	.word	0x00000000
        /*0020*/ 	.short	0x0000
        /*0022*/ 	.short	0x0000
        /*0024*/ 	.byte	0x00, 0xf5, 0x21, 0x00


	//----- nvinfo : EIATTR_SPARSE_MMA_MASK
	.align		4
.L_377:
        /*0028*/ 	.byte	0x03, 0x50
        /*002a*/ 	.short	0x0000


	//----- nvinfo : EIATTR_MAXREG_COUNT
	.align		4
        /*002c*/ 	.byte	0x03, 0x1b
        /*002e*/ 	.short	0x00ff


	//----- nvinfo : EIATTR_NUM_BARRIERS
	.align		4
        /*0030*/ 	.byte	0x02, 0x4c
        /*0032*/ 	.byte	0x01
	.zero		1


	//----- nvinfo : EIATTR_MERCURY_ISA_VERSION
	.align		4
        /*0034*/ 	.byte	0x03, 0x5f
        /*0036*/ 	.short	0x0101


	//----- nvinfo : EIATTR_INT_WARP_WIDE_INSTR_OFFSETS
	.align		4
        /*0038*/ 	.byte	0x04, 0x31
        /*003a*/ 	.short	(.L_379 - .L_378)


	//   ....[0]....
.L_378:
        /*003c*/ 	.word	0x000000b0


	//   ....[1]....
        /*0040*/ 	.word	0x000001a0


	//   ....[2]....
        /*0044*/ 	.word	0x00000db0


	//----- nvinfo : EIATTR_VRC_CTA_INIT_COUNT
	.align		4
.L_379:
        /*0048*/ 	.byte	0x02, 0x4a
	.zero		1
	.zero		1


	//----- nvinfo : EIATTR_EXIT_INSTR_OFFSETS
	.align		4
        /*004c*/ 	.byte	0x04, 0x1c
        /*004e*/ 	.short	(.L_381 - .L_380)


	//   ....[0]....
.L_380:
        /*0050*/ 	.word	0x00000d50


	//   ....[1]....
        /*0054*/ 	.word	0x00000e70


	//   ....[2]....
        /*0058*/ 	.word	0x00000ed0


	//----- nvinfo : EIATTR_CRS_STACK_SIZE
	.align		4
.L_381:
        /*005c*/ 	.byte	0x04, 0x1e
        /*005e*/ 	.short	(.L_383 - .L_382)
.L_382:
        /*0060*/ 	.word	0x00000000


	//----- nvinfo : EIATTR_CBANK_PARAM_SIZE
	.align		4
.L_383:
        /*0064*/ 	.byte	0x03, 0x19
        /*0066*/ 	.short	0x0010


	//----- nvinfo : EIATTR_PARAM_CBANK
	.align		4
        /*0068*/ 	.byte	0x04, 0x0a
        /*006a*/ 	.short	(.L_385 - .L_384)
	.align		4
.L_384:
        /*006c*/ 	.word	index@(.nv.constant0._Z10function_kPdS_)
        /*0070*/ 	.short	0x0380
        /*0072*/ 	.short	0x0010


	//----- nvinfo : EIATTR_SW_WAR
	.align		4
.L_385:
        /*0074*/ 	.byte	0x04, 0x36
        /*0076*/ 	.short	(.L_387 - .L_386)
.L_386:
        /*0078*/ 	.word	0x00000008
.L_387:


//--------------------- .nv.info._Z10function_jPd --------------------------
	.section	.nv.info._Z10function_jPd,"",@"SHT_CUDA_INFO"
	.sectionflags	@""
	.align	4


	//----- nvinfo : EIATTR_CUDA_API_VERSION
	.align		4
        /*0000*/ 	.byte	0x04, 0x37
        /*0002*/ 	.short	(.L_389 - .L_388)
.L_388:
        /*0004*/ 	.word	0x00000082


	//----- nvinfo : EIATTR_KPARAM_INFO
	.align		4
.L_389:
        /*0008*/ 	.byte	0x04, 0x17
        /*000a*/ 	.short	(.L_391 - .L_390)
.L_390:
        /*000c*/ 	.word	0x00000000
        /*0010*/ 	.short	0x0000
        /*0012*/ 	.short	0x0000
        /*0014*/ 	.byte	0x00, 0xf5, 0x21, 0x00


	//----- nvinfo : EIATTR_SPARSE_MMA_MASK
	.align		4
.L_391:
        /*0018*/ 	.byte	0x03, 0x50
        /*001a*/ 	.short	0x0000


	//----- nvinfo : EIATTR_MAXREG_COUNT
	.align		4
        /*001c*/ 	.byte	0x03, 0x1b
        /*001e*/ 	.short	0x00ff


	//----- nvinfo : EIATTR_NUM_BARRIERS
	.align		4
        /*0020*/ 	.byte	0x02, 0x4c
        /*0022*/ 	.byte	0x01
	.zero		1


	//----- nvinfo : EIATTR_MERCURY_ISA_VERSION
	.align		4
        /*0024*/ 	.byte	0x03, 0x5f
        /*0026*/ 	.short	0x0101


	//----- nvinfo : EIATTR_INT_WARP_WIDE_INSTR_OFFSETS
	.align		4
        /*0028*/ 	.byte	0x04, 0x31
        /*002a*/ 	.short	(.L_393 - .L_392)


	//   ....[0]....
.L_392:
        /*002c*/ 	.word	0x000000b0


	//   ....[1]....
        /*0030*/ 	.word	0x000001a0


	//   ....[2]....
        /*0034*/ 	.word	0x00000d50


	//----- nvinfo : EIATTR_VRC_CTA_INIT_COUNT
	.align		4
.L_393:
        /*0038*/ 	.byte	0x02, 0x4a
	.zero		1
	.zero		1


	//----- nvinfo : EIATTR_EXIT_INSTR_OFFSETS
	.align		4
        /*003c*/ 	.byte	0x04, 0x1c
        /*003e*/ 	.short	(.L_395 - .L_394)


	//   ....[0]....
.L_394:
        /*0040*/ 	.word	0x00000cf0


	//   ....[1]....
        /*0044*/ 	.word	0x00000e10


	//   ....[2]....
        /*0048*/ 	.word	0x00000e70


	//----- nvinfo : EIATTR_CRS_STACK_SIZE
	.align		4
.L_395:
        /*004c*/ 	.byte	0x04, 0x1e
        /*004e*/ 	.short	(.L_397 - .L_396)
.L_396:
        /*0050*/ 	.word	0x00000000


	//----- nvinfo : EIATTR_CBANK_PARAM_SIZE
	.align		4
.L_397:
        /*0054*/ 	.byte	0x03, 0x19
        /*0056*/ 	.short	0x0008


	//----- nvinfo : EIATTR_PARAM_CBANK
	.align		4
        /*0058*/ 	.byte	0x04, 0x0a
        /*005a*/ 	.short	(.L_399 - .L_398)
	.align		4
.L_398:
        /*005c*/ 	.word	index@(.nv.constant0._Z10function_jPd)
        /*0060*/ 	.short	0x0380
        /*0062*/ 	.short	0x0008


	//----- nvinfo : EIATTR_SW_WAR
	.align		4
.L_399:
        /*0064*/ 	.byte	0x04, 0x36
        /*0066*/ 	.short	(.L_401 - .L_400)
.L_400:
        /*0068*/ 	.word	0x00000008
.L_401:


//--------------------- .nv.info._Z10function_iPd --------------------------
	.section	.nv.info._Z10function_iPd,"",@"SHT_CUDA_INFO"
	.sectionflags	@""
	.align	4


	//----- nvinfo : EIATTR_CUDA_API_VERSION
	.align		4
        /*0000*/ 	.byte	0x04, 0x37
        /*0002*/ 	.short	(.L_403 - .L_402)
.L_402:
        /*0004*/ 	.word	0x00000082


	//----- nvinfo : EIATTR_KPARAM_INFO
	.align		4
.L_403:
        /*0008*/ 	.byte	0x04, 0x17
        /*000a*/ 	.short	(.L_405 - .L_404)
.L_404:
        /*000c*/ 	.word	0x00000000
        /*0010*/ 	.short	0x0000
        /*0012*/ 	.short	0x0000
        /*0014*/ 	.byte	0x00, 0xf5, 0x21, 0x00


	//----- nvinfo : EIATTR_SPARSE_MMA_MASK
	.align		4
.L_405:
        /*0018*/ 	.byte	0x03, 0x50
        /*001a*/ 	.short	0x0000


	//----- nvinfo : EIATTR_MAXREG_COUNT
	.align		4
        /*001c*/ 	.byte	0x03, 0x1b
        /*001e*/ 	.short	0x00ff


	//----- nvinfo : EIATTR_NUM_BARRIERS
	.align		4
        /*0020*/ 	.byte	0x02, 0x4c
        /*0022*/ 	.byte	0x01
	.zero		1


	//----- nvinfo : EIATTR_MERCURY_ISA_VERSION
	.align		4
        /*0024*/ 	.byte	0x03, 0x5f
        /*0026*/ 	.short	0x0101


	//----- nvinfo : EIATTR_INT_WARP_WIDE_INSTR_OFFSETS
	.align		4
        /*0028*/ 	.byte	0x04, 0x31
        /*002a*/ 	.short	(.L_407 - .L_406)


	//   ....[0]....
.L_406:
        /*002c*/ 	.word	0x000000b0


	//   ....[1]....
        /*0030*/ 	.word	0x000001a0


	//   ....[2]....
        /*0034*/ 	.word	0x00000d20


	//----- nvinfo : EIATTR_VRC_CTA_INIT_COUNT
	.align		4
.L_407:
        /*0038*/ 	.byte	0x02, 0x4a
	.zero		1
	.zero		1


	//----- nvinfo : EIATTR_EXIT_INSTR_OFFSETS
	.align		4
        /*003c*/ 	.byte	0x04, 0x1c
        /*003e*/ 	.short	(.L_409 - .L_408)


	//   ....[0]....
.L_408:
        /*0040*/ 	.word	0x00000cc0


	//   ....[1]....
        /*0044*/ 	.word	0x00000de0


	//   ....[2]....
        /*0048*/ 	.word	0x00000e40


	//----- nvinfo : EIATTR_CRS_STACK_SIZE
	.align		4
.L_409:
        /*004c*/ 	.byte	0x04, 0x1e
        /*004e*/ 	.short	(.L_411 - .L_410)
.L_410:
        /*0050*/ 	.word	0x00000000


	//----- nvinfo : EIATTR_CBANK_PARAM_SIZE
	.align		4
.L_411:
        /*0054*/ 	.byte	0x03, 0x19
        /*0056*/ 	.short	0x0008


	//----- nvinfo : EIATTR_PARAM_CBANK
	.align		4
        /*0058*/ 	.byte	0x04, 0x0a
        /*005a*/ 	.short	(.L_413 - .L_412)
	.align		4
.L_412:
        /*005c*/ 	.word	index@(.nv.constant0._Z10function_iPd)
        /*0060*/ 	.short	0x0380
        /*0062*/ 	.short	0x0008


	//----- nvinfo : EIATTR_SW_WAR
	.align		4
.L_413:
        /*0064*/ 	.byte	0x04, 0x36
        /*0066*/ 	.short	(.L_415 - .L_414)
.L_414:
        /*0068*/ 	.word	0x00000008
.L_415:


//--------------------- .nv.callgraph             --------------------------
	.section	.nv.callgraph,"",@"SHT_CUDA_CALLGRAPH"
	.align	4
	.sectionentsize	8
	.align		4
        /*0000*/ 	.word	0x00000000
	.align		4
        /*0004*/ 	.word	0xffffffff
	.align		4
        /*0008*/ 	.word	0x00000000
	.align		4
        /*000c*/ 	.word	0xfffffffe
	.align		4
        /*0010*/ 	.word	0x00000000
	.align		4
        /*0014*/ 	.word	0xfffffffd
	.align		4
        /*0018*/ 	.word	0x00000000
	.align		4
        /*001c*/ 	.word	0xfffffffc


//--------------------- .nv.constant4             --------------------------
	.section	.nv.constant4,"a",@progbits
	.align	8
	.align		8
.nv.constant4:
        /*0000*/ 	.dword	dim_i
	.align		8
        /*0008*/ 	.dword	dim_j
	.align		8
        /*0010*/ 	.dword	dim_k
	.align		8
        /*0018*/ 	.dword	ord_i
	.align		8
        /*0020*/ 	.dword	ord_j
	.align		8
        /*0028*/ 	.dword	ord_k
	.align		8
        /*0030*/ 	.dword	val_i
	.align		8
        /*0038*/ 	.dword	val_j
	.align		8
        /*0040*/ 	.dword	val_k
	.align		8
        /*0048*/ 	.dword	_ZN32_INTERNAL_a367fd75_4_k_cu_maxeps4cuda3std3__45__cpo5beginE
	.align		8
        /*0050*/ 	.dword	_ZN32_INTERNAL_a367fd75_4_k_cu_maxeps4cuda3std3__45__cpo3endE
	.align		8
        /*0058*/ 	.dword	_ZN32_INTERNAL_a367fd75_4_k_cu_maxeps4cuda3std3__45__cpo6cbeginE
	.align		8
        /*0060*/ 	.dword	_ZN32_INTERNAL_a367fd75_4_k_cu_maxeps4cuda3std3__45__cpo4cendE
	.align		8
        /*0068*/ 	.dword	_ZN32_INTERNAL_a367fd75_4_k_cu_maxeps4cuda3std3__45__cpo6rbeginE
	.align		8
        /*0070*/ 	.dword	_ZN32_INTERNAL_a367fd75_4_k_cu_maxeps4cuda3std3__45__cpo4rendE
	.align		8
        /*0078*/ 	.dword	_ZN32_INTERNAL_a367fd75_4_k_cu_maxeps4cuda3std3__45__cpo7crbeginE
	.align		8
        /*0080*/ 	.dword	_ZN32_INTERNAL_a367fd75_4_k_cu_maxeps4cuda3std3__45__cpo5crendE
	.align		8
        /*0088*/ 	.dword	_ZN32_INTERNAL_a367fd75_4_k_cu_maxeps4cuda3std3__434_GLOBAL__N__a367fd75_4_k_cu_maxeps6ignoreE
	.align		8
        /*0090*/ 	.dword	_ZN32_INTERNAL_a367fd75_4_k_cu_maxeps4cuda3std3__419piecewise_constructE
	.align		8
        /*0098*/ 	.dword	_ZN32_INTERNAL_a367fd75_4_k_cu_maxeps4cuda3std3__48in_placeE
	.align		8
        /*00a0*/ 	.dword	_ZN32_INTERNAL_a367fd75_4_k_cu_maxeps4cuda3std3__420unreachable_sentinelE
	.align		8
        /*00a8*/ 	.dword	_ZN32_INTERNAL_a367fd75_4_k_cu_maxeps4cuda3std3__47nulloptE
	.align		8
        /*00b0*/ 	.dword	_ZN32_INTERNAL_a367fd75_4_k_cu_maxeps4cuda3std3__48unexpectE
	.align		8
        /*00b8*/ 	.dword	_ZN32_INTERNAL_a367fd75_4_k_cu_maxeps4cuda3std6ranges3__45__cpo4swapE
	.align		8
        /*00c0*/ 	.dword	_ZN32_INTERNAL_a367fd75_4_k_cu_maxeps4cuda3std6ranges3__45__cpo9iter_moveE
	.align		8
        /*00c8*/ 	.dword	_ZN32_INTERNAL_a367fd75_4_k_cu_maxeps4cuda3std6ranges3__45__cpo5beginE
	.align		8
        /*00d0*/ 	.dword	_ZN32_INTERNAL_a367fd75_4_k_cu_maxeps4cuda3std6ranges3__45__cpo3endE
	.align		8
        /*00d8*/ 	.dword	_ZN32_INTERNAL_a367fd75_4_k_cu_maxeps4cuda3std6ranges3__45__cpo6cbeginE
	.align		8
        /*00e0*/ 	.dword	_ZN32_INTERNAL_a367fd75_4_k_cu_maxeps4cuda3std6ranges3__45__cpo4cendE
	.align		8
        /*00e8*/ 	.dword	_ZN32_INTERNAL_a367fd75_4_k_cu_maxeps4cuda3std6ranges3__45__cpo7advanceE
	.align		8
        /*00f0*/ 	.dword	_ZN32_INTERNAL_a367fd75_4_k_cu_maxeps4cuda3std6ranges3__45__cpo9iter_swapE
	.align		8
        /*00f8*/ 	.dword	_ZN32_INTERNAL_a367fd75_4_k_cu_maxeps4cuda3std6ranges3__45__cpo4nextE
	.align		8
        /*0100*/ 	.dword	_ZN32_INTERNAL_a367fd75_4_k_cu_maxeps4cuda3std6ranges3__45__cpo4prevE
	.align		8
        /*0108*/ 	.dword	_ZN32_INTERNAL_a367fd75_4_k_cu_maxeps4cuda3std6ranges3__45__cpo4dataE
	.align		8
        /*0110*/ 	.dword	_ZN32_INTERNAL_a367fd75_4_k_cu_maxeps4cuda3std6ranges3__45__cpo5cdataE
	.align		8
        /*0118*/ 	.dword	_ZN32_INTERNAL_a367fd75_4_k_cu_maxeps4cuda3std6ranges3__45__cpo4sizeE
	.align		8
        /*0120*/ 	.dword	_ZN32_INTERNAL_a367fd75_4_k_cu_maxeps4cuda3std6ranges3__45__cpo5ssizeE
	.align		8
        /*0128*/ 	.dword	_ZN32_INTERNAL_a367fd75_4_k_cu_maxeps4cuda3std6ranges3__45__cpo8distanceE
	.align		8
        /*0130*/ 	.dword	_ZN32_INTERNAL_a367fd75_4_k_cu_maxeps6thrust24THRUST_300001_SM_1000_NS8cuda_cub3parE
	.align		8
        /*0138*/ 	.dword	_ZN32_INTERNAL_a367fd75_4_k_cu_maxeps6thrust24THRUST_300001_SM_1000_NS8cuda_cub10par_nosyncE
	.align		8
        /*0140*/ 	.dword	_ZN32_INTERNAL_a367fd75_4_k_cu_maxeps6thrust24THRUST_300001_SM_1000_NS6system6detail10sequential3seqE
	.align		8
        /*0148*/ 	.dword	_ZN32_INTERNAL_a367fd75_4_k_cu_maxeps6thrust24THRUST_300001_SM_1000_NS12placeholders2_1E
	.align		8
        /*0150*/ 	.dword	_ZN32_INTERNAL_a367fd75_4_k_cu_maxeps6thrust24THRUST_300001_SM_1000_NS12placeholders2_2E
	.align		8
        /*0158*/ 	.dword	_ZN32_INTERNAL_a367fd75_4_k_cu_maxeps6thrust24THRUST_300001_SM_1000_NS12placeholders2_3E
	.align		8
        /*0160*/ 	.dword	_ZN32_INTERNAL_a367fd75_4_k_cu_maxeps6thrust24THRUST_300001_SM_1000_NS12placeholders2_4E
	.align		8
        /*0168*/ 	.dword	_ZN32_INTERNAL_a367fd75_4_k_cu_maxeps6thrust24THRUST_300001_SM_1000_NS12placeholders2_5E
	.align		8
        /*0170*/ 	.dword	_ZN32_INTERNAL_a367fd75_4_k_cu_maxeps6thrust24THRUST_300001_SM_1000_NS12placeholders2_6E
	.align		8
        /*0178*/ 	.dword	_ZN32_INTERNAL_a367fd75_4_k_cu_maxeps6thrust24THRUST_300001_SM_1000_NS12placeholders2_7E
	.align		8
        /*0180*/ 	.dword	_ZN32_INTERNAL_a367fd75_4_k_cu_maxeps6thrust24THRUST_300001_SM_1000_NS12placeholders2_8E
	.align		8
        /*0188*/ 	.dword	_ZN32_INTERNAL_a367fd75_4_k_cu_maxeps6thrust24THRUST_300001_SM_1000_NS12placeholders2_9E
	.align		8
        /*0190*/ 	.dword	_ZN32_INTERNAL_a367fd75_4_k_cu_maxeps6thrust24THRUST_300001_SM_1000_NS12placeholders3_10E
	.align		8
        /*0198*/ 	.dword	_ZN32_INTERNAL_a367fd75_4_k_cu_maxeps6thrust24THRUST_300001_SM_1000_NS3seqE


//--------------------- .text._ZN3cub18CUB_300001_SM_10006detail6reduce28DeviceReduceSingleTileKernelINS2_10policy_hubIdyN4cuda3__47maximumIdEEE10Policy1000EPdSB_iS8_ddNS5_3std3__410__identityEEEvT0_T1_T2_T3_T4_T6_ --------------------------
	.section	.text._ZN3cub18CUB_300001_SM_10006detail6reduce28DeviceReduceSingleTileKernelINS2_10policy_hubIdyN4cuda3__47maximumIdEEE10Policy1000EPdSB_iS8_ddNS5_3std3__410__identityEEEvT0_T1_T2_T3_T4_T6_,"ax",@progbits
	.align	128
        .global         _ZN3cub18CUB_300001_SM_10006detail6reduce28DeviceReduceSingleTileKernelINS2_10policy_hubIdyN4cuda3__47maximumIdEEE10Policy1000EPdSB_iS8_ddNS5_3std3__410__identityEEEvT0_T1_T2_T3_T4_T6_
        .type           _ZN3cub18CUB_300001_SM_10006detail6reduce28DeviceReduceSingleTileKernelINS2_10policy_hubIdyN4cuda3__47maximumIdEEE10Policy1000EPdSB_iS8_ddNS5_3std3__410__identityEEEvT0_T1_T2_T3_T4_T6_,@function
        .size           _ZN3cub18CUB_300001_SM_10006detail6reduce28DeviceReduceSingleTileKernelINS2_10policy_hubIdyN4cuda3__47maximumIdEEE10Policy1000EPdSB_iS8_ddNS5_3std3__410__identityEEEvT0_T1_T2_T3_T4_T6_,(.L_x_342 - _ZN3cub18CUB_300001_SM_10006detail6reduce28DeviceReduceSingleTileKernelINS2_10policy_hubIdyN4cuda3__47maximumIdEEE10Policy1000EPdSB_iS8_ddNS5_3std3__410__identityEEEvT0_T1_T2_T3_T4_T6_)
        .other          _ZN3cub18CUB_300001_SM_10006detail6reduce28DeviceReduceSingleTileKernelINS2_10policy_hubIdyN4cuda3__47maximumIdEEE10Policy1000EPdSB_iS8_ddNS5_3std3__410__identityEEEvT0_T1_T2_T3_T4_T6_,@"STO_CUDA_ENTRY STV_DEFAULT"
_ZN3cub18CUB_300001_SM_10006detail6reduce28DeviceReduceSingleTileKernelINS2_10policy_hubIdyN4cuda3__47maximumIdEEE10Policy1000EPdSB_iS8_ddNS5_3std3__410__identityEEEvT0_T1_T2_T3_T4_T6_:
.text._ZN3cub18CUB_300001_SM_10006detail6reduce28DeviceReduceSingleTileKernelINS2_10policy_hubIdyN4cuda3__47maximumIdEEE10Policy1000EPdSB_iS8_ddNS5_3std3__410__identityEEEvT0_T1_T2_T3_T4_T6_:
[----:B------:R-:W-:Y:S01]  /*0000*/  LDC R1, c[0x0][0x37c] ;  /* 0x0000df00ff017b82 */ /* 0x000fe20000000800 */
[----:B------:R-:W0:Y:S01]  /*0010*/  LDCU UR4, c[0x0][0x390] ;  /* 0x00007200ff0477ac */ /* 0x000e220008000800 */
[----:B------:R-:W1:Y:S01]  /*0020*/  LDCU.64 UR6, c[0x0][0x358] ;  /* 0x00006b00ff0677ac */ /* 0x000e620008000a00 */
[----:B0-----:R-:W-:-:S05]  /*0030*/  IMAD.U32 R4, RZ, RZ, UR4 ;  /* 0x00000004ff047e24 */ /* 0x001fca000f8e00ff */
[----:B------:R-:W-:-:S13]  /*0040*/  ISETP.NE.AND P0, PT, R4, RZ, PT ;  /* 0x000000ff0400720c */ /* 0x000fda0003f05270 */
[----:B-1----:R-:W-:Y:S05]  /*0050*/  @P0 BRA `(.L_x_0) ;  /* 0x00000000001c0947 */ /* 0x002fea0003800000 */
[----:B------:R-:W0:Y:S02]  /*0060*/  S2R R0, SR_TID.X ;  /* 0x0000000000007919 */ /* 0x000e240000002100 */
[----:B0-----:R-:W-:-:S13]  /*0070*/  ISETP.NE.AND P0, PT, R0, RZ, PT ;  /* 0x000000ff0000720c */ /* 0x001fda0003f05270 */
[----:B------:R-:W-:Y:S05]  /*0080*/  @P0 EXIT ;  /* 0x000000000000094d */ /* 0x000fea0003800000 */
[----:B------:R-:W0:Y:S08]  /*0090*/  LDC.64 R2, c[0x0][0x388] ;  /* 0x0000e200ff027b82 */ /* 0x000e300000000a00 */
[----:B------:R-:W0:Y:S02]  /*00a0*/  LDC.64 R4, c[0x0][0x398] ;  /* 0x0000e600ff047b82 */ /* 0x000e240000000a00 */
[----:B0-----:R-:W-:Y:S01]  /*00b0*/  STG.E.64 desc[UR6][R2.64], R4 ;  /* 0x0000000402007986 */ /* 0x001fe2000c101b06 */
[----:B------:R-:W-:Y:S05]  /*00c0*/  EXIT ;  /* 0x000000000000794d */ /* 0x000fea0003800000 */
.L_x_0:
[----:B------:R-:W0:Y:S01]  /*00d0*/  LDCU UR4, c[0x0][0x380] ;  /* 0x00007000ff0477ac */ /* 0x000e220008000800 */
[----:B------:R-:W-:Y:S01]  /*00e0*/  BSSY.RECONVERGENT B0, `(.L_x_1) ;  /* 0x00005b3000007945 */ /* 0x000fe20003800200 */
[----:B0-----:R-:W-:-:S09]  /*00f0*/  ULOP3.LUT UP0, URZ, UR4, 0x1f, URZ, 0xc0, !UPT ;  /* 0x0000001f04ff7892 */ /* 0x001fd2000f80c0ff */
[----:B------:R-:W-:Y:S05]  /*0100*/  BRA.U UP0, `(.L_x_2) ;  /* 0x0000002d003c7547 */ /* 0x000fea000b800000 */
[----:B------:R-:W-:-:S13]  /*0110*/  ISETP.GT.AND P0, PT, R4, 0x7ff, PT ;  /* 0x000007ff0400780c */ /* 0x000fda0003f04270 */
[----:B------:R-:W-:Y:S05]  /*0120*/  @P0 BRA `(.L_x_3) ;  /* 0x0000001400e80947 */ /* 0x000fea0003800000 */
[----:B------:R-:W0:Y:S01]  /*0130*/  S2R R3, SR_TID.X ;  /* 0x0000000000037919 */ /* 0x000e220000002100 */
[----:B------:R-:W-:Y:S01]  /*0140*/  BSSY.RECONVERGENT B1, `(.L_x_4) ;  /* 0x0000009000017945 */ /* 0x000fe20003800200 */
[----:B------:R-:W-:Y:S02]  /*0150*/  CS2R R6, SRZ ;  /* 0x0000000000067805 */ /* 0x000fe4000001ff00 */
[----:B0-----:R-:W-:Y:S01]  /*0160*/  ISETP.GE.AND P0, PT, R3, R4, PT ;  /* 0x000000040300720c */ /* 0x001fe20003f06270 */
[----:B------:R-:W-:-:S12]  /*0170*/  IMAD.MOV.U32 R5, RZ, RZ, R3 ;  /* 0x000000ffff057224 */ /* 0x000fd800078e0003 */
[----:B------:R-:W-:Y:S05]  /*0180*/  @P0 BRA `(.L_x_5) ;  /* 0x0000000000100947 */ /* 0x000fea0003800000 */
[----:B------:R-:W0:Y:S02]  /*0190*/  LDC.64 R6, c[0x0][0x380] ;  /* 0x0000e000ff067b82 */ /* 0x000e240000000a00 */
[----:B0-----:R-:W-:-:S06]  /*01a0*/  IMAD.WIDE.U32 R6, R3, 0x8, R6 ;  /* 0x0000000803067825 */ /* 0x001fcc00078e0006 */
[----:B------:R-:W5:Y:S01]  /*01b0*/  LDG.E.64.CONSTANT R6, desc[UR6][R6.64] ;  /* 0x0000000606067981 */ /* 0x000f62000c1e9b00 */
[----:B------:R-:W-:-:S07]  /*01c0*/  VIADD R5, R3, 0x100 ;  /* 0x0000010003057836 */ /* 0x000fce0000000000 */
.L_x_5:
[----:B------:R-:W-:Y:S05]  /*01d0*/  BSYNC.RECONVERGENT B1 ;  /* 0x0000000000017941 */ /* 0x000fea0003800200 */
.L_x_4:
[----:B------:R-:W-:Y:S01]  /*01e0*/  ISETP.GE.AND P0, PT, R5, R4, PT ;  /* 0x000000040500720c */ /* 0x000fe20003f06270 */
[----:B------:R-:W-:-:S12]  /*01f0*/  BSSY.RECONVERGENT B1, `(.L_x_6) ;  /* 0x00000b0000017945 */ /* 0x000fd80003800200 */
[----:B------:R-:W-:Y:S05]  /*0200*/  @P0 BRA `(.L_x_7) ;  /* 0x0000000800b80947 */ /* 0x000fea0003800000 */
[----:B------:R-:W-:Y:S01]  /*0210*/  LOP3.LUT R9, RZ, R5, RZ, 0x33, !PT ;  /* 0x00000005ff097212 */ /* 0x000fe200078e33ff */
[----:B------:R-:W-:Y:S04]  /*0220*/  BSSY.RECONVERGENT B2, `(.L_x_8) ;  /* 0x0000019000027945 */ /* 0x000fe80003800200 */
[----:B------:R-:W-:-:S05]  /*0230*/  IMAD.IADD R0, R9, 0x1, R4 ;  /* 0x0000000109007824 */ /* 0x000fca00078e0204 */
[C---:B------:R-:W-:Y:S02]  /*0240*/  LOP3.LUT R2, R0.reuse, 0x300, RZ, 0xc0, !PT ;  /* 0x0000030000027812 */ /* 0x040fe400078ec0ff */
[----:B------:R-:W-:Y:S02]  /*0250*/  ISETP.GE.U32.AND P0, PT, R0, 0x300, PT ;  /* 0x000003000000780c */ /* 0x000fe40003f06070 */
[----:B------:R-:W-:-:S13]  /*0260*/  ISETP.NE.AND P1, PT, R2, 0x300, PT ;  /* 0x000003000200780c */ /* 0x000fda0003f25270 */
[----:B------:R-:W-:Y:S05]  /*0270*/  @!P1 BRA `(.L_x_9) ;  /* 0x00000000004c9947 */ /* 0x000fea0003800000 */
[----:B------:R-:W0:Y:S01]  /*0280*/  LDC.64 R8, c[0x0][0x380] ;  /* 0x0000e000ff087b82 */ /* 0x000e220000000a00 */
[----:B------:R-:W-:-:S04]  /*0290*/  LEA.HI R0, R0, 0x1, RZ, 0x18 ;  /* 0x0000000100007811 */ /* 0x000fc800078fc0ff */
[----:B------:R-:W-:-:S05]  /*02a0*/  LOP3.LUT R0, R0, 0x3, RZ, 0xc0, !PT ;  /* 0x0000000300007812 */ /* 0x000fca00078ec0ff */
[----:B------:R-:W-:Y:S02]  /*02b0*/  IMAD.MOV R0, RZ, RZ, -R0 ;  /* 0x000000ffff007224 */ /* 0x000fe400078e0a00 */
[----:B0-----:R-:W-:-:S04]  /*02c0*/  IMAD.WIDE.U32 R8, R5, 0x8, R8 ;  /* 0x0000000805087825 */ /* 0x001fc800078e0008 */
[----:B------:R-:W-:Y:S02]  /*02d0*/  IMAD.MOV.U32 R2, RZ, RZ, R8 ;  /* 0x000000ffff027224 */ /* 0x000fe400078e0008 */
[----:B------:R-:W-:-:S07]  /*02e0*/  IMAD.MOV.U32 R11, RZ, RZ, R9 ;  /* 0x000000ffff0b7224 */ /* 0x000fce00078e0009 */
.L_x_10:
[----:B------:R-:W-:Y:S02]  /*02f0*/  IMAD.MOV.U32 R8, RZ, RZ, R2 ;  /* 0x000000ffff087224 */ /* 0x000fe400078e0002 */
[----:B------:R-:W-:-:S06]  /*0300*/  IMAD.MOV.U32 R9, RZ, RZ, R11 ;  /* 0x000000ffff097224 */ /* 0x000fcc00078e000b */
[----:B------:R-:W2:Y:S01]  /*0310*/  LDG.E.64.CONSTANT R8, desc[UR6][R8.64] ;  /* 0x0000000608087981 */ /* 0x000ea2000c1e9b00 */
[----:B------:R-:W-:Y:S01]  /*0320*/  VIADD R0, R0, 0x1 ;  /* 0x0000000100007836 */ /* 0x000fe20000000000 */
[----:B------:R-:W-:Y:S01]  /*0330*/  IADD3 R2, P3, PT, R2, 0x800, RZ ;  /* 0x0000080002027810 */ /* 0x000fe20007f7e0ff */
[----:B------:R-:W-:-:S03]  /*0340*/  VIADD R5, R5, 0x100 ;  /* 0x0000010005057836 */ /* 0x000fc60000000000 */
[----:B------:R-:W-:Y:S01]  /*0350*/  ISETP.NE.AND P2, PT, R0, RZ, PT ;  /* 0x000000ff0000720c */ /* 0x000fe20003f45270 */
[----:B------:R-:W-:Y:S01]  /*0360*/  IMAD.X R11, RZ, RZ, R11, P3 ;  /* 0x000000ffff0b7224 */ /* 0x000fe200018e060b */
[----:B--2--5:R-:W-:-:S06]  /*0370*/  DSETP.GEU.AND P1, PT, R6, R8, PT ;  /* 0x000000080600722a */ /* 0x024fcc0003f2e000 */
[----:B------:R-:W-:Y:S02]  /*0380*/  FSEL R6, R8, R6, !P1 ;  /* 0x0000000608067208 */ /* 0x000fe40004800000 */
[----:B------:R-:W-:-:S03]  /*0390*/  FSEL R7, R9, R7, !P1 ;  /* 0x0000000709077208 */ /* 0x000fc60004800000 */
[----:B------:R-:W-:Y:S05]  /*03a0*/  @P2 BRA `(.L_x_10) ;  /* 0xfffffffc00d02947 */ /* 0x000fea000383ffff */
.L_x_9:
[----:B------:R-:W-:Y:S05]  /*03b0*/  BSYNC.RECONVERGENT B2 ;  /* 0x0000000000027941 */ /* 0x000fea0003800200 */
.L_x_8:
[----:B------:R-:W-:Y:S05]  /*03c0*/  @!P0 BRA `(.L_x_7) ;  /* 0x0000000800488947 */ /* 0x000fea0003800000 */
[----:B------:R-:W-:Y:S01]  /*03d0*/  IMAD.IADD R0, R4, 0x1, -R5 ;  /* 0x0000000104007824 */ /* 0x000fe200078e0a05 */
[----:B------:R-:W-:Y:S01]  /*03e0*/  BSSY.RECONVERGENT B2, `(.L_x_11) ;  /* 0x0000051000027945 */ /* 0x000fe20003800200 */
[----:B------:R-:W-:-:S03]  /*03f0*/  PLOP3.LUT P0, PT, PT, PT, PT, 0x80, 0x8 ;  /* 0x000000000008781c */ /* 0x000fc60003f0f070 */
[----:B------:R-:W-:-:S13]  /*0400*/  ISETP.GT.AND P1, PT, R0, 0xc00, PT ;  /* 0x00000c000000780c */ /* 0x000fda0003f24270 */
[----:B------:R-:W-:Y:S05]  /*0410*/  @!P1 BRA `(.L_x_12) ;  /* 0x0000000400349947 */ /* 0x000fea0003800000 */
[----:B------:R-:W0:Y:S01]  /*0420*/  LDC.64 R8, c[0x0][0x380] ;  /* 0x0000e000ff087b82 */ /* 0x000e220000000a00 */
[----:B------:R-:W-:Y:S01]  /*0430*/  PLOP3.LUT P0, PT, PT, PT, PT, 0x8, 0x80 ;  /* 0x000000000080781c */ /* 0x000fe20003f0e170 */
[----:B------:R-:W-:-:S12]  /*0440*/  VIADD R0, R4, 0xfffff400 ;  /* 0xfffff40004007836 */ /* 0x000fd80000000000 */
.L_x_13:
[----:B0-----:R-:W-:-:S05]  /*0450*/  IMAD.WIDE R30, R5, 0x8, R8 ;  /* 0x00000008051e7825 */ /* 0x001fca00078e0208 */
[----:B------:R-:W2:Y:S04]  /*0460*/  LDG.E.64.CONSTANT R10, desc[UR6][R30.64] ;  /* 0x000000061e0a7981 */ /* 0x000ea8000c1e9b00 */
[----:B------:R-:W3:Y:S04]  /*0470*/  LDG.E.64.CONSTANT R12, desc[UR6][R30.64+0x800] ;  /* 0x000800061e0c7981 */ /* 0x000ee8000c1e9b00 */
[----:B------:R-:W4:Y:S01]  /*0480*/  LDG.E.64.CONSTANT R14, desc[UR6][R30.64+0x1000] ;  /* 0x001000061e0e7981 */ /* 0x000f22000c1e9b00 */
[----:B------:R-:W-:-:S03]  /*0490*/  VIADD R39, R5, 0x400 ;  /* 0x0000040005277836 */ /* 0x000fc60000000000 */
[----:B------:R-:W4:Y:S01]  /*04a0*/  LDG.E.64.CONSTANT R16, desc[UR6][R30.64+0x1800] ;  /* 0x001800061e107981 */ /* 0x000f22000c1e9b00 */
[----:B------:R-:W-:-:S05]  /*04b0*/  IMAD.WIDE R38, R39, 0x8, R8 ;  /* 0x0000000827267825 */ /* 0x000fca00078e0208 */
[----:B------:R-:W4:Y:S04]  /*04c0*/  LDG.E.64.CONSTANT R18, desc[UR6][R38.64] ;  /* 0x0000000626127981 */ /* 0x000f28000c1e9b00 */
[----:B------:R-:W4:Y:S04]  /*04d0*/  LDG.E.64.CONSTANT R20, desc[UR6][R38.64+0x800] ;  /* 0x0008000626147981 */ /* 0x000f28000c1e9b00 */
        /* <DEDUP_REMOVED lines=12> */
[----:B------:R-:W4:Y:S04]  /*05a0*/  LDG.E.64.CONSTANT R38, desc[UR6][R44.64+0x1000] ;  /* 0x001000062c267981 */ /* 0x000f28000c1e9b00 */
[----:B------:R-:W4:Y:S01]  /*05b0*/  LDG.E.64.CONSTANT R40, desc[UR6][R44.64+0x1800] ;  /* 0x001800062c287981 */ /* 0x000f22000c1e9b00 */
[----:B------:R-:W-:-:S05]  /*05c0*/  VIADD R5, R5, 0x1000 ;  /* 0x0000100005057836 */ /* 0x000fca0000000000 */
[----:B------:R-:W-:Y:S01]  /*05d0*/  ISETP.GE.AND P2, PT, R5, R0, PT ;  /* 0x000000000500720c */ /* 0x000fe20003f46270 */
[----:B--2--5:R-:W-:-:S06]  /*05e0*/  DSETP.GEU.AND P1, PT, R6, R10, PT ;  /* 0x0000000a0600722a */ /* 0x024fcc0003f2e000 */
[----:B------:R-:W-:Y:S02]  /*05f0*/  FSEL R6, R10, R6, !P1 ;  /* 0x000000060a067208 */ /* 0x000fe40004800000 */
[----:B------:R-:W-:-:S06]  /*0600*/  FSEL R7, R11, R7, !P1 ;  /* 0x000000070b077208 */ /* 0x000fcc0004800000 */
[----:B---3--:R-:W-:-:S06]  /*0610*/  DSETP.GEU.AND P1, PT, R6, R12, PT ;  /* 0x0000000c0600722a */ /* 0x008fcc0003f2e000 */
[----:B------:R-:W-:Y:S02]  /*0620*/  FSEL R6, R12, R6, !P1 ;  /* 0x000000060c067208 */ /* 0x000fe40004800000 */
[----:B------:R-:W-:-:S06]  /*0630*/  FSEL R7, R13, R7, !P1 ;  /* 0x000000070d077208 */ /* 0x000fcc0004800000 */
[----:B----4-:R-:W-:-:S06]  /*0640*/  DSETP.GEU.AND P1, PT, R6, R14, PT ;  /* 0x0000000e0600722a */ /* 0x010fcc0003f2e000 */
[----:B------:R-:W-:Y:S02]  /*0650*/  FSEL R6, R14, R6, !P1 ;  /* 0x000000060e067208 */ /* 0x000fe40004800000 */
[----:B------:R-:W-:-:S06]  /*0660*/  FSEL R7, R15, R7, !P1 ;  /* 0x000000070f077208 */ /* 0x000fcc0004800000 */
[----:B------:R-:W-:-:S06]  /*0670*/  DSETP.GEU.AND P1, PT, R6, R16, PT ;  /* 0x000000100600722a */ /* 0x000fcc0003f2e000 */
        /* <DEDUP_REMOVED lines=37> */
[----:B------:R-:W-:Y:S01]  /*08d0*/  FSEL R7, R41, R7, !P1 ;  /* 0x0000000729077208 */ /* 0x000fe20004800000 */
[----:B------:R-:W-:Y:S06]  /*08e0*/  @!P2 BRA `(.L_x_13) ;  /* 0xfffffff800d8a947 */ /* 0x000fec000383ffff */
.L_x_12:
[----:B------:R-:W-:Y:S05]  /*08f0*/  BSYNC.RECONVERGENT B2 ;  /* 0x0000000000027941 */ /* 0x000fea0003800200 */
.L_x_11:
[----:B------:R-:W-:Y:S01]  /*0900*/  IMAD.IADD R0, R4, 0x1, -R5 ;  /* 0x0000000104007824 */ /* 0x000fe200078e0a05 */
[----:B------:R-:W-:Y:S04]  /*0910*/  BSSY.RECONVERGENT B2, `(.L_x_14) ;  /* 0x0000029000027945 */ /* 0x000fe80003800200 */
[----:B------:R-:W-:-:S13]  /*0920*/  ISETP.GT.AND P1, PT, R0, 0x400, PT ;  /* 0x000004000000780c */ /* 0x000fda0003f24270 */
[----:B------:R-:W-:Y:S05]  /*0930*/  @!P1 BRA `(.L_x_15) ;  /* 0x0000000000989947 */ /* 0x000fea0003800000 */
[----:B------:R-:W0:Y:S02]  /*0940*/  LDC.64 R18, c[0x0][0x380] ;  /* 0x0000e000ff127b82 */ /* 0x000e240000000a00 */
        /* <DEDUP_REMOVED lines=11> */
[----:B------:R-:W-:Y:S01]  /*0a00*/  VIADD R5, R5, 0x800 ;  /* 0x0000080005057836 */ /* 0x000fe20000000000 */
        /* <DEDUP_REMOVED lines=20> */
[----:B------:R-:W-:Y:S02]  /*0b50*/  FSEL R7, R25, R7, !P0 ;  /* 0x0000000719077208 */ /* 0x000fe40004000000 */
[----:B------:R-:W-:-:S04]  /*0b60*/  PLOP3.LUT P0, PT, PT, PT, PT, 0x8, 0x80 ;  /* 0x000000000080781c */ /* 0x000fc80003f0e170 */
[----:B------:R-:W-:-:S06]  /*0b70*/  DSETP.GEU.AND P1, PT, R6, R26, PT ;  /* 0x0000001a0600722a */ /* 0x000fcc0003f2e000 */
[----:B------:R-:W-:Y:S02]  /*0b80*/  FSEL R6, R26, R6, !P1 ;  /* 0x000000061a067208 */ /* 0x000fe40004800000 */
[----:B------:R-:W-:-:S07]  /*0b90*/  FSEL R7, R27, R7, !P1 ;  /* 0x000000071b077208 */ /* 0x000fce0004800000 */
.L_x_15:
[----:B------:R-:W-:Y:S05]  /*0ba0*/  BSYNC.RECONVERGENT B2 ;  /* 0x0000000000027941 */ /* 0x000fea0003800200 */
.L_x_14:
[----:B------:R-:W-:-:S13]  /*0bb0*/  ISETP.LT.OR P0, PT, R5, R4, P0 ;  /* 0x000000040500720c */ /* 0x000fda0000701670 */
[----:B------:R-:W-:Y:S05]  /*0bc0*/  @!P0 BRA `(.L_x_7) ;  /* 0x0000000000488947 */ /* 0x000fea0003800000 */
[----:B------:R-:W0:Y:S02]  /*0bd0*/  LDC.64 R8, c[0x0][0x380] ;  /* 0x0000e000ff087b82 */ /* 0x000e240000000a00 */
[----:B0-----:R-:W-:-:S05]  /*0be0*/  IMAD.WIDE R8, R5, 0x8, R8 ;  /* 0x0000000805087825 */ /* 0x001fca00078e0208 */
[----:B------:R-:W2:Y:S04]  /*0bf0*/  LDG.E.64.CONSTANT R10, desc[UR6][R8.64] ;  /* 0x00000006080a7981 */ /* 0x000ea8000c1e9b00 */
[----:B------:R-:W3:Y:S04]  /*0c00*/  LDG.E.64.CONSTANT R12, desc[UR6][R8.64+0x800] ;  /* 0x00080006080c7981 */ /* 0x000ee8000c1e9b00 */
[----:B------:R-:W4:Y:S04]  /*0c10*/  LDG.E.64.CONSTANT R14, desc[UR6][R8.64+0x1000] ;  /* 0x00100006080e7981 */ /* 0x000f28000c1e9b00 */
[----:B------:R-:W4:Y:S01]  /*0c20*/  LDG.E.64.CONSTANT R16, desc[UR6][R8.64+0x1800] ;  /* 0x0018000608107981 */ /* 0x000f22000c1e9b00 */
        /* <DEDUP_REMOVED lines=11> */
[----:B------:R-:W-:-:S07]  /*0ce0*/  FSEL R7, R17, R7, !P0 ;  /* 0x0000000711077208 */ /* 0x000fce0004000000 */
.L_x_7:
[----:B------:R-:W-:Y:S05]  /*0cf0*/  BSYNC.RECONVERGENT B1 ;  /* 0x0000000000017941 */ /* 0x000fea0003800200 */
.L_x_6:
[----:B------:R-:W-:-:S13]  /*0d00*/  ISETP.GE.AND P0, PT, R4, 0x100, PT ;  /* 0x000001000400780c */ /* 0x000fda0003f06270 */
[----:B------:R-:W-:Y:S05]  /*0d10*/  @!P0 BRA `(.L_x_16) ;  /* 0x00000004003c8947 */ /* 0x000fea0003800000 */
[----:B------:R-:W0:Y:S01]  /*0d20*/  S2R R8, SR_LANEID ;  /* 0x0000000000087919 */ /* 0x000e220000000000 */
[----:B-----5:R-:W-:Y:S04]  /*0d30*/  SHFL.DOWN PT, R4, R6, 0x1, 0x1f ;  /* 0x08201f0006047f89 */ /* 0x020fe800000e0000 */
[----:B------:R-:W1:Y:S02]  /*0d40*/  SHFL.DOWN PT, R5, R7, 0x1, 0x1f ;  /* 0x08201f0007057f89 */ /* 0x000e6400000e0000 */
[----:B-1----:R-:W-:Y:S01]  /*0d50*/  DSETP.GEU.AND P1, PT, R6, R4, PT ;  /* 0x000000040600722a */ /* 0x002fe20003f2e000 */
[C---:B0-----:R-:W-:Y:S02]  /*0d60*/  ISETP.GT.AND P0, PT, R8.reuse, 0x1e, PT ;  /* 0x0000001e0800780c */ /* 0x041fe40003f04270 */
[----:B------:R-:W-:-:S03]  /*0d70*/  ISETP.NE.AND P2, PT, R8, RZ, PT ;  /* 0x000000ff0800720c */ /* 0x000fc60003f45270 */
[----:B------:R-:W-:Y:S02]  /*0d80*/  FSEL R9, R4, R6, !P1 ;  /* 0x0000000604097208 */ /* 0x000fe40004800000 */
[----:B------:R-:W-:Y:S02]  /*0d90*/  FSEL R5, R5, R7, !P1 ;  /* 0x0000000705057208 */ /* 0x000fe40004800000 */
[----:B------:R-:W-:Y:S02]  /*0da0*/  FSEL R6, R6, R9, P0 ;  /* 0x0000000906067208 */ /* 0x000fe40000000000 */
[----:B------:R-:W-:Y:S02]  /*0db0*/  FSEL R11, R7, R5, P0 ;  /* 0x00000005070b7208 */ /* 0x000fe40000000000 */
[----:B------:R-:W-:Y:S01]  /*0dc0*/  ISETP.GT.AND P0, PT, R8, 0x1d, PT ;  /* 0x0000001d0800780c */ /* 0x000fe20003f04270 */
[----:B------:R-:W-:Y:S01]  /*0dd0*/  SHFL.DOWN PT, R4, R6, 0x2, 0x1f ;  /* 0x08401f0006047f89 */ /* 0x000fe200000e0000 */
[----:B------:R-:W-:Y:S01]  /*0de0*/  @!P2 MOV R2, 0x400 ;  /* 0x000004000002a802 */ /* 0x000fe20000000f00 */
[----:B------:R-:W-:Y:S01]  /*0df0*/  IMAD.MOV.U32 R7, RZ, RZ, R11 ;  /* 0x000000ffff077224 */ /* 0x000fe200078e000b */
[----:B------:R-:W-:Y:S01]  /*0e00*/  @!P2 SHF.R.U32.HI R0, RZ, 0x2, R3 ;  /* 0x00000002ff00a819 */ /* 0x000fe20000011603 */
[----:B------:R-:W0:Y:S03]  /*0e10*/  SHFL.DOWN PT, R5, R11, 0x2, 0x1f ;  /* 0x08401f000b057f89 */ /* 0x000e2600000e0000 */
[----:B------:R-:W-:Y:S01]  /*0e20*/  @!P2 LOP3.LUT R0, R0, 0xf8, RZ, 0xc0, !PT ;  /* 0x000000f80000a812 */ /* 0x000fe200078ec0ff */
[----:B------:R-:W1:Y:S01]  /*0e30*/  @!P2 S2R R9, SR_CgaCtaId ;  /* 0x000000000009a919 */ /* 0x000e620000008800 */
[----:B0-----:R-:W-:-:S06]  /*0e40*/  DSETP.GEU.AND P1, PT, R6, R4, PT ;  /* 0x000000040600722a */ /* 0x001fcc0003f2e000 */
[----:B------:R-:W-:Y:S02]  /*0e50*/  @!P0 FSEL R6, R4, R6, !P1 ;  /* 0x0000000604068208 */ /* 0x000fe40004800000 */
[----:B------:R-:W-:Y:S02]  /*0e60*/  @!P0 FSEL R11, R5, R11, !P1 ;  /* 0x0000000b050b8208 */ /* 0x000fe40004800000 */
[----:B------:R-:W-:Y:S01]  /*0e70*/  ISETP.GT.AND P0, PT, R8, 0x1b, PT ;  /* 0x0000001b0800780c */ /* 0x000fe20003f04270 */
[----:B------:R-:W-:Y:S02]  /*0e80*/  SHFL.DOWN PT, R4, R6, 0x4, 0x1f ;  /* 0x08801f0006047f89 */ /* 0x000fe400000e0000 */
[----:B------:R-:W-:Y:S02]  /*0e90*/  IMAD.MOV.U32 R7, RZ, RZ, R11 ;  /* 0x000000ffff077224 */ /* 0x000fe400078e000b */
[----:B------:R-:W0:Y:S04]  /*0ea0*/  SHFL.DOWN PT, R5, R11, 0x4, 0x1f ;  /* 0x08801f000b057f89 */ /* 0x000e2800000e0000 */
        /* <DEDUP_REMOVED lines=14> */
[----:B0-----:R-:W-:Y:S01]  /*0f90*/  DSETP.GEU.AND P0, PT, R6, R4, PT ;  /* 0x000000040600722a */ /* 0x001fe20003f0e000 */
[----:B-1----:R-:W-:-:S05]  /*0fa0*/  @!P2 LEA R7, R9, R2, 0x18 ;  /* 0x000000020907a211 */ /* 0x002fca00078ec0ff */
[----:B------:R-:W-:Y:S01]  /*0fb0*/  FSEL R4, R4, R6, !P0 ;  /* 0x0000000604047208 */ /* 0x000fe20004000000 */
[----:B------:R-:W-:Y:S01]  /*0fc0*/  @!P2 IMAD.IADD R9, R0, 0x1, R7 ;  /* 0x000000010009a824 */ /* 0x000fe200078e0207 */
[----:B------:R-:W-:Y:S02]  /*0fd0*/  FSEL R5, R5, R11, !P0 ;  /* 0x0000000b05057208 */ /* 0x000fe40004000000 */
[----:B------:R-:W-:Y:S02]  /*0fe0*/  ISETP.NE.AND P0, PT, R3, RZ, PT ;  /* 0x000000ff0300720c */ /* 0x000fe40003f05270 */
[----:B------:R-:W-:Y:S01]  /*0ff0*/  FSEL R6, R6, R4, P1 ;  /* 0x0000000406067208 */ /* 0x000fe20000800000 */
[----:B------:R3:W-:Y:S01]  /*1000*/  @!P2 STS.64 [R9+0x8], R4 ;  /* 0x000008040900a388 */ /* 0x0007e20000000a00 */
[----:B------:R-:W-:Y:S01]  /*1010*/  FSEL R7, R11, R5, P1 ;  /* 0x000000050b077208 */ /* 0x000fe20000800000 */
[----:B------:R-:W-:Y:S08]  /*1020*/  BAR.SYNC.DEFER_BLOCKING 0x0 ;  /* 0x0000000000007b1d */ /* 0x000ff00000010000 */
[----:B------:R-:W-:Y:S05]  /*1030*/  @P0 BRA `(.L_x_17) ;  /* 0x0000004800f40947 */ /* 0x000fea0003800000 */
[----:B------:R-:W0:Y:S01]  /*1040*/  S2UR UR5, SR_CgaCtaId ;  /* 0x00000000000579c3 */ /* 0x000e220000008800 */
[----:B------:R-:W-:Y:S02]  /*1050*/  UMOV UR4, 0x400 ;  /* 0x0000040000047882 */ /* 0x000fe40000000000 */
[----:B0-----:R-:W-:-:S09]  /*1060*/  ULEA UR4, UR5, UR4, 0x18 ;  /* 0x0000000405047291 */ /* 0x001fd2000f8ec0ff */
[----:B---3--:R-:W0:Y:S04]  /*1070*/  LDS.128 R8, [UR4+0x10] ;  /* 0x00001004ff087984 */ /* 0x008e280008000c00 */
[----:B------:R-:W1:Y:S01]  /*1080*/  LDS.128 R12, [UR4+0x20] ;  /* 0x00002004ff0c7984 */ /* 0x000e620008000c00 */
[----:B0-----:R-:W-:-:S06]  /*1090*/  DSETP.GEU.AND P1, PT, R6, R8, PT ;  /* 0x000000080600722a */ /* 0x001fcc0003f2e000 */
[----:B------:R-:W-:Y:S02]  /*10a0*/  FSEL R2, R8, R6, !P1 ;  /* 0x0000000608027208 */ /* 0x000fe40004800000 */
[----:B------:R-:W-:Y:S02]  /*10b0*/  FSEL R3, R9, R7, !P1 ;  /* 0x0000000709037208 */ /* 0x000fe40004800000 */
[----:B------:R-:W0:Y:S04]  /*10c0*/  LDS.128 R4, [UR4+0x30] ;  /* 0x00003004ff047984 */ /* 0x000e280008000c00 */
[----:B------:R-:W-:-:S06]  /*10d0*/  DSETP.GEU.AND P1, PT, R2, R10, PT ;  /* 0x0000000a0200722a */ /* 0x000fcc0003f2e000 */
[----:B------:R-:W-:Y:S02]  /*10e0*/  FSEL R2, R10, R2, !P1 ;  /* 0x000000020a027208 */ /* 0x000fe40004800000 */
[----:B------:R-:W-:-:S06]  /*10f0*/  FSEL R3, R11, R3, !P1 ;  /* 0x000000030b037208 */ /* 0x000fcc0004800000 */
[----:B-1----:R-:W-:-:S06]  /*1100*/  DSETP.GEU.AND P1, PT, R2, R12, PT ;  /* 0x0000000c0200722a */ /* 0x002fcc0003f2e000 */
[----:B------:R-:W-:Y:S02]  /*1110*/  FSEL R8, R12, R2, !P1 ;  /* 0x000000020c087208 */ /* 0x000fe40004800000 */
[----:B------:R-:W-:Y:S02]  /*1120*/  FSEL R9, R13, R3, !P1 ;  /* 0x000000030d097208 */ /* 0x000fe40004800000 */
[----:B------:R-:W1:Y:S04]  /*1130*/  LDS.64 R2, [UR4+0x40] ;  /* 0x00004004ff027984 */ /* 0x000e680008000a00 */
[----:B------:R-:W-:-:S06]  /*1140*/  DSETP.GEU.AND P1, PT, R8, R14, PT ;  /* 0x0000000e0800722a */ /* 0x000fcc0003f2e000 */
[----:B------:R-:W-:Y:S02]  /*1150*/  FSEL R8, R14, R8, !P1 ;  /* 0x000000080e087208 */ /* 0x000fe40004800000 */
[----:B------:R-:W-:-:S06]  /*1160*/  FSEL R9, R15, R9, !P1 ;  /* 0x000000090f097208 */ /* 0x000fcc0004800000 */
[----:B0-----:R-:W-:-:S06]  /*1170*/  DSETP.GEU.AND P1, PT, R8, R4, PT ;  /* 0x000000040800722a */ /* 0x001fcc0003f2e000 */
[----:B------:R-:W-:Y:S02]  /*1180*/  FSEL R4, R4, R8, !P1 ;  /* 0x0000000804047208 */ /* 0x000fe40004800000 */
[----:B------:R-:W-:-:S06]  /*1190*/  FSEL R5, R5, R9, !P1 ;  /* 0x0000000905057208 */ /* 0x000fcc0004800000 */
[----:B------:R-:W-:-:S06]  /*11a0*/  DSETP.GEU.AND P1, PT, R4, R6, PT ;  /* 0x000000060400722a */ /* 0x000fcc0003f2e000 */
[----:B------:R-:W-:Y:S02]  /*11b0*/  FSEL R4, R6, R4, !P1 ;  /* 0x0000000406047208 */ /* 0x000fe40004800000 */
[----:B------:R-:W-:-:S06]  /*11c0*/  FSEL R5, R7, R5, !P1 ;  /* 0x0000000507057208 */ /* 0x000fcc0004800000 */
[----:B-1----:R-:W-:-:S06]  /*11d0*/  DSETP.GEU.AND P1, PT, R4, R2, PT ;  /* 0x000000020400722a */ /* 0x002fcc0003f2e000 */
[----:B------:R-:W-:Y:S02]  /*11e0*/  FSEL R6, R2, R4, !P1 ;  /* 0x0000000402067208 */ /* 0x000fe40004800000 */
[----:B------:R-:W-:Y:S01]  /*11f0*/  FSEL R7, R3, R5, !P1 ;  /* 0x0000000503077208 */ /* 0x000fe20004800000 */
[----:B------:R-:W-:Y:S06]  /*1200*/  BRA `(.L_x_17) ;  /* 0x0000004800807947 */ /* 0x000fec0003800000 */
.L_x_16:
[----:B------:R-:W-:Y:S01]  /*1210*/  LOP3.LUT R0, R3, 0x3e0, RZ, 0xc0, !PT ;  /* 0x000003e003007812 */ /* 0x000fe200078ec0ff */
[----:B------:R-:W0:Y:S03]  /*1220*/  S2R R10, SR_LANEID ;  /* 0x00000000000a7919 */ /* 0x000e260000000000 */
[----:B------:R-:W-:Y:S01]  /*1230*/  LOP3.LUT R9, RZ, R0, RZ, 0x33, !PT ;  /* 0x00000000ff097212 */ /* 0x000fe200078e33ff */
[----:B------:R-:W-:-:S04]  /*1240*/  VIADD R5, R0, 0x20 ;  /* 0x0000002000057836 */ /* 0x000fc80000000000 */
[----:B------:R-:W-:Y:S01]  /*1250*/  IMAD.IADD R9, R9, 0x1, R4 ;  /* 0x0000000109097824 */ /* 0x000fe200078e0204 */
[----:B------:R-:W-:-:S04]  /*1260*/  ISETP.GT.AND P0, PT, R5, R4, PT ;  /* 0x000000040500720c */ /* 0x000fc80003f04270 */
[----:B------:R-:W-:-:S05]  /*1270*/  SEL R5, R9, 0x1f, P0 ;  /* 0x0000001f09057807 */ /* 0x000fca0000000000 */
[----:B-----5:R-:W-:Y:S04]  /*1280*/  SHFL.DOWN PT, R8, R6, 0x1, R5 ;  /* 0x0820000006087989 */ /* 0x020fe800000e0005 */
[----:B------:R-:W1:Y:S01]  /*1290*/  SHFL.DOWN PT, R9, R7, 0x1, R5 ;  /* 0x0820000007097989 */ /* 0x000e6200000e0005 */
[C---:B0-----:R-:W-:Y:S01]  /*12a0*/  ISETP.GE.AND P0, PT, R10.reuse, R5, PT ;  /* 0x000000050a00720c */ /* 0x041fe20003f06270 */
[----:B------:R-:W-:Y:S01]  /*12b0*/  VIADD R0, R10, 0x2 ;  /* 0x000000020a007836 */ /* 0x000fe20000000000 */
[----:B-1----:R-:W-:-:S06]  /*12c0*/  DSETP.GEU.AND P1, PT, R6, R8, PT ;  /* 0x000000080600722a */ /* 0x002fcc0003f2e000 */
[-C--:B------:R-:W-:Y:S02]  /*12d0*/  FSEL R11, R8, R6.reuse, !P1 ;  /* 0x00000006080b7208 */ /* 0x080fe40004800000 */
[-C--:B------:R-:W-:Y:S02]  /*12e0*/  FSEL R9, R9, R7.reuse, !P1 ;  /* 0x0000000709097208 */ /* 0x080fe40004800000 */
[----:B------:R-:W-:Y:S02]  /*12f0*/  FSEL R2, R11, R6, !P0 ;  /* 0x000000060b027208 */ /* 0x000fe40004000000 */
[----:B------:R-:W-:Y:S02]  /*1300*/  FSEL R11, R9, R7, !P0 ;  /* 0x00000007090b7208 */ /* 0x000fe40004000000 */
[----:B------:R-:W-:Y:S01]  /*1310*/  ISETP.GT.AND P0, PT, R0, R5, PT ;  /* 0x000000050000720c */ /* 0x000fe20003f04270 */
[----:B------:R-:W-:Y:S01]  /*1320*/  SHFL.DOWN PT, R8, R2, 0x2, R5 ;  /* 0x0840000002087989 */ /* 0x000fe200000e0005 */
[----:B------:R-:W-:-:S02]  /*1330*/  IMAD.MOV.U32 R6, RZ, RZ, R2 ;  /* 0x000000ffff067224 */ /* 0x000fc400078e0002 */
[----:B------:R-:W-:Y:S01]  /*1340*/  IMAD.MOV.U32 R7, RZ, RZ, R11 ;  /* 0x000000ffff077224 */ /* 0x000fe200078e000b */
[----:B------:R-:W0:Y:S01]  /*1350*/  SHFL.DOWN PT, R9, R11, 0x2, R5 ;  /* 0x084000000b097989 */ /* 0x000e2200000e0005 */
[----:B------:R-:W-:-:S04]  /*1360*/  VIADD R0, R10, 0x4 ;  /* 0x000000040a007836 */ /* 0x000fc80000000000 */
[----:B0-----:R-:W-:-:S06]  /*1370*/  DSETP.GEU.AND P1, PT, R6, R8, PT ;  /* 0x000000080600722a */ /* 0x001fcc0003f2e000 */
[----:B------:R-:W-:Y:S02]  /*1380*/  @!P0 FSEL R2, R8, R2, !P1 ;  /* 0x0000000208028208 */ /* 0x000fe40004800000 */
[----:B------:R-:W-:Y:S02]  /*1390*/  @!P0 FSEL R11, R9, R11, !P1 ;  /* 0x0000000b090b8208 */ /* 0x000fe40004800000 */
[----:B------:R-:W-:Y:S01]  /*13a0*/  ISETP.GT.AND P0, PT, R0, R5, PT ;  /* 0x000000050000720c */ /* 0x000fe20003f04270 */
[----:B------:R-:W-:Y:S01]  /*13b0*/  SHFL.DOWN PT, R6, R2, 0x4, R5 ;  /* 0x0880000002067989 */ /* 0x000fe200000e0005 */
[----:B------:R-:W-:Y:S02]  /*13c0*/  IMAD.MOV.U32 R8, RZ, RZ, R2 ;  /* 0x000000ffff087224 */ /* 0x000fe400078e0002 */
        /* <DEDUP_REMOVED lines=8> */
[----:B------:R-:W-:Y:S01]  /*1450*/  IMAD.MOV.U32 R8, RZ, RZ, R2 ;  /* 0x000000ffff087224 */ /* 0x000fe200078e0002 */
[C---:B------:R-:W-:Y:S01]  /*1460*/  ISETP.NE.AND P0, PT, R10.reuse, RZ, PT ;  /* 0x000000ff0a00720c */ /* 0x040fe20003f05270 */
[----:B------:R-:W-:Y:S01]  /*1470*/  IMAD.MOV.U32 R9, RZ, RZ, R11 ;  /* 0x000000ffff097224 */ /* 0x000fe200078e000b */
[----:B------:R-:W0:Y:S01]  /*1480*/  SHFL.DOWN PT, R7, R11, 0x8, R5 ;  /* 0x090000000b077989 */ /* 0x000e2200000e0005 */
[----:B------:R-:W-:-:S10]  /*1490*/  VIADD R0, R10, 0x10 ;  /* 0x000000100a007836 */ /* 0x000fd40000000000 */
[----:B------:R-:W1:Y:S01]  /*14a0*/  @!P0 S2R R13, SR_CgaCtaId ;  /* 0x00000000000d8919 */ /* 0x000e620000008800 */
[----:B0-----:R-:W-:-:S06]  /*14b0*/  DSETP.GEU.AND P2, PT, R8, R6, PT ;  /* 0x000000060800722a */ /* 0x001fcc0003f4e000 */
[----:B------:R-:W-:Y:S02]  /*14c0*/  @!P1 FSEL R2, R6, R2, !P2 ;  /* 0x0000000206029208 */ /* 0x000fe40005000000 */
[----:B------:R-:W-:Y:S02]  /*14d0*/  @!P1 FSEL R11, R7, R11, !P2 ;  /* 0x0000000b070b9208 */ /* 0x000fe40005000000 */
[----:B------:R-:W-:Y:S01]  /*14e0*/  ISETP.GT.AND P1, PT, R0, R5, PT ;  /* 0x000000050000720c */ /* 0x000fe20003f24270 */
[----:B------:R-:W-:Y:S01]  /*14f0*/  SHFL.DOWN PT, R6, R2, 0x10, R5 ;  /* 0x0a00000002067989 */ /* 0x000fe200000e0005 */
[----:B------:R-:W-:Y:S01]  /*1500*/  IMAD.MOV.U32 R8, RZ, RZ, R2 ;  /* 0x000000ffff087224 */ /* 0x000fe200078e0002 */
[----:B------:R-:W-:Y:S01]  /*1510*/  @!P0 SHF.R.U32.HI R0, RZ, 0x2, R3 ;  /* 0x00000002ff008819 */ /* 0x000fe20000011603 */
[----:B------:R-:W-:Y:S01]  /*1520*/  IMAD.MOV.U32 R9, RZ, RZ, R11 ;  /* 0x000000ffff097224 */ /* 0x000fe200078e000b */
[----:B------:R-:W0:Y:S02]  /*1530*/  SHFL.DOWN PT, R7, R11, 0x10, R5 ;  /* 0x0a0000000b077989 */ /* 0x000e2400000e0005 */
[----:B------:R-:W-:-:S03]  /*1540*/  @!P0 LOP3.LUT R0, R0, 0xf8, RZ, 0xc0, !PT ;  /* 0x000000f800008812 */ /* 0x000fc600078ec0ff */
[----:B0-----:R-:W-:Y:S01]  /*1550*/  DSETP.GEU.AND P2, PT, R8, R6, PT ;  /* 0x000000060800722a */ /* 0x001fe20003f4e000 */
[----:B------:R-:W-:-:S04]  /*1560*/  @!P0 MOV R8, 0x400 ;  /* 0x0000040000088802 */ /* 0x000fc80000000f00 */
[----:B-1----:R-:W-:Y:S02]  /*1570*/  @!P0 LEA R13, R13, R8, 0x18 ;  /* 0x000000080d0d8211 */ /* 0x002fe400078ec0ff */
[----:B------:R-:W-:Y:S02]  /*1580*/  @!P1 FSEL R2, R6, R2, !P2 ;  /* 0x0000000206029208 */ /* 0x000fe40005000000 */
[----:B------:R-:W-:Y:S01]  /*1590*/  @!P1 FSEL R11, R7, R11, !P2 ;  /* 0x0000000b070b9208 */ /* 0x000fe20005000000 */
[----:B------:R-:W-:Y:S02]  /*15a0*/  @!P0 IMAD.IADD R13, R0, 0x1, R13 ;  /* 0x00000001000d8824 */ /* 0x000fe400078e020d */
[----:B------:R-:W-:Y:S02]  /*15b0*/  IMAD.MOV.U32 R6, RZ, RZ, R2 ;  /* 0x000000ffff067224 */ /* 0x000fe400078e0002 */
[----:B------:R-:W-:-:S05]  /*15c0*/  IMAD.MOV.U32 R7, RZ, RZ, R11 ;  /* 0x000000ffff077224 */ /* 0x000fca00078e000b */
[----:B------:R3:W-:Y:S01]  /*15d0*/  @!P0 STS.64 [R13+0x8], R6 ;  /* 0x000008060d008388 */ /* 0x0007e20000000a00 */
[----:B------:R-:W-:Y:S01]  /*15e0*/  BAR.SYNC.DEFER_BLOCKING 0x0 ;  /* 0x0000000000007b1d */ /* 0x000fe20000010000 */
[----:B------:R-:W-:-:S13]  /*15f0*/  ISETP.NE.AND P0, PT, R3, RZ, PT ;  /* 0x000000ff0300720c */ /* 0x000fda0003f05270 */
[----:B---3--:R-:W-:Y:S05]  /*1600*/  @P0 BRA `(.L_x_17) ;  /* 0x0000004400800947 */ /* 0x008fea0003800000 */
[----:B------:R-:W0:Y:S01]  /*1610*/  S2UR UR5, SR_CgaCtaId ;  /* 0x00000000000579c3 */ /* 0x000e220000008800 */
[----:B------:R-:W-:Y:S01]  /*1620*/  UMOV UR4, 0x400 ;  /* 0x0000040000047882 */ /* 0x000fe20000000000 */
[----:B------:R-:W-:Y:S01]  /*1630*/  ISETP.GT.AND P2, PT, R4, 0x20, PT ;  /* 0x000000200400780c */ /* 0x000fe20003f44270 */
[----:B0-----:R-:W-:-:S09]  /*1640*/  ULEA UR4, UR5, UR4, 0x18 ;  /* 0x0000000405047291 */ /* 0x001fd2000f8ec0ff */
[----:B------:R-:W0:Y:S04]  /*1650*/  LDS.128 R16, [UR4+0x10] ;  /* 0x00001004ff107984 */ /* 0x000e280008000c00 */
[----:B------:R-:W1:Y:S04]  /*1660*/  LDS.128 R12, [UR4+0x20] ;  /* 0x00002004ff0c7984 */ /* 0x000e680008000c00 */
[----:B------:R-:W2:Y:S01]  /*1670*/  LDS.128 R8, [UR4+0x30] ;  /* 0x00003004ff087984 */ /* 0x000ea20008000c00 */
[----:B0-----:R-:W-:-:S06]  /*1680*/  DSETP.GEU.AND P1, PT, R6, R16, PT ;  /* 0x000000100600722a */ /* 0x001fcc0003f2e000 */
[-C--:B------:R-:W-:Y:S02]  /*1690*/  FSEL R3, R16, R6.reuse, !P1 ;  /* 0x0000000610037208 */ /* 0x080fe40004800000 */
[-C--:B------:R-:W-:Y:S02]  /*16a0*/  FSEL R17, R17, R7.reuse, !P1 ;  /* 0x0000000711117208 */ /* 0x080fe40004800000 */
[----:B------:R-:W-:Y:S02]  /*16b0*/  FSEL R6, R3, R6, P2 ;  /* 0x0000000603067208 */ /* 0x000fe40001000000 */
[----:B------:R-:W-:Y:S02]  /*16c0*/  FSEL R7, R17, R7, P2 ;  /* 0x0000000711077208 */ /* 0x000fe40001000000 */
[C---:B------:R-:W-:Y:S01]  /*16d0*/  ISETP.GT.AND P1, PT, R4.reuse, 0x40, PT ;  /* 0x000000400400780c */ /* 0x040fe20003f24270 */
[----:B------:R-:W-:Y:S01]  /*16e0*/  IMAD.MOV.U32 R2, RZ, RZ, R6 ;  /* 0x000000ffff027224 */ /* 0x000fe200078e0006 */
[----:B------:R-:W-:Y:S01]  /*16f0*/  ISETP.GT.AND P2, PT, R4, 0x60, PT ;  /* 0x000000600400780c */ /* 0x000fe20003f44270 */
[----:B------:R-:W-:-:S06]  /*1700*/  IMAD.MOV.U32 R3, RZ, RZ, R7 ;  /* 0x000000ffff037224 */ /* 0x000fcc00078e0007 */
[----:B------:R-:W-:-:S06]  /*1710*/  DSETP.GEU.AND P3, PT, R2, R18, PT ;  /* 0x000000120200722a */ /* 0x000fcc0003f6e000 */
[----:B------:R-:W-:Y:S02]  /*1720*/  @P1 FSEL R6, R18, R6, !P3 ;  /* 0x0000000612061208 */ /* 0x000fe40005800000 */
[----:B------:R-:W-:Y:S02]  /*1730*/  @P1 FSEL R7, R19, R7, !P3 ;  /* 0x0000000713071208 */ /* 0x000fe40005800000 */
[----:B------:R-:W-:Y:S01]  /*1740*/  ISETP.GT.AND P1, PT, R4, 0x80, PT ;  /* 0x000000800400780c */ /* 0x000fe20003f24270 */
[----:B------:R-:W-:Y:S02]  /*1750*/  IMAD.MOV.U32 R2, RZ, RZ, R6 ;  /* 0x000000ffff027224 */ /* 0x000fe400078e0006 */
[----:B------:R-:W-:-:S06]  /*1760*/  IMAD.MOV.U32 R3, RZ, RZ, R7 ;  /* 0x000000ffff037224 */ /* 0x000fcc00078e0007 */
[----:B-1----:R-:W-:Y:S01]  /*1770*/  DSETP.GEU.AND P3, PT, R2, R12, PT ;  /* 0x0000000c0200722a */ /* 0x002fe20003f6e000 */
[----:B------:R-:W0:Y:S05]  /*1780*/  LDS.64 R2, [UR4+0x40] ;  /* 0x00004004ff027984 */ /* 0x000e2a0008000a00 */
[----:B------:R-:W-:Y:S02]  /*1790*/  @P2 FSEL R6, R12, R6, !P3 ;  /* 0x000000060c062208 */ /* 0x000fe40005800000 */
[----:B------:R-:W-:Y:S02]  /*17a0*/  @P2 FSEL R7, R13, R7, !P3 ;  /* 0x000000070d072208 */ /* 0x000fe40005800000 */
[----:B------:R-:W-:-:S04]  /*17b0*/  ISETP.GT.AND P2, PT, R4, 0xa0, PT ;  /* 0x000000a00400780c */ /* 0x000fc80003f44270 */
[----:B------:R-:W-:-:S06]  /*17c0*/  DSETP.GEU.AND P3, PT, R6, R14, PT ;  /* 0x0000000e0600722a */ /* 0x000fcc0003f6e000 */
[----:B------:R-:W-:Y:S02]  /*17d0*/  @P1 FSEL R6, R14, R6, !P3 ;  /* 0x000000060e061208 */ /* 0x000fe40005800000 */
[----:B------:R-:W-:Y:S02]  /*17e0*/  @P1 FSEL R7, R15, R7, !P3 ;  /* 0x000000070f071208 */ /* 0x000fe40005800000 */
[----:B------:R-:W-:-:S04]  /*17f0*/  ISETP.GT.AND P1, PT, R4, 0xc0, PT ;  /* 0x000000c00400780c */ /* 0x000fc80003f24270 */
[----:B--2---:R-:W-:-:S06]  /*1800*/  DSETP.GEU.AND P3, PT, R6, R8, PT ;  /* 0x000000080600722a */ /* 0x004fcc0003f6e000 */
[----:B------:R-:W-:Y:S02]  /*1810*/  @P2 FSEL R6, R8, R6, !P3 ;  /* 0x0000000608062208 */ /* 0x000fe40005800000 */
[----:B------:R-:W-:Y:S02]  /*1820*/  @P2 FSEL R7, R9, R7, !P3 ;  /* 0x0000000709072208 */ /* 0x000fe40005800000 */
[----:B------:R-:W-:-:S04]  /*1830*/  ISETP.GT.AND P2, PT, R4, 0xe0, PT ;  /* 0x000000e00400780c */ /* 0x000fc80003f44270 */
[----:B------:R-:W-:-:S06]  /*1840*/  DSETP.GEU.AND P3, PT, R6, R10, PT ;  /* 0x0000000a0600722a */ /* 0x000fcc0003f6e000 */
[----:B------:R-:W-:Y:S02]  /*1850*/  @P1 FSEL R6, R10, R6, !P3 ;  /* 0x000000060a061208 */ /* 0x000fe40005800000 */
[----:B------:R-:W-:-:S03]  /*1860*/  @P1 FSEL R7, R11, R7, !P3 ;  /* 0x000000070b071208 */ /* 0x000fc60005800000 */
[----:B------:R-:W-:Y:S02]  /*1870*/  IMAD.MOV.U32 R4, RZ, RZ, R6 ;  /* 0x000000ffff047224 */ /* 0x000fe400078e0006 */
[----:B------:R-:W-:-:S06]  /*1880*/  IMAD.MOV.U32 R5, RZ, RZ, R7 ;  /* 0x000000ffff057224 */ /* 0x000fcc00078e0007 */
[----:B0-----:R-:W-:-:S06]  /*1890*/  DSETP.GEU.AND P1, PT, R4, R2, PT ;  /* 0x000000020400722a */ /* 0x001fcc0003f2e000 */
[----:B------:R-:W-:Y:S02]  /*18a0*/  @P2 FSEL R6, R2, R6, !P1 ;  /* 0x0000000602062208 */ /* 0x000fe40004800000 */
[----:B------:R-:W-:Y:S01]  /*18b0*/  @P2 FSEL R7, R3, R7, !P1 ;  /* 0x0000000703072208 */ /* 0x000fe20004800000 */
[----:B------:R-:W-:Y:S06]  /*18c0*/  BRA `(.L_x_17) ;  /* 0x0000004000d07947 */ /* 0x000fec0003800000 */
.L_x_3:
[----:B------:R-:W0:Y:S01]  /*18d0*/  S2R R0, SR_TID.X ;  /* 0x0000000000007919 */ /* 0x000e220000002100 */
[----:B------:R-:W1:Y:S02]  /*18e0*/  LDCU.64 UR4, c[0x0][0x380] ;  /* 0x00007000ff0477ac */ /* 0x000e640008000a00 */
[----:B-1----:R-:W-:Y:S02]  /*18f0*/  IMAD.U32 R2, RZ, RZ, UR4 ;  /* 0x00000004ff027e24 */ /* 0x002fe4000f8e00ff */
[----:B------:R-:W-:Y:S02]  /*1900*/  IMAD.U32 R3, RZ, RZ, UR5 ;  /* 0x00000005ff037e24 */ /* 0x000fe4000f8e00ff */
[----:B0-----:R-:W-:-:S04]  /*1910*/  IMAD.SHL.U32 R5, R0, 0x4, RZ ;  /* 0x0000000400057824 */ /* 0x001fc800078e00ff */
[----:B------:R-:W-:-:S05]  /*1920*/  IMAD.WIDE.U32 R6, R5, 0x8, R2 ;  /* 0x0000000805067825 */ /* 0x000fca00078e0002 */
[----:B------:R-:W2:Y:S04]  /*1930*/  LDG.E.128.CONSTANT R20, desc[UR6][R6.64] ;  /* 0x0000000606147981 */ /* 0x000ea8000c1e9d00 */
[----:B------:R-:W3:Y:S04]  /*1940*/  LDG.E.128.CONSTANT R12, desc[UR6][R6.64+0x10] ;  /* 0x00001006060c7981 */ /* 0x000ee8000c1e9d00 */
[----:B------:R-:W4:Y:S04]  /*1950*/  LDG.E.128.CONSTANT R8, desc[UR6][R6.64+0x2000] ;  /* 0x0020000606087981 */ /* 0x000f28000c1e9d00 */
[----:B------:R0:W5:Y:S01]  /*1960*/  LDG.E.128.CONSTANT R16, desc[UR6][R6.64+0x2010] ;  /* 0x0020100606107981 */ /* 0x000162000c1e9d00 */
[----:B------:R-:W-:Y:S01]  /*1970*/  ISETP.GE.U32.AND P1, PT, R4, 0x1000, PT ;  /* 0x000010000400780c */ /* 0x000fe20003f26070 */
[----:B------:R-:W-:Y:S01]  /*1980*/  UMOV UR4, 0x800 ;  /* 0x0000080000047882 */ /* 0x000fe20000000000 */
[----:B--2---:R-:W-:-:S06]  /*1990*/  DSETP.GEU.AND P0, PT, R20, R22, PT ;  /* 0x000000161400722a */ /* 0x004fcc0003f0e000 */
[----:B------:R-:W-:Y:S02]  /*19a0*/  FSEL R20, R22, R20, !P0 ;  /* 0x0000001416147208 */ /* 0x000fe40004000000 */
[----:B------:R-:W-:-:S06]  /*19b0*/  FSEL R21, R23, R21, !P0 ;  /* 0x0000001517157208 */ /* 0x000fcc0004000000 */
[----:B---3--:R-:W-:-:S06]  /*19c0*/  DSETP.GEU.AND P0, PT, R20, R12, PT ;  /* 0x0000000c1400722a */ /* 0x008fcc0003f0e000 */
[----:B------:R-:W-:Y:S02]  /*19d0*/  FSEL R12, R12, R20, !P0 ;  /* 0x000000140c0c7208 */ /* 0x000fe40004000000 */
[----:B------:R-:W-:-:S06]  /*19e0*/  FSEL R13, R13, R21, !P0 ;  /* 0x000000150d0d7208 */ /* 0x000fcc0004000000 */
[----:B------:R-:W-:-:S06]  /*19f0*/  DSETP.GEU.AND P0, PT, R12, R14, PT ;  /* 0x0000000e0c00722a */ /* 0x000fcc0003f0e000 */
[----:B------:R-:W-:Y:S02]  /*1a00*/  FSEL R12, R14, R12, !P0 ;  /* 0x0000000c0e0c7208 */ /* 0x000fe40004000000 */
[----:B------:R-:W-:-:S06]  /*1a10*/  FSEL R13, R15, R13, !P0 ;  /* 0x0000000d0f0d7208 */ /* 0x000fcc0004000000 */
[----:B----4-:R-:W-:-:S06]  /*1a20*/  DSETP.GEU.AND P0, PT, R12, R8, PT ;  /* 0x000000080c00722a */ /* 0x010fcc0003f0e000 */
[----:B0-----:R-:W-:Y:S02]  /*1a30*/  FSEL R6, R8, R12, !P0 ;  /* 0x0000000c08067208 */ /* 0x001fe40004000000 */
[----:B------:R-:W-:-:S06]  /*1a40*/  FSEL R7, R9, R13, !P0 ;  /* 0x0000000d09077208 */ /* 0x000fcc0004000000 */
[----:B------:R-:W-:-:S06]  /*1a50*/  DSETP.GEU.AND P0, PT, R6, R10, PT ;  /* 0x0000000a0600722a */ /* 0x000fcc0003f0e000 */
[----:B------:R-:W-:Y:S02]  /*1a60*/  FSEL R6, R10, R6, !P0 ;  /* 0x000000060a067208 */ /* 0x000fe40004000000 */
[----:B------:R-:W-:-:S06]  /*1a70*/  FSEL R7, R11, R7, !P0 ;  /* 0x000000070b077208 */ /* 0x000fcc0004000000 */
[----:B-----5:R-:W-:-:S06]  /*1a80*/  DSETP.GEU.AND P0, PT, R6, R16, PT ;  /* 0x000000100600722a */ /* 0x020fcc0003f0e000 */
[----:B------:R-:W-:Y:S02]  /*1a90*/  FSEL R6, R16, R6, !P0 ;  /* 0x0000000610067208 */ /* 0x000fe40004000000 */
[----:B------:R-:W-:-:S06]  /*1aa0*/  FSEL R7, R17, R7, !P0 ;  /* 0x0000000711077208 */ /* 0x000fcc0004000000 */
[----:B------:R-:W-:-:S06]  /*1ab0*/  DSETP.GEU.AND P0, PT, R6, R18, PT ;  /* 0x000000120600722a */ /* 0x000fcc0003f0e000 */
[----:B------:R-:W-:Y:S02]  /*1ac0*/  FSEL R6, R18, R6, !P0 ;  /* 0x0000000612067208 */ /* 0x000fe40004000000 */
[----:B------:R-:W-:Y:S01]  /*1ad0*/  FSEL R7, R19, R7, !P0 ;  /* 0x0000000713077208 */ /* 0x000fe20004000000 */
[----:B------:R-:W-:Y:S06]  /*1ae0*/  @!P1 BRA `(.L_x_18) ;  /* 0x0000000000a49947 */ /* 0x000fec0003800000 */
[----:B------:R-:W0:Y:S01]  /*1af0*/  LDC R24, c[0x0][0x390] ;  /* 0x0000e400ff187b82 */ /* 0x000e220000000800 */
[----:B------:R-:W-:Y:S01]  /*1b00*/  VIADD R25, R4, 0xfffff800 ;  /* 0xfffff80004197836 */ /* 0x000fe20000000000 */
[----:B------:R-:W-:-:S06]  /*1b10*/  UMOV UR4, 0x800 ;  /* 0x0000080000047882 */ /* 0x000fcc0000000000 */
[----:B------:R-:W1:Y:S02]  /*1b20*/  LDC.64 R2, c[0x0][0x380] ;  /* 0x0000e000ff027b82 */ /* 0x000e640000000a00 */
.L_x_20:
[----:B------:R-:W-:-:S04]  /*1b30*/  VIADD R27, R5, UR4 ;  /* 0x00000004051b7c36 */ /* 0x000fc80008000000 */
[----:B-1----:R-:W-:-:S05]  /*1b40*/  IMAD.WIDE.U32 R26, R27, 0x8, R2 ;  /* 0x000000081b1a7825 */ /* 0x002fca00078e0002 */
[----:B------:R-:W2:Y:S04]  /*1b50*/  LDG.E.128.CONSTANT R12, desc[UR6][R26.64] ;  /* 0x000000061a0c7981 */ /* 0x000ea8000c1e9d00 */
[----:B------:R-:W3:Y:S04]  /*1b60*/  LDG.E.128.CONSTANT R16, desc[UR6][R26.64+0x10] ;  /* 0x000010061a107981 */ /* 0x000ee8000c1e9d00 */
[----:B------:R-:W4:Y:S04]  /*1b70*/  LDG.E.128.CONSTANT R20, desc[UR6][R26.64+0x2000] ;  /* 0x002000061a147981 */ /* 0x000f28000c1e9d00 */
[----:B------:R-:W5:Y:S01]  /*1b80*/  LDG.E.128.CONSTANT R8, desc[UR6][R26.64+0x2010] ;  /* 0x002010061a087981 */ /* 0x000f62000c1e9d00 */
[----:B0-----:R-:W-:Y:S01]  /*1b90*/  IMAD.MOV.U32 R4, RZ, RZ, R24 ;  /* 0x000000ffff047224 */ /* 0x001fe200078e0018 */
[----:B--2---:R-:W-:-:S06]  /*1ba0*/  DSETP.GEU.AND P0, PT, R6, R12, PT ;  /* 0x0000000c0600722a */ /* 0x004fcc0003f0e000 */
[----:B------:R-:W-:Y:S02]  /*1bb0*/  FSEL R6, R12, R6, !P0 ;  /* 0x000000060c067208 */ /* 0x000fe40004000000 */
[----:B------:R-:W-:-:S06]  /*1bc0*/  FSEL R7, R13, R7, !P0 ;  /* 0x000000070d077208 */ /* 0x000fcc0004000000 */
[----:B------:R-:W-:-:S06]  /*1bd0*/  DSETP.GEU.AND P0, PT, R6, R14, PT ;  /* 0x0000000e0600722a */ /* 0x000fcc0003f0e000 */
        /* <DEDUP_REMOVED lines=14> */
[----:B-----5:R-:W-:-:S06]  /*1cc0*/  DSETP.GEU.AND P0, PT, R6, R8, PT ;  /* 0x000000080600722a */ /* 0x020fcc0003f0e000 */
[----:B------:R-:W-:Y:S01]  /*1cd0*/  FSEL R6, R8, R6, !P0 ;  /* 0x0000000608067208 */ /* 0x000fe20004000000 */
[----:B------:R-:W-:Y:S01]  /*1ce0*/  VIADD R8, R4, -UR4 ;  /* 0x8000000404087c36 */ /* 0x000fe20008000000 */
[----:B------:R-:W-:-:S04]  /*1cf0*/  FSEL R7, R9, R7, !P0 ;  /* 0x0000000709077208 */ /* 0x000fc80004000000 */
[----:B------:R-:W-:Y:S02]  /*1d00*/  ISETP.GE.AND P1, PT, R8, 0x800, PT ;  /* 0x000008000800780c */ /* 0x000fe40003f26270 */
[----:B------:R-:W-:-:S06]  /*1d10*/  DSETP.GEU.AND P0, PT, R6, R10, PT ;  /* 0x0000000a0600722a */ /* 0x000fcc0003f0e000 */
[----:B------:R-:W-:Y:S02]  /*1d20*/  FSEL R6, R10, R6, !P0 ;  /* 0x000000060a067208 */ /* 0x000fe40004000000 */
[----:B------:R-:W-:-:S03]  /*1d30*/  FSEL R7, R11, R7, !P0 ;  /* 0x000000070b077208 */ /* 0x000fc60004000000 */
[----:B------:R-:W-:Y:S05]  /*1d40*/  @!P1 BRA `(.L_x_19) ;  /* 0x0000000c00009947 */ /* 0x000fea0003800000 */
[----:B------:R-:W-:-:S06]  /*1d50*/  UIADD3 UR4, UPT, UPT, UR4, 0x800, URZ ;  /* 0x0000080004047890 */ /* 0x000fcc000fffe0ff */
[----:B------:R-:W-:-:S13]  /*1d60*/  ISETP.LT.AND P0, PT, R25, UR4, PT ;  /* 0x0000000419007c0c */ /* 0x000fda000bf01270 */
[----:B------:R-:W-:Y:S05]  /*1d70*/  @!P0 BRA `(.L_x_20) ;  /* 0xfffffffc006c8947 */ /* 0x000fea000383ffff */
.L_x_18:
[----:B------:R-:W-:-:S13]  /*1d80*/  ISETP.LE.AND P0, PT, R4, UR4, PT ;  /* 0x0000000404007c0c */ /* 0x000fda000bf03270 */
[----:B------:R-:W-:Y:S05]  /*1d90*/  @P0 BRA `(.L_x_19) ;  /* 0x0000000800ec0947 */ /* 0x000fea0003800000 */
[----:B------:R-:W-:Y:S01]  /*1da0*/  VIADD R41, R4, -UR4 ;  /* 0x8000000404297c36 */ /* 0x000fe20008000000 */
[----:B------:R-:W-:Y:S04]  /*1db0*/  BSSY.RECONVERGENT B1, `(.L_x_19) ;  /* 0x00000b9000017945 */ /* 0x000fe80003800200 */
[----:B------:R-:W-:-:S13]  /*1dc0*/  ISETP.GE.AND P0, PT, R0, R41, PT ;  /* 0x000000290000720c */ /* 0x000fda0003f06270 */
[----:B------:R-:W-:Y:S05]  /*1dd0*/  @P0 BRA `(.L_x_21) ;  /* 0x0000000800d80947 */ /* 0x000fea0003800000 */
[----:B------:R-:W-:Y:S01]  /*1de0*/  LOP3.LUT R5, RZ, R0, RZ, 0x33, !PT ;  /* 0x00000000ff057212 */ /* 0x000fe200078e33ff */
[----:B------:R-:W-:Y:S01]  /*1df0*/  BSSY.RECONVERGENT B2, `(.L_x_22) ;  /* 0x0000016000027945 */ /* 0x000fe20003800200 */
[----:B------:R-:W-:Y:S02]  /*1e00*/  IMAD.MOV.U32 R40, RZ, RZ, R0 ;  /* 0x000000ffff287224 */ /* 0x000fe400078e0000 */
[----:B------:R-:W-:-:S04]  /*1e10*/  IADD3 R4, PT, PT, R4, -UR4, R5 ;  /* 0x8000000404047c10 */ /* 0x000fc8000fffe005 */
[C---:B------:R-:W-:Y:S02]  /*1e20*/  LOP3.LUT R5, R4.reuse, 0x300, RZ, 0xc0, !PT ;  /* 0x0000030004057812 */ /* 0x040fe400078ec0ff */
[----:B------:R-:W-:Y:S02]  /*1e30*/  ISETP.GE.U32.AND P2, PT, R4, 0x300, PT ;  /* 0x000003000400780c */ /* 0x000fe40003f46070 */
[----:B------:R-:W-:-:S13]  /*1e40*/  ISETP.NE.AND P0, PT, R5, 0x300, PT ;  /* 0x000003000500780c */ /* 0x000fda0003f05270 */
[----:B------:R-:W-:Y:S05]  /*1e50*/  @!P0 BRA `(.L_x_23) ;  /* 0x00000000003c8947 */ /* 0x000fea0003800000 */
[----:B------:R-:W-:Y:S01]  /*1e60*/  LEA.HI R4, R4, 0x1, RZ, 0x18 ;  /* 0x0000000104047811 */ /* 0x000fe200078fc0ff */
[----:B------:R-:W-:Y:S02]  /*1e70*/  VIADD R9, R0, UR4 ;  /* 0x0000000400097c36 */ /* 0x000fe40008000000 */
[----:B------:R-:W-:Y:S01]  /*1e80*/  IMAD.MOV.U32 R40, RZ, RZ, R0 ;  /* 0x000000ffff287224 */ /* 0x000fe200078e0000 */
[----:B------:R-:W-:-:S05]  /*1e90*/  LOP3.LUT R4, R4, 0x3, RZ, 0xc0, !PT ;  /* 0x0000000304047812 */ /* 0x000fca00078ec0ff */
[----:B------:R-:W-:-:S07]  /*1ea0*/  IMAD.MOV R8, RZ, RZ, -R4 ;  /* 0x000000ffff087224 */ /* 0x000fce00078e0a04 */
.L_x_24:
[----:B------:R-:W-:-:S06]  /*1eb0*/  IMAD.WIDE.U32 R4, R9, 0x8, R2 ;  /* 0x0000000809047825 */ /* 0x000fcc00078e0002 */
[----:B------:R-:W2:Y:S01]  /*1ec0*/  LDG.E.64.CONSTANT R4, desc[UR6][R4.64] ;  /* 0x0000000604047981 */ /* 0x000ea2000c1e9b00 */
[----:B------:R-:W-:Y:S02]  /*1ed0*/  VIADD R8, R8, 0x1 ;  /* 0x0000000108087836 */ /* 0x000fe40000000000 */
[----:B------:R-:W-:Y:S02]  /*1ee0*/  VIADD R40, R40, 0x100 ;  /* 0x0000010028287836 */ /* 0x000fe40000000000 */
[----:B------:R-:W-:Y:S01]  /*1ef0*/  VIADD R9, R9, 0x100 ;  /* 0x0000010009097836 */ /* 0x000fe20000000000 */
[----:B------:R-:W-:Y:S01]  /*1f00*/  ISETP.NE.AND P1, PT, R8, RZ, PT ;  /* 0x000000ff0800720c */ /* 0x000fe20003f25270 */
[----:B--2---:R-:W-:-:S06]  /*1f10*/  DSETP.GEU.AND P0, PT, R6, R4, PT ;  /* 0x000000040600722a */ /* 0x004fcc0003f0e000 */
[----:B------:R-:W-:Y:S02]  /*1f20*/  FSEL R6, R4, R6, !P0 ;  /* 0x0000000604067208 */ /* 0x000fe40004000000 */
[----:B------:R-:W-:-:S04]  /*1f30*/  FSEL R7, R5, R7, !P0 ;  /* 0x0000000705077208 */ /* 0x000fc80004000000 */
[----:B------:R-:W-:Y:S05]  /*1f40*/  @P1 BRA `(.L_x_24) ;  /* 0xfffffffc00d81947 */ /* 0x000fea000383ffff */
.L_x_23:
[----:B------:R-:W-:Y:S05]  /*1f50*/  BSYNC.RECONVERGENT B2 ;  /* 0x0000000000027941 */ /* 0x000fea0003800200 */
.L_x_22:
[----:B------:R-:W-:Y:S05]  /*1f60*/  @!P2 BRA `(.L_x_21) ;  /* 0x000000080074a947 */ /* 0x000fea0003800000 */
[----:B------:R-:W0:Y:S01]  /*1f70*/  LDCU.64 UR8, c[0x0][0x380] ;  /* 0x00007000ff0877ac */ /* 0x000e220008000a00 */
[----:B------:R-:W-:Y:S01]  /*1f80*/  IMAD.IADD R9, R41, 0x1, -R40 ;  /* 0x0000000129097824 */ /* 0x000fe200078e0a28 */
[C---:B------:R-:W-:Y:S01]  /*1f90*/  IADD3 R5, P0, PT, R40.reuse, UR4, RZ ;  /* 0x0000000428057c10 */ /* 0x040fe2000ff1e0ff */
[----:B------:R-:W-:Y:S01]  /*1fa0*/  BSSY.RECONVERGENT B2, `(.L_x_25) ;  /* 0x0000059000027945 */ /* 0x000fe20003800200 */
[----:B------:R-:W-:Y:S02]  /*1fb0*/  VIADD R43, R40, UR4 ;  /* 0x00000004282b7c36 */ /* 0x000fe40008000000 */
[----:B------:R-:W-:Y:S01]  /*1fc0*/  ISETP.GT.AND P1, PT, R9, 0xc00, PT ;  /* 0x00000c000900780c */ /* 0x000fe20003f24270 */
[----:B------:R-:W-:Y:S01]  /*1fd0*/  IMAD.X R8, RZ, RZ, RZ, P0 ;  /* 0x000000ffff087224 */ /* 0x000fe200000e06ff */
[----:B0-----:R-:W-:-:S04]  /*1fe0*/  LEA R4, P0, R5, UR8, 0x3 ;  /* 0x0000000805047c11 */ /* 0x001fc8000f8018ff */
[----:B------:R-:W-:Y:S02]  /*1ff0*/  LEA.HI.X R5, R5, UR9, R8, 0x3, P0 ;  /* 0x0000000905057c11 */ /* 0x000fe400080f1c08 */
[----:B------:R-:W-:-:S05]  /*2000*/  IADD3 R4, P0, PT, R4, 0x1000, RZ ;  /* 0x0000100004047810 */ /* 0x000fca0007f1e0ff */
[----:B------:R-:W-:Y:S01]  /*2010*/  IMAD.X R5, RZ, RZ, R5, P0 ;  /* 0x000000ffff057224 */ /* 0x000fe200000e0605 */
[----:B------:R-:W-:Y:S01]  /*2020*/  PLOP3.LUT P0, PT, PT, PT, PT, 0x80, 0x8 ;  /* 0x000000000008781c */ /* 0x000fe20003f0f070 */
[----:B------:R-:W-:-:S12]  /*2030*/  @!P1 BRA `(.L_x_26) ;  /* 0x00000004003c9947 */ /* 0x000fd80003800000 */
[----:B------:R-:W-:Y:S01]  /*2040*/  PLOP3.LUT P0, PT, PT, PT, PT, 0x8, 0x80 ;  /* 0x000000000080781c */ /* 0x000fe20003f0e170 */
[----:B------:R-:W-:-:S12]  /*2050*/  VIADD R45, R41, 0xfffff400 ;  /* 0xfffff400292d7836 */ /* 0x000fd80000000000 */
.L_x_27:
[C---:B------:R-:W-:Y:S01]  /*2060*/  IMAD.WIDE.U32 R38, R43.reuse, 0x8, R2 ;  /* 0x000000082b267825 */ /* 0x040fe200078e0002 */
[----:B------:R-:W2:Y:S04]  /*2070*/  LDG.E.64.CONSTANT R8, desc[UR6][R4.64+-0x800] ;  /* 0xfff8000604087981 */ /* 0x000ea8000c1e9b00 */
[----:B------:R-:W3:Y:S04]  /*2080*/  LDG.E.64.CONSTANT R10, desc[UR6][R4.64] ;  /* 0x00000006040a7981 */ /* 0x000ee8000c1e9b00 */
[----:B------:R-:W4:Y:S01]  /*2090*/  LDG.E.64.CONSTANT R38, desc[UR6][R38.64] ;  /* 0x0000000626267981 */ /* 0x000f22000c1e9b00 */
[----:B------:R-:W-:-:S03]  /*20a0*/  VIADD R15, R43, 0x400 ;  /* 0x000004002b0f7836 */ /* 0x000fc60000000000 */
[----:B------:R-:W5:Y:S01]  /*20b0*/  LDG.E.64.CONSTANT R12, desc[UR6][R4.64+0x800] ;  /* 0x00080006040c7981 */ /* 0x000f62000c1e9b00 */
[----:B------:R-:W-:-:S03]  /*20c0*/  IMAD.WIDE.U32 R14, R15, 0x8, R2 ;  /* 0x000000080f0e7825 */ /* 0x000fc600078e0002 */
[----:B------:R-:W5:Y:S04]  /*20d0*/  LDG.E.64.CONSTANT R16, desc[UR6][R4.64+0x1800] ;  /* 0x0018000604107981 */ /* 0x000f68000c1e9b00 */
[----:B------:R-:W5:Y:S04]  /*20e0*/  LDG.E.64.CONSTANT R14, desc[UR6][R14.64] ;  /* 0x000000060e0e7981 */ /* 0x000f68000c1e9b00 */
[----:B------:R-:W5:Y:S01]  /*20f0*/  LDG.E.64.CONSTANT R18, desc[UR6][R4.64+0x2000] ;  /* 0x0020000604127981 */ /* 0x000f62000c1e9b00 */
        /* <DEDUP_REMOVED lines=11> */
[----:B------:R-:W5:Y:S04]  /*21b0*/  LDG.E.64.CONSTANT R34, desc[UR6][R4.64+0x6000] ;  /* 0x0060000604227981 */ /* 0x000f68000c1e9b00 */
[----:B------:R0:W5:Y:S01]  /*21c0*/  LDG.E.64.CONSTANT R36, desc[UR6][R4.64+0x6800] ;  /* 0x0068000604247981 */ /* 0x000162000c1e9b00 */
[----:B------:R-:W-:-:S05]  /*21d0*/  VIADD R40, R40, 0x1000 ;  /* 0x0000100028287836 */ /* 0x000fca0000000000 */
[----:B------:R-:W-:Y:S02]  /*21e0*/  ISETP.GE.AND P2, PT, R40, R45, PT ;  /* 0x0000002d2800720c */ /* 0x000fe40003f46270 */
[----:B0-----:R-:W-:Y:S01]  /*21f0*/  IADD3 R4, P3, PT, R4, 0x8000, RZ ;  /* 0x0000800004047810 */ /* 0x001fe20007f7e0ff */
[----:B------:R-:W-:-:S04]  /*2200*/  VIADD R43, R43, 0x1000 ;  /* 0x000010002b2b7836 */ /* 0x000fc80000000000 */
[----:B------:R-:W-:Y:S01]  /*2210*/  IMAD.X R5, RZ, RZ, R5, P3 ;  /* 0x000000ffff057224 */ /* 0x000fe200018e0605 */
[----:B----4-:R-:W-:-:S06]  /*2220*/  DSETP.GEU.AND P1, PT, R6, R38, PT ;  /* 0x000000260600722a */ /* 0x010fcc0003f2e000 */
[----:B------:R-:W-:Y:S02]  /*2230*/  FSEL R6, R38, R6, !P1 ;  /* 0x0000000626067208 */ /* 0x000fe40004800000 */
[----:B------:R-:W-:-:S06]  /*2240*/  FSEL R7, R39, R7, !P1 ;  /* 0x0000000727077208 */ /* 0x000fcc0004800000 */
[----:B--2---:R-:W-:-:S06]  /*2250*/  DSETP.GEU.AND P1, PT, R6, R8, PT ;  /* 0x000000080600722a */ /* 0x004fcc0003f2e000 */
[----:B------:R-:W-:Y:S02]  /*2260*/  FSEL R6, R8, R6, !P1 ;  /* 0x0000000608067208 */ /* 0x000fe40004800000 */
[----:B------:R-:W-:-:S06]  /*2270*/  FSEL R7, R9, R7, !P1 ;  /* 0x0000000709077208 */ /* 0x000fcc0004800000 */
[----:B---3--:R-:W-:-:S06]  /*2280*/  DSETP.GEU.AND P1, PT, R6, R10, PT ;  /* 0x0000000a0600722a */ /* 0x008fcc0003f2e000 */
[----:B------:R-:W-:Y:S02]  /*2290*/  FSEL R6, R10, R6, !P1 ;  /* 0x000000060a067208 */ /* 0x000fe40004800000 */
[----:B------:R-:W-:-:S06]  /*22a0*/  FSEL R7, R11, R7, !P1 ;  /* 0x000000070b077208 */ /* 0x000fcc0004800000 */
[----:B-----5:R-:W-:-:S06]  /*22b0*/  DSETP.GEU.AND P1, PT, R6, R12, PT ;  /* 0x0000000c0600722a */ /* 0x020fcc0003f2e000 */
        /* <DEDUP_REMOVED lines=39> */
.L_x_26:
[----:B------:R-:W-:Y:S05]  /*2530*/  BSYNC.RECONVERGENT B2 ;  /* 0x0000000000027941 */ /* 0x000fea0003800200 */
.L_x_25:
[----:B------:R-:W-:Y:S01]  /*2540*/  IMAD.IADD R8, R41, 0x1, -R40 ;  /* 0x0000000129087824 */ /* 0x000fe200078e0a28 */
[----:B------:R-:W-:Y:S04]  /*2550*/  BSSY.RECONVERGENT B2, `(.L_x_28) ;  /* 0x000002b000027945 */ /* 0x000fe80003800200 */
[----:B------:R-:W-:-:S13]  /*2560*/  ISETP.GT.AND P1, PT, R8, 0x400, PT ;  /* 0x000004000800780c */ /* 0x000fda0003f24270 */
[----:B------:R-:W-:Y:S05]  /*2570*/  @!P1 BRA `(.L_x_29) ;  /* 0x0000000000a09947 */ /* 0x000fea0003800000 */
        /* <DEDUP_REMOVED lines=9> */
[----:B------:R-:W5:Y:S04]  /*2610*/  LDG.E.64.CONSTANT R22, desc[UR6][R4.64+0x2000] ;  /* 0x0020000604167981 */ /* 0x000f68000c1e9b00 */
[----:B------:R0:W5:Y:S01]  /*2620*/  LDG.E.64.CONSTANT R8, desc[UR6][R4.64+0x2800] ;  /* 0x0028000604087981 */ /* 0x000162000c1e9b00 */
[----:B------:R-:W-:-:S02]  /*2630*/  VIADD R40, R40, 0x800 ;  /* 0x0000080028287836 */ /* 0x000fc40000000000 */
[----:B------:R-:W-:Y:S01]  /*2640*/  VIADD R43, R43, 0x800 ;  /* 0x000008002b2b7836 */ /* 0x000fe20000000000 */
[----:B0-----:R-:W-:-:S05]  /*2650*/  IADD3 R4, P2, PT, R4, 0x4000, RZ ;  /* 0x0000400004047810 */ /* 0x001fca0007f5e0ff */
        /* <DEDUP_REMOVED lines=22> */
[----:B------:R-:W-:Y:S01]  /*27c0*/  DSETP.GEU.AND P1, PT, R6, R8, PT ;  /* 0x000000080600722a */ /* 0x000fe20003f2e000 */
[----:B------:R-:W-:-:S05]  /*27d0*/  PLOP3.LUT P0, PT, PT, PT, PT, 0x8, 0x80 ;  /* 0x000000000080781c */ /* 0x000fca0003f0e170 */
[----:B------:R-:W-:Y:S02]  /*27e0*/  FSEL R6, R8, R6, !P1 ;  /* 0x0000000608067208 */ /* 0x000fe40004800000 */
[----:B------:R-:W-:-:S07]  /*27f0*/  FSEL R7, R9, R7, !P1 ;  /* 0x0000000709077208 */ /* 0x000fce0004800000 */
.L_x_29:
[----:B------:R-:W-:Y:S05]  /*2800*/  BSYNC.RECONVERGENT B2 ;  /* 0x0000000000027941 */ /* 0x000fea0003800200 */
.L_x_28:
[----:B------:R-:W-:-:S13]  /*2810*/  ISETP.LT.OR P0, PT, R40, R41, P0 ;  /* 0x000000292800720c */ /* 0x000fda0000701670 */
[----:B------:R-:W-:Y:S05]  /*2820*/  @!P0 BRA `(.L_x_21) ;  /* 0x0000000000448947 */ /* 0x000fea0003800000 */
[----:B------:R-:W-:Y:S01]  /*2830*/  IMAD.WIDE.U32 R2, R43, 0x8, R2 ;  /* 0x000000082b027825 */ /* 0x000fe200078e0002 */
[----:B------:R-:W2:Y:S04]  /*2840*/  LDG.E.64.CONSTANT R8, desc[UR6][R4.64+-0x800] ;  /* 0xfff8000604087981 */ /* 0x000ea8000c1e9b00 */
[----:B------:R-:W3:Y:S04]  /*2850*/  LDG.E.64.CONSTANT R10, desc[UR6][R4.64] ;  /* 0x00000006040a7981 */ /* 0x000ee8000c1e9b00 */
[----:B------:R-:W4:Y:S04]  /*2860*/  LDG.E.64.CONSTANT R2, desc[UR6][R2.64] ;  /* 0x0000000602027981 */ /* 0x000f28000c1e9b00 */
[----:B------:R-:W5:Y:S01]  /*2870*/  LDG.E.64.CONSTANT R12, desc[UR6][R4.64+0x800] ;  /* 0x00080006040c7981 */ /* 0x000f62000c1e9b00 */
        /* <DEDUP_REMOVED lines=11> */
[----:B------:R-:W-:-:S07]  /*2930*/  FSEL R7, R13, R3, !P0 ;  /* 0x000000030d077208 */ /* 0x000fce0004000000 */
.L_x_21:
[----:B------:R-:W-:Y:S05]  /*2940*/  BSYNC.RECONVERGENT B1 ;  /* 0x0000000000017941 */ /* 0x000fea0003800200 */
.L_x_19:
[----:B------:R-:W0:Y:S01]  /*2950*/  S2R R10, SR_LANEID ;  /* 0x00000000000a7919 */ /* 0x000e220000000000 */
[----:B------:R-:W-:Y:S04]  /*2960*/  SHFL.DOWN PT, R2, R6, 0x1, 0x1f ;  /* 0x08201f0006027f89 */ /* 0x000fe800000e0000 */
        /* <DEDUP_REMOVED lines=10> */
[----:B------:R-:W-:-:S02]  /*2a10*/  @!P2 MOV R7, 0x400 ;  /* 0x000004000007a802 */ /* 0x000fc40000000f00 */
        /* <DEDUP_REMOVED lines=8> */
[----:B------:R-:W-:Y:S01]  /*2aa0*/  SHFL.DOWN PT, R2, R4, 0x4, 0x1f ;  /* 0x08801f0004027f89 */ /* 0x000fe200000e0000 */
[----:B-1----:R-:W-:-:S03]  /*2ab0*/  @!P2 LEA R7, R8, R7, 0x18 ;  /* 0x000000070807a211 */ /* 0x002fc600078ec0ff */
[----:B------:R-:W0:Y:S02]  /*2ac0*/  SHFL.DOWN PT, R3, R5, 0x4, 0x1f ;  /* 0x08801f0005037f89 */ /* 0x000e2400000e0000 */
[----:B------:R-:W-:Y:S01]  /*2ad0*/  @!P2 IMAD.IADD R9, R6, 0x1, R7 ;  /* 0x000000010609a824 */ /* 0x000fe200078e0207 */
[----:B0-----:R-:W-:-:S06]  /*2ae0*/  DSETP.GEU.AND P0, PT, R4, R2, PT ;  /* 0x000000020400722a */ /* 0x001fcc0003f0e000 */
[----:B------:R-:W-:Y:S02]  /*2af0*/  @!P1 FSEL R4, R2, R4, !P0 ;  /* 0x0000000402049208 */ /* 0x000fe40004000000 */
[----:B------:R-:W-:Y:S02]  /*2b00*/  @!P1 FSEL R5, R3, R5, !P0 ;  /* 0x0000000503059208 */ /* 0x000fe40004000000 */
[----:B------:R-:W-:Y:S01]  /*2b10*/  ISETP.GT.AND P1, PT, R10, 0x17, PT ;  /* 0x000000170a00780c */ /* 0x000fe20003f24270 */
[----:B------:R-:W-:Y:S04]  /*2b20*/  SHFL.DOWN PT, R2, R4, 0x8, 0x1f ;  /* 0x09001f0004027f89 */ /* 0x000fe800000e0000 */
[----:B------:R-:W0:Y:S02]  /*2b30*/  SHFL.DOWN PT, R3, R5, 0x8, 0x1f ;  /* 0x09001f0005037f89 */ /* 0x000e2400000e0000 */
[----:B0-----:R-:W-:-:S06]  /*2b40*/  DSETP.GEU.AND P0, PT, R4, R2, PT ;  /* 0x000000020400722a */ /* 0x001fcc0003f0e000 */
[----:B------:R-:W-:Y:S02]  /*2b50*/  @!P1 FSEL R4, R2, R4, !P0 ;  /* 0x0000000402049208 */ /* 0x000fe40004000000 */
[----:B------:R-:W-:Y:S02]  /*2b60*/  @!P1 FSEL R5, R3, R5, !P0 ;  /* 0x0000000503059208 */ /* 0x000fe40004000000 */
[----:B------:R-:W-:Y:S01]  /*2b70*/  ISETP.GT.AND P1, PT, R10, 0xf, PT ;  /* 0x0000000f0a00780c */ /* 0x000fe20003f24270 */
[----:B------:R-:W-:Y:S04]  /*2b80*/  SHFL.DOWN PT, R2, R4, 0x10, 0x1f ;  /* 0x0a001f0004027f89 */ /* 0x000fe800000e0000 */
[----:B------:R-:W0:Y:S02]  /*2b90*/  SHFL.DOWN PT, R3, R5, 0x10, 0x1f ;  /* 0x0a001f0005037f89 */ /* 0x000e2400000e0000 */
[----:B0-----:R-:W-:-:S06]  /*2ba0*/  DSETP.GEU.AND P0, PT, R4, R2, PT ;  /* 0x000000020400722a */ /* 0x001fcc0003f0e000 */
[----:B------:R-:W-:Y:S02]  /*2bb0*/  FSEL R2, R2, R4, !P0 ;  /* 0x0000000402027208 */ /* 0x000fe40004000000 */
        /* <DEDUP_REMOVED lines=10> */
[----:B--2---:R-:W0:Y:S04]  /*2c60*/  LDS.128 R8, [UR4+0x10] ;  /* 0x00001004ff087984 */ /* 0x004e280008000c00 */
        /* <DEDUP_REMOVED lines=25> */
.L_x_2:
        /* <DEDUP_REMOVED lines=12> */
.L_x_32:
[----:B------:R-:W-:Y:S05]  /*2ec0*/  BSYNC.RECONVERGENT B1 ;  /* 0x0000000000017941 */ /* 0x000fea0003800200 */
.L_x_31:
        /* <DEDUP_REMOVED lines=17> */
.L_x_37:
        /* <DEDUP_REMOVED lines=12> */
.L_x_36:
[----:B------:R-:W-:Y:S05]  /*30a0*/  BSYNC.RECONVERGENT B2 ;  /* 0x0000000000027941 */ /* 0x000fea0003800200 */
.L_x_35:
        /* <DEDUP_REMOVED lines=9> */
.L_x_40:
        /* <DEDUP_REMOVED lines=74> */
.L_x_39:
[----:B------:R-:W-:Y:S05]  /*35e0*/  BSYNC.RECONVERGENT B2 ;  /* 0x0000000000027941 */ /* 0x000fea0003800200 */
.L_x_38:
        /* <DEDUP_REMOVED lines=42> */
.L_x_42:
[----:B------:R-:W-:Y:S05]  /*3890*/  BSYNC.RECONVERGENT B2 ;  /* 0x0000000000027941 */ /* 0x000fea0003800200 */
.L_x_41:
        /* <DEDUP_REMOVED lines=20> */
.L_x_34:
[----:B------:R-:W-:Y:S05]  /*39e0*/  BSYNC.RECONVERGENT B1 ;  /* 0x0000000000017941 */ /* 0x000fea0003800200 */
.L_x_33:
        /* <DEDUP_REMOVED lines=14> */
[----:B------:R-:W-:Y:S01]  /*3ad0*/  IMAD.MOV.U32 R2, RZ, RZ, R9 ;  /* 0x000000ffff027224 */ /* 0x000fe200078e0009 */
[----:B------:R-:W-:Y:S01]  /*3ae0*/  @!P2 MOV R4, 0x400 ;  /* 0x000004000004a802 */ /* 0x000fe20000000f00 */
[----:B------:R-:W-:Y:S01]  /*3af0*/  IMAD.MOV.U32 R3, RZ, RZ, R11 ;  /* 0x000000ffff037224 */ /* 0x000fe200078e000b */
[----:B------:R-:W0:Y:S01]  /*3b00*/  SHFL.DOWN PT, R7, R11, 0x2, 0x1f ;  /* 0x08401f000b077f89 */ /* 0x000e2200000e0000 */
[----:B------:R-:W-:Y:S01]  /*3b10*/  @!P2 SHF.R.U32.HI R0, RZ, 0x2, R5 ;  /* 0x00000002ff00a819 */ /* 0x000fe20000011605 */
[----:B------:R-:W1:Y:S03]  /*3b20*/  @!P2 S2R R13, SR_CgaCtaId ;  /* 0x00000000000da919 */ /* 0x000e660000008800 */
[----:B------:R-:W-:Y:S01]  /*3b30*/  @!P2 LOP3.LUT R0, R0, 0xf8, RZ, 0xc0, !PT ;  /* 0x000000f80000a812 */ /* 0x000fe200078ec0ff */
[----:B0-----:R-:W-:-:S06]  /*3b40*/  DSETP.GEU.AND P0, PT, R2, R6, PT ;  /* 0x000000060200722a */ /* 0x001fcc0003f0e000 */
[----:B------:R-:W-:Y:S02]  /*3b50*/  @!P1 FSEL R9, R6, R9, !P0 ;  /* 0x0000000906099208 */ /* 0x000fe40004000000 */
[----:B------:R-:W-:Y:S02]  /*3b60*/  @!P1 FSEL R11, R7, R11, !P0 ;  /* 0x0000000b070b9208 */ /* 0x000fe40004000000 */
[----:B------:R-:W-:Y:S01]  /*3b70*/  ISETP.GT.AND P1, PT, R8, 0x1b, PT ;  /* 0x0000001b0800780c */ /* 0x000fe20003f24270 */
[----:B------:R-:W-:Y:S01]  /*3b80*/  SHFL.DOWN PT, R2, R9, 0x4, 0x1f ;  /* 0x08801f0009027f89 */ /* 0x000fe200000e0000 */
[----:B------:R-:W-:Y:S01]  /*3b90*/  IMAD.MOV.U32 R6, RZ, RZ, R9 ;  /* 0x000000ffff067224 */ /* 0x000fe200078e0009 */
[----:B-1----:R-:W-:Y:S01]  /*3ba0*/  @!P2 LEA R13, R13, R4, 0x18 ;  /* 0x000000040d0da211 */ /* 0x002fe200078ec0ff */
[----:B------:R-:W-:Y:S01]  /*3bb0*/  IMAD.MOV.U32 R7, RZ, RZ, R11 ;  /* 0x000000ffff077224 */ /* 0x000fe200078e000b */
[----:B------:R-:W0:Y:S03]  /*3bc0*/  SHFL.DOWN PT, R3, R11, 0x4, 0x1f ;  /* 0x08801f000b037f89 */ /* 0x000e2600000e0000 */
[----:B------:R-:W-:-:S02]  /*3bd0*/  @!P2 IMAD.IADD R13, R0, 0x1, R13 ;  /* 0x00000001000da824 */ /* 0x000fc400078e020d */
[----:B0-----:R-:W-:-:S06]  /*3be0*/  DSETP.GEU.AND P0, PT, R6, R2, PT ;  /* 0x000000020600722a */ /* 0x001fcc0003f0e000 */
[----:B------:R-:W-:Y:S02]  /*3bf0*/  @!P1 FSEL R9, R2, R9, !P0 ;  /* 0x0000000902099208 */ /* 0x000fe40004000000 */
[----:B------:R-:W-:Y:S02]  /*3c00*/  @!P1 FSEL R11, R3, R11, !P0 ;  /* 0x0000000b030b9208 */ /* 0x000fe40004000000 */
[----:B------:R-:W-:Y:S01]  /*3c10*/  ISETP.GT.AND P1, PT, R8, 0x17, PT ;  /* 0x000000170800780c */ /* 0x000fe20003f24270 */
[----:B------:R-:W-:Y:S01]  /*3c20*/  SHFL.DOWN PT, R2, R9, 0x8, 0x1f ;  /* 0x09001f0009027f89 */ /* 0x000fe200000e0000 */
[----:B------:R-:W-:Y:S02]  /*3c30*/  IMAD.MOV.U32 R6, RZ, RZ, R9 ;  /* 0x000000ffff067224 */ /* 0x000fe400078e0009 */
[----:B------:R-:W-:Y:S01]  /*3c40*/  IMAD.MOV.U32 R7, RZ, RZ, R11 ;  /* 0x000000ffff077224 */ /* 0x000fe200078e000b */
[----:B------:R-:W0:Y:S05]  /*3c50*/  SHFL.DOWN PT, R3, R11, 0x8, 0x1f ;  /* 0x09001f000b037f89 */ /* 0x000e2a00000e0000 */
        /* <DEDUP_REMOVED lines=20> */
[----:B------:R-:W0:Y:S04]  /*3da0*/  LDS.128 R8, [UR4+0x10] ;  /* 0x00001004ff087984 */ /* 0x000e280008000c00 */
[----:B-1----:R-:W1:Y:S01]  /*3db0*/  LDS.128 R12, [UR4+0x20] ;  /* 0x00002004ff0c7984 */ /* 0x002e620008000c00 */
        /* <DEDUP_REMOVED lines=24> */
.L_x_43:
        /* <DEDUP_REMOVED lines=20> */
[----:B------:R-:W0:Y:S05]  /*4080*/  SHFL.DOWN PT, R7, R0, 0x2, R11 ;  /* 0x0840000000077989 */ /* 0x000e2a00000e000b */
[----:B0-----:R-:W-:-:S06]  /*4090*/  DSETP.GEU.AND P0, PT, R2, R6, PT ;  /* 0x000000060200722a */ /* 0x001fcc0003f0e000 */
[----:B------:R-:W-:Y:S01]  /*40a0*/  @!P1 FSEL R9, R6, R9, !P0 ;  /* 0x0000000906099208 */ /* 0x000fe20004000000 */
[----:B------:R-:W-:Y:S01]  /*40b0*/  VIADD R6, R8, 0x4 ;  /* 0x0000000408067836 */ /* 0x000fe20000000000 */
[----:B------:R-:W-:-:S03]  /*40c0*/  @!P1 FSEL R0, R7, R0, !P0 ;  /* 0x0000000007009208 */ /* 0x000fc60004000000 */
[----:B------:R-:W-:Y:S01]  /*40d0*/  SHFL.DOWN PT, R2, R9, 0x4, R11 ;  /* 0x0880000009027989 */ /* 0x000fe200000e000b */
[----:B------:R-:W-:Y:S01]  /*40e0*/  ISETP.GT.AND P1, PT, R6, R11, PT ;  /* 0x0000000b0600720c */ /* 0x000fe20003f24270 */
[----:B------:R-:W-:Y:S02]  /*40f0*/  IMAD.MOV.U32 R6, RZ, RZ, R9 ;  /* 0x000000ffff067224 */ /* 0x000fe400078e0009 */
[----:B------:R-:W0:Y:S01]  /*4100*/  SHFL.DOWN PT, R3, R0, 0x4, R11 ;  /* 0x0880000000037989 */ /* 0x000e2200000e000b */
[----:B------:R-:W-:-:S06]  /*4110*/  IMAD.MOV.U32 R7, RZ, RZ, R0 ;  /* 0x000000ffff077224 */ /* 0x000fcc00078e0000 */
[----:B0-----:R-:W-:Y:S01]  /*4120*/  DSETP.GEU.AND P0, PT, R6, R2, PT ;  /* 0x000000020600722a */ /* 0x001fe20003f0e000 */
[----:B------:R-:W-:-:S05]  /*4130*/  VIADD R6, R8, 0x8 ;  /* 0x0000000808067836 */ /* 0x000fca0000000000 */
        /* <DEDUP_REMOVED lines=15> */
[----:B------:R-:W-:Y:S02]  /*4230*/  IMAD.MOV.U32 R6, RZ, RZ, R9 ;  /* 0x000000ffff067224 */ /* 0x000fe400078e0009 */
[----:B------:R-:W-:Y:S01]  /*4240*/  IMAD.MOV.U32 R7, RZ, RZ, R0 ;  /* 0x000000ffff077224 */ /* 0x000fe200078e0000 */
[----:B------:R-:W0:Y:S05]  /*4250*/  SHFL.DOWN PT, R3, R0, 0x10, R11 ;  /* 0x0a00000000037989 */ /* 0x000e2a00000e000b */
[----:B0-----:R-:W-:Y:S01]  /*4260*/  DSETP.GEU.AND P1, PT, R6, R2, PT ;  /* 0x000000020600722a */ /* 0x001fe20003f2e000 */
[----:B------:R-:W-:-:S02]  /*4270*/  @!P0 MOV R7, 0x400 ;  /* 0x0000040000078802 */ /* 0x000fc40000000f00 */
[----:B------:R-:W-:Y:S02]  /*4280*/  @!P0 SHF.R.U32.HI R6, RZ, 0x2, R5 ;  /* 0x00000002ff068819 */ /* 0x000fe40000011605 */
[----:B-1----:R-:W-:Y:S02]  /*4290*/  @!P0 LEA R7, R10, R7, 0x18 ;  /* 0x000000070a078211 */ /* 0x002fe400078ec0ff */
[----:B------:R-:W-:Y:S02]  /*42a0*/  @!P0 LOP3.LUT R6, R6, 0xf8, RZ, 0xc0, !PT ;  /* 0x000000f806068812 */ /* 0x000fe400078ec0ff */
[----:B------:R-:W-:Y:S02]  /*42b0*/  @!P2 FSEL R9, R2, R9, !P1 ;  /* 0x000000090209a208 */ /* 0x000fe40004800000 */
[----:B------:R-:W-:Y:S01]  /*42c0*/  @!P2 FSEL R0, R3, R0, !P1 ;  /* 0x000000000300a208 */ /* 0x000fe20004800000 */
[----:B------:R-:W-:Y:S02]  /*42d0*/  @!P0 IMAD.IADD R3, R6, 0x1, R7 ;  /* 0x0000000106038824 */ /* 0x000fe400078e0207 */
[----:B------:R-:W-:-:S02]  /*42e0*/  IMAD.MOV.U32 R6, RZ, RZ, R9 ;  /* 0x000000ffff067224 */ /* 0x000fc400078e0009 */
[----:B------:R-:W-:-:S05]  /*42f0*/  IMAD.MOV.U32 R7, RZ, RZ, R0 ;  /* 0x000000ffff077224 */ /* 0x000fca00078e0000 */
[----:B------:R1:W-:Y:S01]  /*4300*/  @!P0 STS.64 [R3+0x8], R6 ;  /* 0x0000080603008388 */ /* 0x0003e20000000a00 */
[----:B------:R-:W-:Y:S01]  /*4310*/  BAR.SYNC.DEFER_BLOCKING 0x0 ;  /* 0x0000000000007b1d */ /* 0x000fe20000010000 */
[----:B------:R-:W-:-:S13]  /*4320*/  ISETP.NE.AND P0, PT, R5, RZ, PT ;  /* 0x000000ff0500720c */ /* 0x000fda0003f05270 */
[----:B-1----:R-:W-:Y:S05]  /*4330*/  @P0 BRA `(.L_x_17) ;  /* 0x0000001800340947 */ /* 0x002fea0003800000 */
[----:B------:R-:W0:Y:S01]  /*4340*/  S2UR UR5, SR_CgaCtaId ;  /* 0x00000000000579c3 */ /* 0x000e220000008800 */
[----:B------:R-:W-:Y:S01]  /*4350*/  UMOV UR4, 0x400 ;  /* 0x0000040000047882 */ /* 0x000fe20000000000 */
[C---:B------:R-:W-:Y:S02]  /*4360*/  ISETP.GT.AND P3, PT, R4.reuse, 0x20, PT ;  /* 0x000000200400780c */ /* 0x040fe40003f64270 */
        /* <DEDUP_REMOVED lines=10> */
[----:B------:R-:W-:Y:S01]  /*4410*/  ISETP.GT.AND P1, PT, R4, 0x60, PT ;  /* 0x000000600400780c */ /* 0x000fe20003f24270 */
[----:B------:R-:W-:Y:S02]  /*4420*/  IMAD.MOV.U32 R2, RZ, RZ, R6 ;  /* 0x000000ffff027224 */ /* 0x000fe400078e0006 */
        /* <DEDUP_REMOVED lines=29> */
.L_x_30:
[----:B------:R-:W0:Y:S01]  /*4600*/  S2R R41, SR_TID.X ;  /* 0x0000000000297919 */ /* 0x000e220000002100 */
[----:B------:R-:W0:Y:S02]  /*4610*/  LDC.64 R6, c[0x0][0x380] ;  /* 0x0000e000ff067b82 */ /* 0x000e240000000a00 */
[----:B0-----:R-:W-:-:S05]  /*4620*/  IMAD.WIDE.U32 R6, R41, 0x8, R6 ;  /* 0x0000000829067825 */ /* 0x001fca00078e0006 */
[----:B------:R-:W2:Y:S04]  /*4630*/  LDG.E.64.CONSTANT R20, desc[UR6][R6.64] ;  /* 0x0000000606147981 */ /* 0x000ea8000c1e9b00 */
[----:B------:R-:W2:Y:S04]  /*4640*/  LDG.E.64.CONSTANT R2, desc[UR6][R6.64+0x800] ;  /* 0x0008000606027981 */ /* 0x000ea8000c1e9b00 */
[----:B------:R-:W3:Y:S04]  /*4650*/  LDG.E.64.CONSTANT R8, desc[UR6][R6.64+0x1000] ;  /* 0x0010000606087981 */ /* 0x000ee8000c1e9b00 */
[----:B------:R-:W4:Y:S04]  /*4660*/  LDG.E.64.CONSTANT R10, desc[UR6][R6.64+0x1800] ;  /* 0x00180006060a7981 */ /* 0x000f28000c1e9b00 */
[----:B------:R-:W5:Y:S04]  /*4670*/  LDG.E.64.CONSTANT R12, desc[UR6][R6.64+0x2000] ;  /* 0x00200006060c7981 */ /* 0x000f68000c1e9b00 */
[----:B------:R-:W5:Y:S04]  /*4680*/  LDG.E.64.CONSTANT R14, desc[UR6][R6.64+0x2800] ;  /* 0x00280006060e7981 */ /* 0x000f68000c1e9b00 */
[----:B------:R-:W5:Y:S04]  /*4690*/  LDG.E.64.CONSTANT R16, desc[UR6][R6.64+0x3000] ;  /* 0x0030000606107981 */ /* 0x000f68000c1e9b00 */
[----:B------:R-:W5:Y:S01]  /*46a0*/  LDG.E.64.CONSTANT R18, desc[UR6][R6.64+0x3800] ;  /* 0x0038000606127981 */ /* 0x000f62000c1e9b00 */
[----:B------:R-:W-:Y:S01]  /*46b0*/  ISETP.GE.U32.AND P1, PT, R4, 0x1000, PT ;  /* 0x000010000400780c */ /* 0x000fe20003f26070 */
[----:B------:R-:W-:Y:S01]  /*46c0*/  IMAD.MOV.U32 R45, RZ, RZ, 0x800 ;  /* 0x00000800ff2d7424 */ /* 0x000fe200078e00ff */
[----:B--2---:R-:W-:-:S06]  /*46d0*/  DSETP.GEU.AND P0, PT, R20, R2, PT ;  /* 0x000000021400722a */ /* 0x004fcc0003f0e000 */
        /* <DEDUP_REMOVED lines=21> */
[----:B------:R-:W0:Y:S01]  /*4830*/  LDC R24, c[0x0][0x390] ;  /* 0x0000e400ff187b82 */ /* 0x000e220000000800 */
[----:B------:R-:W-:Y:S02]  /*4840*/  VIADD R0, R4, 0xfffff800 ;  /* 0xfffff80004007836 */ /* 0x000fe40000000000 */
[----:B------:R-:W-:-:S07]  /*4850*/  IMAD.MOV.U32 R45, RZ, RZ, 0x800 ;  /* 0x00000800ff2d7424 */ /* 0x000fce00078e00ff */
.L_x_46:
[----:B------:R-:W-:-:S05]  /*4860*/  IMAD.WIDE R4, R45, 0x8, R6 ;  /* 0x000000082d047825 */ /* 0x000fca00078e0206 */
[----:B------:R-:W2:Y:S04]  /*4870*/  LDG.E.64.CONSTANT R10, desc[UR6][R4.64] ;  /* 0x00000006040a7981 */ /* 0x000ea8000c1e9b00 */
[----:B------:R-:W3:Y:S04]  /*4880*/  LDG.E.64.CONSTANT R12, desc[UR6][R4.64+0x800] ;  /* 0x00080006040c7981 */ /* 0x000ee8000c1e9b00 */
[----:B------:R-:W4:Y:S04]  /*4890*/  LDG.E.64.CONSTANT R14, desc[UR6][R4.64+0x1000] ;  /* 0x00100006040e7981 */ /* 0x000f28000c1e9b00 */
[----:B------:R-:W5:Y:S04]  /*48a0*/  LDG.E.64.CONSTANT R16, desc[UR6][R4.64+0x1800] ;  /* 0x0018000604107981 */ /* 0x000f68000c1e9b00 */
[----:B------:R-:W5:Y:S04]  /*48b0*/  LDG.E.64.CONSTANT R18, desc[UR6][R4.64+0x2000] ;  /* 0x0020000604127981 */ /* 0x000f68000c1e9b00 */
[----:B------:R-:W5:Y:S04]  /*48c0*/  LDG.E.64.CONSTANT R20, desc[UR6][R4.64+0x2800] ;  /* 0x0028000604147981 */ /* 0x000f68000c1e9b00 */
[----:B------:R-:W5:Y:S04]  /*48d0*/  LDG.E.64.CONSTANT R22, desc[UR6][R4.64+0x3000] ;  /* 0x0030000604167981 */ /* 0x000f68000c1e9b00 */
[----:B------:R0:W5:Y:S02]  /*48e0*/  LDG.E.64.CONSTANT R8, desc[UR6][R4.64+0x3800] ;  /* 0x0038000604087981 */ /* 0x000164000c1e9b00 */
[----:B0-----:R-:W-:-:S04]  /*48f0*/  IMAD.MOV.U32 R4, RZ, RZ, R24 ;  /* 0x000000ffff047224 */ /* 0x001fc800078e0018 */
[----:B------:R-:W-:-:S05]  /*4900*/  IMAD.IADD R5, R4, 0x1, -R45 ;  /* 0x0000000104057824 */ /* 0x000fca00078e0a2d */
[----:B------:R-:W-:Y:S01]  /*4910*/  ISETP.GE.AND P1, PT, R5, 0x800, PT ;  /* 0x000008000500780c */ /* 0x000fe20003f26270 */
        /* <DEDUP_REMOVED lines=25> */
[----:B------:R-:W-:-:S05]  /*4ab0*/  VIADD R45, R45, 0x800 ;  /* 0x000008002d2d7836 */ /* 0x000fca0000000000 */
[----:B------:R-:W-:-:S13]  /*4ac0*/  ISETP.GT.AND P0, PT, R45, R0, PT ;  /* 0x000000002d00720c */ /* 0x000fda0003f04270 */
[----:B------:R-:W-:Y:S05]  /*4ad0*/  @!P0 BRA `(.L_x_46) ;  /* 0xfffffffc00608947 */ /* 0x000fea000383ffff */
.L_x_44:
[----:B------:R-:W-:-:S13]  /*4ae0*/  ISETP.GE.AND P0, PT, R45, R4, PT ;  /* 0x000000042d00720c */ /* 0x000fda0003f06270 */
[----:B------:R-:W-:Y:S05]  /*4af0*/  @P0 BRA `(.L_x_45) ;  /* 0x0000000800fc0947 */ /* 0x000fea0003800000 */
[----:B------:R-:W-:Y:S01]  /*4b00*/  IMAD.IADD R0, R4, 0x1, -R45 ;  /* 0x0000000104007824 */ /* 0x000fe200078e0a2d */
[----:B------:R-:W-:Y:S04]  /*4b10*/  BSSY.RECONVERGENT B1, `(.L_x_45) ;  /* 0x00000bd000017945 */ /* 0x000fe80003800200 */
[----:B------:R-:W-:-:S13]  /*4b20*/  ISETP.GE.AND P0, PT, R41, R0, PT ;  /* 0x000000002900720c */ /* 0x000fda0003f06270 */
[----:B------:R-:W-:Y:S05]  /*4b30*/  @P0 BRA `(.L_x_47) ;  /* 0x0000000800e80947 */ /* 0x000fea0003800000 */
[----:B------:R-:W-:Y:S01]  /*4b40*/  LOP3.LUT R5, RZ, R41, RZ, 0x33, !PT ;  /* 0x00000029ff057212 */ /* 0x000fe200078e33ff */
[----:B------:R-:W-:Y:S01]  /*4b50*/  BSSY.RECONVERGENT B2, `(.L_x_48) ;  /* 0x0000017000027945 */ /* 0x000fe20003800200 */
[----:B------:R-:W-:Y:S02]  /*4b60*/  IMAD.MOV.U32 R43, RZ, RZ, R41 ;  /* 0x000000ffff2b7224 */ /* 0x000fe400078e0029 */
[----:B------:R-:W-:-:S04]  /*4b70*/  IADD3 R4, PT, PT, -R45, R4, R5 ;  /* 0x000000042d047210 */ /* 0x000fc80007ffe105 */
[C---:B------:R-:W-:Y:S02]  /*4b80*/  LOP3.LUT R5, R4.reuse, 0x300, RZ, 0xc0, !PT ;  /* 0x0000030004057812 */ /* 0x040fe400078ec0ff */
[----:B------:R-:W-:Y:S02]  /*4b90*/  ISETP.GE.U32.AND P2, PT, R4, 0x300, PT ;  /* 0x000003000400780c */ /* 0x000fe40003f46070 */
[----:B------:R-:W-:-:S13]  /*4ba0*/  ISETP.NE.AND P0, PT, R5, 0x300, PT ;  /* 0x000003000500780c */ /* 0x000fda0003f05270 */
[----:B------:R-:W-:Y:S05]  /*4bb0*/  @!P0 BRA `(.L_x_49) ;  /* 0x0000000000408947 */ /* 0x000fea0003800000 */
[----:B------:R-:W0:Y:S01]  /*4bc0*/  LDC.64 R6, c[0x0][0x380] ;  /* 0x0000e000ff067b82 */ /* 0x000e220000000a00 */
[----:B------:R-:W-:Y:S01]  /*4bd0*/  LEA.HI R4, R4, 0x1, RZ, 0x18 ;  /* 0x0000000104047811 */ /* 0x000fe200078fc0ff */
[----:B------:R-:W-:Y:S02]  /*4be0*/  IMAD.IADD R9, R41, 0x1, R45 ;  /* 0x0000000129097824 */ /* 0x000fe400078e022d */
[----:B------:R-:W-:Y:S01]  /*4bf0*/  IMAD.MOV.U32 R43, RZ, RZ, R41 ;  /* 0x000000ffff2b7224 */ /* 0x000fe200078e0029 */
[----:B------:R-:W-:-:S05]  /*4c00*/  LOP3.LUT R4, R4, 0x3, RZ, 0xc0, !PT ;  /* 0x0000000304047812 */ /* 0x000fca00078ec0ff */
[----:B------:R-:W-:-:S07]  /*4c10*/  IMAD.MOV R8, RZ, RZ, -R4 ;  /* 0x000000ffff087224 */ /* 0x000fce00078e0a04 */
.L_x_50:
[----:B0-----:R-:W-:-:S06]  /*4c20*/  IMAD.WIDE.U32 R4, R9, 0x8, R6 ;  /* 0x0000000809047825 */ /* 0x001fcc00078e0006 */
        /* <DEDUP_REMOVED lines=9> */
.L_x_49:
[----:B------:R-:W-:Y:S05]  /*4cc0*/  BSYNC.RECONVERGENT B2 ;  /* 0x0000000000027941 */ /* 0x000fea0003800200 */
.L_x_48:
[----:B------:R-:W-:Y:S05]  /*4cd0*/  @!P2 BRA `(.L_x_47) ;  /* 0x000000080080a947 */ /* 0x000fea0003800000 */
[----:B------:R-:W0:Y:S01]  /*4ce0*/  LDCU.64 UR4, c[0x0][0x380] ;  /* 0x00007000ff0477ac */ /* 0x000e220008000a00 */
[----:B------:R-:W-:Y:S01]  /*4cf0*/  IMAD.IADD R7, R0, 0x1, -R43 ;  /* 0x0000000100077824 */ /* 0x000fe200078e0a2b */
[C---:B------:R-:W-:Y:S01]  /*4d00*/  IADD3 R5, P0, PT, R43.reuse, R45, RZ ;  /* 0x0000002d2b057210 */ /* 0x040fe20007f1e0ff */
[----:B------:R-:W-:Y:S01]  /*4d10*/  BSSY.RECONVERGENT B2, `(.L_x_51) ;  /* 0x000005a000027945 */ /* 0x000fe20003800200 */
[----:B------:R-:W-:Y:S02]  /*4d20*/  IMAD.IADD R45, R43, 0x1, R45 ;  /* 0x000000012b2d7824 */ /* 0x000fe400078e022d */
        /* <DEDUP_REMOVED lines=8> */
[----:B------:R-:W0:Y:S01]  /*4db0*/  LDC.64 R6, c[0x0][0x380] ;  /* 0x0000e000ff067b82 */ /* 0x000e220000000a00 */
[----:B------:R-:W-:Y:S01]  /*4dc0*/  PLOP3.LUT P0, PT, PT, PT, PT, 0x8, 0x80 ;  /* 0x000000000080781c */ /* 0x000fe20003f0e170 */
[----:B------:R-:W-:-:S12]  /*4dd0*/  VIADD R40, R0, 0xfffff400 ;  /* 0xfffff40000287836 */ /* 0x000fd80000000000 */
.L_x_53:
[C---:B0-----:R-:W-:Y:S01]  /*4de0*/  IMAD.WIDE.U32 R38, R45.reuse, 0x8, R6 ;  /* 0x000000082d267825 */ /* 0x041fe200078e0006 */
        /* <DEDUP_REMOVED lines=76> */
.L_x_52:
[----:B------:R-:W-:Y:S05]  /*52b0*/  BSYNC.RECONVERGENT B2 ;  /* 0x0000000000027941 */ /* 0x000fea0003800200 */
.L_x_51:
[----:B------:R-:W-:Y:S01]  /*52c0*/  IMAD.IADD R6, R0, 0x1, -R43 ;  /* 0x0000000100067824 */ /* 0x000fe200078e0a2b */
[----:B------:R-:W-:Y:S04]  /*52d0*/  BSSY.RECONVERGENT B2, `(.L_x_54) ;  /* 0x000002c000027945 */ /* 0x000fe80003800200 */
[----:B------:R-:W-:-:S13]  /*52e0*/  ISETP.GT.AND P1, PT, R6, 0x400, PT ;  /* 0x000004000600780c */ /* 0x000fda0003f24270 */
[----:B------:R-:W-:Y:S05]  /*52f0*/  @!P1 BRA `(.L_x_55) ;  /* 0x0000000000a49947 */ /* 0x000fea0003800000 */
[----:B------:R-:W0:Y:S01]  /*5300*/  LDC.64 R16, c[0x0][0x380] ;  /* 0x0000e000ff107b82 */ /* 0x000e220000000a00 */
[----:B------:R-:W2:Y:S04]  /*5310*/  LDG.E.64.CONSTANT R10, desc[UR6][R4.64+-0x800] ;  /* 0xfff80006040a7981 */ /* 0x000ea8000c1e9b00 */
[----:B------:R-:W3:Y:S01]  /*5320*/  LDG.E.64.CONSTANT R12, desc[UR6][R4.64] ;  /* 0x00000006040c7981 */ /* 0x000ee2000c1e9b00 */
[----:B------:R-:W-:-:S03]  /*5330*/  VIADD R7, R45, 0x400 ;  /* 0x000004002d077836 */ /* 0x000fc60000000000 */
[----:B------:R-:W4:Y:S04]  /*5340*/  LDG.E.64.CONSTANT R14, desc[UR6][R4.64+0x800] ;  /* 0x00080006040e7981 */ /* 0x000f28000c1e9b00 */
[----:B------:R-:W5:Y:S04]  /*5350*/  LDG.E.64.CONSTANT R18, desc[UR6][R4.64+0x1800] ;  /* 0x0018000604127981 */ /* 0x000f68000c1e9b00 */
[----:B------:R-:W5:Y:S01]  /*5360*/  LDG.E.64.CONSTANT R20, desc[UR6][R4.64+0x2000] ;  /* 0x0020000604147981 */ /* 0x000f62000c1e9b00 */
[----:B0-----:R-:W-:-:S06]  /*5370*/  IMAD.WIDE.U32 R8, R45, 0x8, R16 ;  /* 0x000000082d087825 */ /* 0x001fcc00078e0010 */
[----:B------:R-:W2:Y:S01]  /*5380*/  LDG.E.64.CONSTANT R8, desc[UR6][R8.64] ;  /* 0x0000000608087981 */ /* 0x000ea2000c1e9b00 */
[----:B------:R-:W-:-:S03]  /*5390*/  IMAD.WIDE.U32 R16, R7, 0x8, R16 ;  /* 0x0000000807107825 */ /* 0x000fc600078e0010 */
[----:B------:R0:W5:Y:S04]  /*53a0*/  LDG.E.64.CONSTANT R6, desc[UR6][R4.64+0x2800] ;  /* 0x0028000604067981 */ /* 0x000168000c1e9b00 */
[----:B------:R-:W5:Y:S01]  /*53b0*/  LDG.E.64.CONSTANT R16, desc[UR6][R16.64] ;  /* 0x0000000610107981 */ /* 0x000f62000c1e9b00 */
[----:B------:R-:W-:Y:S01]  /*53c0*/  VIADD R43, R43, 0x800 ;  /* 0x000008002b2b7836 */ /* 0x000fe20000000000 */
[----:B0-----:R-:W-:Y:S01]  /*53d0*/  IADD3 R4, P2, PT, R4, 0x4000, RZ ;  /* 0x0000400004047810 */ /* 0x001fe20007f5e0ff */
[----:B------:R-:W-:-:S04]  /*53e0*/  VIADD R45, R45, 0x800 ;  /* 0x000008002d2d7836 */ /* 0x000fc80000000000 */
[----:B------:R-:W-:Y:S01]  /*53f0*/  IMAD.X R5, RZ, RZ, R5, P2 ;  /* 0x000000ffff057224 */ /* 0x000fe200010e0605 */
        /* <DEDUP_REMOVED lines=25> */
.L_x_55:
[----:B------:R-:W-:Y:S05]  /*5590*/  BSYNC.RECONVERGENT B2 ;  /* 0x0000000000027941 */ /* 0x000fea0003800200 */
.L_x_54:
[----:B------:R-:W-:-:S13]  /*55a0*/  ISETP.LT.OR P0, PT, R43, R0, P0 ;  /* 0x000000002b00720c */ /* 0x000fda0000701670 */
[----:B------:R-:W-:Y:S05]  /*55b0*/  @!P0 BRA `(.L_x_47) ;  /* 0x0000000000488947 */ /* 0x000fea0003800000 */
[----:B------:R-:W0:Y:S01]  /*55c0*/  LDC.64 R6, c[0x0][0x380] ;  /* 0x0000e000ff067b82 */ /* 0x000e220000000a00 */
[----:B------:R-:W2:Y:S04]  /*55d0*/  LDG.E.64.CONSTANT R8, desc[UR6][R4.64+-0x800] ;  /* 0xfff8000604087981 */ /* 0x000ea8000c1e9b00 */
[----:B------:R-:W3:Y:S04]  /*55e0*/  LDG.E.64.CONSTANT R10, desc[UR6][R4.64] ;  /* 0x00000006040a7981 */ /* 0x000ee8000c1e9b00 */
[----:B------:R-:W4:Y:S01]  /*55f0*/  LDG.E.64.CONSTANT R12, desc[UR6][R4.64+0x800] ;  /* 0x00080006040c7981 */ /* 0x000f22000c1e9b00 */
[----:B0-----:R-:W-:-:S06]  /*5600*/  IMAD.WIDE.U32 R6, R45, 0x8, R6 ;  /* 0x000000082d067825 */ /* 0x001fcc00078e0006 */
[----:B------:R-:W5:Y:S02]  /*5610*/  LDG.E.64.CONSTANT R6, desc[UR6][R6.64] ;  /* 0x0000000606067981 */ /* 0x000f64000c1e9b00 */
[----:B-----5:R-:W-:-:S06]  /*5620*/  DSETP.GEU.AND P0, PT, R2, R6, PT ;  /* 0x000000060200722a */ /* 0x020fcc0003f0e000 */
        /* <DEDUP_REMOVED lines=10> */
[----:B------:R-:W-:-:S07]  /*56d0*/  FSEL R3, R13, R3, !P0 ;  /* 0x000000030d037208 */ /* 0x000fce0004000000 */
.L_x_47:
[----:B------:R-:W-:Y:S05]  /*56e0*/  BSYNC.RECONVERGENT B1 ;  /* 0x0000000000017941 */ /* 0x000fea0003800200 */
.L_x_45:
        /* <DEDUP_REMOVED lines=54> */
[----:B------:R-:W1:Y:S01]  /*5a50*/  S2UR UR5, SR_CgaCtaId ;  /* 0x00000000000579c3 */ /* 0x000e620000008800 */
[----:B------:R-:W-:Y:S02]  /*5a60*/  UMOV UR4, 0x400 ;  /* 0x0000040000047882 */ /* 0x000fe40000000000 */
[----:B-1----:R-:W-:-:S09]  /*5a70*/  ULEA UR4, UR5, UR4, 0x18 ;  /* 0x0000000405047291 */ /* 0x002fd2000f8ec0ff */
[----:B0-----:R-:W0:Y:S04]  /*5a80*/  LDS.128 R8, [UR4+0x10] ;  /* 0x00001004ff087984 */ /* 0x001e280008000c00 */
        /* <DEDUP_REMOVED lines=23> */
[----:B------:R-:W-:-:S07]  /*5c00*/  FSEL R7, R3, R5, !P1 ;  /* 0x0000000503077208 */ /* 0x000fce0004800000 */
.L_x_17:
[----:B------:R-:W-:Y:S05]  /*5c10*/  BSYNC.RECONVERGENT B0 ;  /* 0x0000000000007941 */ /* 0x000fea0003800200 */
.L_x_1:
[----:B------:R-:W-:Y:S05]  /*5c20*/  @P0 EXIT ;  /* 0x000000000000094d */ /* 0x000fea0003800000 */
[----:B------:R-:W4:Y:S01]  /*5c30*/  LDCU.64 UR8, c[0x0][0x398] ;  /* 0x00007300ff0877ac */ /* 0x000f220008000a00 */
[----:B---3--:R-:W3:Y:S01]  /*5c40*/  LDC.64 R4, c[0x0][0x388] ;  /* 0x0000e200ff047b82 */ /* 0x008ee20000000a00 */
[----:B------:R-:W0:Y:S01]  /*5c50*/  LDCU.64 UR4, c[0x0][0x398] ;  /* 0x00007300ff0477ac */ /* 0x000e220008000a00 */
[----:B----4-:R-:W-:-:S06]  /*5c60*/  DSETP.GT.AND P0, PT, R6, UR8, PT ;  /* 0x0000000806007e2a */ /* 0x010fcc000bf04000 */
[----:B012---:R-:W-:Y:S02]  /*5c70*/  FSEL R2, R6, UR4, P0 ;  /* 0x0000000406027c08 */ /* 0x007fe40008000000 */
[----:B------:R-:W-:-:S05]  /*5c80*/  FSEL R3, R7, UR5, P0 ;  /* 0x0000000507037c08 */ /* 0x000fca0008000000 */
[----:B---3--:R-:W-:Y:S01]  /*5c90*/  STG.E.64 desc[UR6][R4.64], R2 ;  /* 0x0000000204007986 */ /* 0x008fe2000c101b06 */
[----:B------:R-:W-:Y:S05]  /*5ca0*/  EXIT ;  /* 0x000000000000794d */ /* 0x000fea0003800000 */
.L_x_56:
[----:B------:R-:W-:-:S00]  /*5cb0*/  BRA `(.L_x_56) ;  /* 0xfffffffc00fc7947 */ /* 0x000fc0000383ffff */
[----:B------:R-:W-:-:S00]  /*5cc0*/  NOP ;  /* 0x0000000000007918 */ /* 0x000fc00000000000 */
        /* <DEDUP_REMOVED lines=11> */
.L_x_342:


//--------------------- .text._ZN3cub18CUB_300001_SM_10006detail6reduce18DeviceReduceKernelINS2_10policy_hubIdyN4cuda3__47maximumIdEEE10Policy1000EN6thrust24THRUST_300001_SM_1000_NS6detail15normal_iteratorINSC_10device_ptrIdEEEEyS8_dNS5_3std3__410__identityEEEvT0_PT3_T1_NS0_13GridEvenShareISO_EET2_T4_ --------------------------
	.section	.text._ZN3cub18CUB_300001_SM_10006detail6reduce18DeviceReduceKernelINS2_10policy_hubIdyN4cuda3__47maximumIdEEE10Policy1000EN6thrust24THRUST_300001_SM_1000_NS6detail15normal_iteratorINSC_10device_ptrIdEEEEyS8_dNS5_3std3__410__identityEEEvT0_PT3_T1_NS0_13GridEvenShareISO_EET2_T4_,"ax",@progbits
	.align	128
        .global         _ZN3cub18CUB_300001_SM_10006detail6reduce18DeviceReduceKernelINS2_10policy_hubIdyN4cuda3__47maximumIdEEE10Policy1000EN6thrust24THRUST_300001_SM_1000_NS6detail15normal_iteratorINSC_10device_ptrIdEEEEyS8_dNS5_3std3__410__identityEEEvT0_PT3_T1_NS0_13GridEvenShareISO_EET2_T4_
        .type           _ZN3cub18CUB_300001_SM_10006detail6reduce18DeviceReduceKernelINS2_10policy_hubIdyN4cuda3__47maximumIdEEE10Policy1000EN6thrust24THRUST_300001_SM_1000_NS6detail15normal_iteratorINSC_10device_ptrIdEEEEyS8_dNS5_3std3__410__identityEEEvT0_PT3_T1_NS0_13GridEvenShareISO_EET2_T4_,@function
        .size           _ZN3cub18CUB_300001_SM_10006detail6reduce18DeviceReduceKernelINS2_10policy_hubIdyN4cuda3__47maximumIdEEE10Policy1000EN6thrust24THRUST_300001_SM_1000_NS6detail15normal_iteratorINSC_10device_ptrIdEEEEyS8_dNS5_3std3__410__identityEEEvT0_PT3_T1_NS0_13GridEvenShareISO_EET2_T4_,(.L_x_343 - _ZN3cub18CUB_300001_SM_10006detail6reduce18DeviceReduceKernelINS2_10policy_hubIdyN4cuda3__47maximumIdEEE10Policy1000EN6thrust24THRUST_300001_SM_1000_NS6detail15normal_iteratorINSC_10device_ptrIdEEEEyS8_dNS5_3std3__410__identityEEEvT0_PT3_T1_NS0_13GridEvenShareISO_EET2_T4_)
        .other          _ZN3cub18CUB_300001_SM_10006detail6reduce18DeviceReduceKernelINS2_10policy_hubIdyN4cuda3__47maximumIdEEE10Policy1000EN6thrust24THRUST_300001_SM_1000_NS6detail15normal_iteratorINSC_10device_ptrIdEEEEyS8_dNS5_3std3__410__identityEEEvT0_PT3_T1_NS0_13GridEvenShareISO_EET2_T4_,@"STO_CUDA_ENTRY STV_DEFAULT"
_ZN3cub18CUB_300001_SM_10006detail6reduce18DeviceReduceKernelINS2_10policy_hubIdyN4cuda3__47maximumIdEEE10Policy1000EN6thrust24THRUST_300001_SM_1000_NS6detail15normal_iteratorINSC_10device_ptrIdEEEEyS8_dNS5_3std3__410__identityEEEvT0_PT3_T1_NS0_13GridEvenShareISO_EET2_T4_:
.text._ZN3cub18CUB_300001_SM_10006detail6reduce18DeviceReduceKernelINS2_10policy_hubIdyN4cuda3__47maximumIdEEE10Policy1000EN6thrust24THRUST_300001_SM_1000_NS6detail15normal_iteratorINSC_10device_ptrIdEEEEyS8_dNS5_3std3__410__identityEEEvT0_PT3_T1_NS0_13GridEvenShareISO_EET2_T4_:
[----:B------:R-:W-:Y:S08]  /*0000*/  LDC R1, c[0x0][0x37c] ;  /* 0x0000df00ff017b82 */ /* 0x000ff00000000800 */
[----:B------:R-:W0:Y:S01]  /*0010*/  S2UR UR16, SR_CTAID.X ;  /* 0x00000000001079c3 */ /* 0x000e220000002500 */
[----:B------:R-:W1:Y:S01]  /*0020*/  LDCU.64 UR8, c[0x0][0x3b8] ;  /* 0x00007700ff0877ac */ /* 0x000e620008000a00 */
[----:B------:R-:W-:Y:S01]  /*0030*/  BSSY.RECONVERGENT B0, `(.L_x_57) ;  /* 0x000030b000007945 */ /* 0x000fe20003800200 */
[----:B------:R-:W2:Y:S01]  /*0040*/  LDCU UR5, c[0x0][0x3c0] ;  /* 0x00007800ff0577ac */ /* 0x000ea20008000800 */
[----:B------:R-:W3:Y:S01]  /*0050*/  LDCU.64 UR14, c[0x0][0x358] ;  /* 0x00006b00ff0e77ac */ /* 0x000ee20008000a00 */
[----:B-1----:R-:W-:-:S02]  /*0060*/  IMAD.U32 R4, RZ, RZ, UR8 ;  /* 0x00000008ff047e24 */ /* 0x002fc4000f8e00ff */
[----:B------:R-:W-:Y:S01]  /*0070*/  IMAD.U32 R3, RZ, RZ, UR9 ;  /* 0x00000009ff037e24 */ /* 0x000fe2000f8e00ff */
[----:B--2---:R-:W-:Y:S02]  /*0080*/  USHF.L.U32 UR5, UR5, 0xb, URZ ;  /* 0x0000000b05057899 */ /* 0x004fe400080006ff */
[----:B0-----:R-:W-:Y:S02]  /*0090*/  USHF.L.U32 UR7, UR16, 0xb, URZ ;  /* 0x0000000b10077899 */ /* 0x001fe400080006ff */
[----:B------:R-:W-:-:S04]  /*00a0*/  USHF.R.S32.HI UR4, URZ, 0x1f, UR5 ;  /* 0x0000001fff047899 */ /* 0x000fc80008011405 */
[----:B------:R-:W-:-:S04]  /*00b0*/  IADD3 R5, P1, PT, R4, -UR7, RZ ;  /* 0x8000000704057c10 */ /* 0x000fc8000ff3e0ff */
[----:B------:R-:W-:Y:S02]  /*00c0*/  ISETP.GT.U32.AND P0, PT, R5, 0x7ff, PT ;  /* 0x000007ff0500780c */ /* 0x000fe40003f04070 */
[----:B------:R-:W-:-:S04]  /*00d0*/  IADD3.X R2, PT, PT, R3, -0x1, RZ, P1, !PT ;  /* 0xffffffff03027810 */ /* 0x000fc80000ffe4ff */
[----:B------:R-:W-:-:S13]  /*00e0*/  ISETP.GT.U32.AND.EX P0, PT, R2, RZ, PT, P0 ;  /* 0x000000ff0200720c */ /* 0x000fda0003f04100 */
[----:B---3--:R-:W-:Y:S05]  /*00f0*/  @P0 BRA `(.L_x_58) ;  /* 0x0000001400ec0947 */ /* 0x008fea0003800000 */
[----:B------:R-:W0:Y:S01]  /*0100*/  S2R R0, SR_TID.X ;  /* 0x0000000000007919 */ /* 0x000e220000002100 */
[----:B------:R-:W-:Y:S01]  /*0110*/  VIADD R3, R4, -UR7 ;  /* 0x8000000704037c36 */ /* 0x000fe20008000000 */
[----:B------:R-:W-:Y:S01]  /*0120*/  BSSY.RECONVERGENT B1, `(.L_x_59) ;  /* 0x000000a000017945 */ /* 0x000fe20003800200 */
[----:B------:R-:W-:-:S03]  /*0130*/  CS2R R10, SRZ ;  /* 0x00000000000a7805 */ /* 0x000fc6000001ff00 */
[----:B0-----:R-:W-:Y:S01]  /*0140*/  ISETP.GE.AND P0, PT, R0, R3, PT ;  /* 0x000000030000720c */ /* 0x001fe20003f06270 */
[----:B------:R-:W-:-:S12]  /*0150*/  IMAD.MOV.U32 R2, RZ, RZ, R0 ;  /* 0x000000ffff027224 */ /* 0x000fd800078e0000 */
[----:B------:R-:W-:Y:S05]  /*0160*/  @P0 BRA `(.L_x_60) ;  /* 0x0000000000140947 */ /* 0x000fea0003800000 */
[----:B------:R-:W0:Y:S01]  /*0170*/  LDC.64 R10, c[0x0][0x380] ;  /* 0x0000e000ff0a7b82 */ /* 0x000e220000000a00 */
[----:B------:R-:W-:-:S04]  /*0180*/  VIADD R5, R0, UR7 ;  /* 0x0000000700057c36 */ /* 0x000fc80008000000 */
[----:B0-----:R-:W-:-:S06]  /*0190*/  IMAD.WIDE.U32 R10, R5, 0x8, R10 ;  /* 0x00000008050a7825 */ /* 0x001fcc00078e000a */
[----:B------:R-:W5:Y:S01]  /*01a0*/  LDG.E.64 R10, desc[UR14][R10.64] ;  /* 0x0000000e0a0a7981 */ /* 0x000f62000c1e1b00 */
[----:B------:R-:W-:-:S07]  /*01b0*/  VIADD R2, R0, 0x100 ;  /* 0x0000010000027836 */ /* 0x000fce0000000000 */
.L_x_60:
[----:B------:R-:W-:Y:S05]  /*01c0*/  BSYNC.RECONVERGENT B1 ;  /* 0x0000000000017941 */ /* 0x000fea0003800200 */
.L_x_59:
[----:B------:R-:W-:Y:S01]  /*01d0*/  ISETP.GE.AND P0, PT, R2, R3, PT ;  /* 0x000000030200720c */ /* 0x000fe20003f06270 */
[----:B------:R-:W-:-:S12]  /*01e0*/  BSSY.RECONVERGENT B1, `(.L_x_61) ;  /* 0x00000b3000017945 */ /* 0x000fd80003800200 */
[----:B------:R-:W-:Y:S05]  /*01f0*/  @P0 BRA `(.L_x_62) ;  /* 0x0000000800c40947 */ /* 0x000fea0003800000 */
[----:B------:R-:W-:Y:S01]  /*0200*/  LOP3.LUT R5, RZ, R2, RZ, 0x33, !PT ;  /* 0x00000002ff057212 */ /* 0x000fe200078e33ff */
[----:B------:R-:W-:Y:S03]  /*0210*/  BSSY.RECONVERGENT B2, `(.L_x_63) ;  /* 0x0000057000027945 */ /* 0x000fe60003800200 */
[----:B------:R-:W-:-:S04]  /*0220*/  IADD3 R6, PT, PT, R4, -UR7, R5 ;  /* 0x8000000704067c10 */ /* 0x000fc8000fffe005 */
[C---:B------:R-:W-:Y:S02]  /*0230*/  ISETP.GE.U32.AND P1, PT, R6.reuse, 0xf00, PT ;  /* 0x00000f000600780c */ /* 0x040fe40003f26070 */
[----:B------:R-:W-:-:S04]  /*0240*/  LEA.HI R4, R6, 0x1, RZ, 0x18 ;  /* 0x0000000106047811 */ /* 0x000fc800078fc0ff */
[----:B------:R-:W-:-:S04]  /*0250*/  LOP3.LUT R5, R4, 0xf, RZ, 0xc0, !PT ;  /* 0x0000000f04057812 */ /* 0x000fc800078ec0ff */
[----:B------:R-:W-:-:S03]  /*0260*/  ISETP.NE.AND P0, PT, R5, RZ, PT ;  /* 0x000000ff0500720c */ /* 0x000fc60003f05270 */
[----:B------:R-:W-:Y:S10]  /*0270*/  @!P1 BRA `(.L_x_64) ;  /* 0x0000000400409947 */ /* 0x000ff40003800000 */
[----:B------:R-:W0:Y:S01]  /*0280*/  LDCU.64 UR8, c[0x0][0x380] ;  /* 0x00007000ff0877ac */ /* 0x000e220008000a00 */
[----:B------:R-:W-:Y:S01]  /*0290*/  IMAD.WIDE.U32 R6, R2, 0x8, RZ ;  /* 0x0000000802067825 */ /* 0x000fe200078e00ff */
[----:B------:R-:W-:Y:S01]  /*02a0*/  LOP3.LUT R26, R4, 0x1fffff0, RZ, 0xc0, !PT ;  /* 0x01fffff0041a7812 */ /* 0x000fe200078ec0ff */
[----:B------:R-:W-:-:S04]  /*02b0*/  UIMAD.WIDE.U32 UR4, UR16, 0x4000, URZ ;  /* 0x00004000100478a5 */ /* 0x000fc8000f8e00ff */
[----:B------:R-:W-:Y:S02]  /*02c0*/  IMAD.MOV R26, RZ, RZ, -R26 ;  /* 0x000000ffff1a7224 */ /* 0x000fe400078e0a1a */
[----:B------:R-:W-:Y:S02]  /*02d0*/  LOP3.LUT R6, R6, UR4, RZ, 0xfc, !PT ;  /* 0x0000000406067c12 */ /* 0x000fe4000f8efcff */
[----:B------:R-:W-:Y:S02]  /*02e0*/  LOP3.LUT R7, R7, UR5, RZ, 0xfc, !PT ;  /* 0x0000000507077c12 */ /* 0x000fe4000f8efcff */
[----:B0-----:R-:W-:-:S04]  /*02f0*/  IADD3 R6, P1, PT, R6, UR8, RZ ;  /* 0x0000000806067c10 */ /* 0x001fc8000ff3e0ff */
[----:B------:R-:W-:-:S04]  /*0300*/  IADD3 R6, P2, PT, R6, 0x4000, RZ ;  /* 0x0000400006067810 */ /* 0x000fc80007f5e0ff */
[----:B------:R-:W-:-:S09]  /*0310*/  IADD3.X R7, PT, PT, RZ, UR9, R7, P2, P1 ;  /* 0x00000009ff077c10 */ /* 0x000fd200097e2407 */
.L_x_65:
[----:B------:R-:W2:Y:S04]  /*0320*/  LDG.E.64 R8, desc[UR14][R6.64+-0x4000] ;  /* 0xffc0000e06087981 */ /* 0x000ea8000c1e1b00 */
[----:B------:R-:W3:Y:S04]  /*0330*/  LDG.E.64 R12, desc[UR14][R6.64+-0x3800] ;  /* 0xffc8000e060c7981 */ /* 0x000ee8000c1e1b00 */
[----:B------:R-:W4:Y:S04]  /*0340*/  LDG.E.64 R14, desc[UR14][R6.64+-0x3000] ;  /* 0xffd0000e060e7981 */ /* 0x000f28000c1e1b00 */
[----:B------:R-:W4:Y:S04]  /*0350*/  LDG.E.64 R16, desc[UR14][R6.64+-0x2800] ;  /* 0xffd8000e06107981 */ /* 0x000f28000c1e1b00 */
[----:B------:R-:W4:Y:S04]  /*0360*/  LDG.E.64 R18, desc[UR14][R6.64+-0x2000] ;  /* 0xffe0000e06127981 */ /* 0x000f28000c1e1b00 */
[----:B------:R-:W4:Y:S04]  /*0370*/  LDG.E.64 R20, desc[UR14][R6.64+-0x1800] ;  /* 0xffe8000e06147981 */ /* 0x000f28000c1e1b00 */
[----:B------:R-:W4:Y:S04]  /*0380*/  LDG.E.64 R22, desc[UR14][R6.64+-0x1000] ;  /* 0xfff0000e06167981 */ /* 0x000f28000c1e1b00 */
[----:B------:R-:W4:Y:S01]  /*0390*/  LDG.E.64 R24, desc[UR14][R6.64+-0x800] ;  /* 0xfff8000e06187981 */ /* 0x000f22000c1e1b00 */
[----:B--2--5:R-:W-:-:S06]  /*03a0*/  DSETP.GEU.AND P1, PT, R10, R8, PT ;  /* 0x000000080a00722a */ /* 0x024fcc0003f2e000 */
[----:B------:R-:W-:Y:S02]  /*03b0*/  FSEL R10, R8, R10, !P1 ;  /* 0x0000000a080a7208 */ /* 0x000fe40004800000 */
[----:B------:R-:W-:Y:S02]  /*03c0*/  FSEL R11, R9, R11, !P1 ;  /* 0x0000000b090b7208 */ /* 0x000fe40004800000 */
[----:B------:R-:W2:Y:S04]  /*03d0*/  LDG.E.64 R8, desc[UR14][R6.64] ;  /* 0x0000000e06087981 */ /* 0x000ea8000c1e1b00 */
[----:B---3--:R-:W-:-:S06]  /*03e0*/  DSETP.GEU.AND P1, PT, R10, R12, PT ;  /* 0x0000000c0a00722a */ /* 0x008fcc0003f2e000 */
[----:B------:R-:W-:Y:S02]  /*03f0*/  FSEL R12, R12, R10, !P1 ;  /* 0x0000000a0c0c7208 */ /* 0x000fe40004800000 */
[----:B------:R-:W-:Y:S02]  /*0400*/  FSEL R13, R13, R11, !P1 ;  /* 0x0000000b0d0d7208 */ /* 0x000fe40004800000 */
[----:B------:R-:W3:Y:S04]  /*0410*/  LDG.E.64 R10, desc[UR14][R6.64+0x800] ;  /* 0x0008000e060a7981 */ /* 0x000ee8000c1e1b00 */
[----:B----4-:R-:W-:-:S06]  /*0420*/  DSETP.GEU.AND P1, PT, R12, R14, PT ;  /* 0x0000000e0c00722a */ /* 0x010fcc0003f2e000 */
[----:B------:R-:W-:Y:S02]  /*0430*/  FSEL R14, R14, R12, !P1 ;  /* 0x0000000c0e0e7208 */ /* 0x000fe40004800000 */
[----:B------:R-:W-:Y:S02]  /*0440*/  FSEL R15, R15, R13, !P1 ;  /* 0x0000000d0f0f7208 */ /* 0x000fe40004800000 */
[----:B------:R-:W4:Y:S04]  /*0450*/  LDG.E.64 R12, desc[UR14][R6.64+0x1000] ;  /* 0x0010000e060c7981 */ /* 0x000f28000c1e1b00 */
[----:B------:R-:W-:-:S06]  /*0460*/  DSETP.GEU.AND P1, PT, R14, R16, PT ;  /* 0x000000100e00722a */ /* 0x000fcc0003f2e000 */
        /* <DEDUP_REMOVED lines=18> */
[----:B------:R0:W4:Y:S01]  /*0590*/  LDG.E.64 R24, desc[UR14][R6.64+0x3800] ;  /* 0x0038000e06187981 */ /* 0x000122000c1e1b00 */
[----:B------:R-:W-:-:S05]  /*05a0*/  VIADD R26, R26, 0x10 ;  /* 0x000000101a1a7836 */ /* 0x000fca0000000000 */
[----:B------:R-:W-:Y:S02]  /*05b0*/  ISETP.NE.AND P2, PT, R26, RZ, PT ;  /* 0x000000ff1a00720c */ /* 0x000fe40003f45270 */
[----:B0-----:R-:W-:Y:S01]  /*05c0*/  IADD3 R6, P3, PT, R6, 0x8000, RZ ;  /* 0x0000800006067810 */ /* 0x001fe20007f7e0ff */
[----:B------:R-:W-:-:S04]  /*05d0*/  VIADD R2, R2, 0x1000 ;  /* 0x0000100002027836 */ /* 0x000fc80000000000 */
[----:B------:R-:W-:Y:S01]  /*05e0*/  IMAD.X R7, RZ, RZ, R7, P3 ;  /* 0x000000ffff077224 */ /* 0x000fe200018e0607 */
        /* <DEDUP_REMOVED lines=24> */
[----:B------:R-:W-:Y:S06]  /*0770*/  @P2 BRA `(.L_x_65) ;  /* 0xfffffff800e82947 */ /* 0x000fec000383ffff */
.L_x_64:
[----:B------:R-:W-:Y:S05]  /*0780*/  BSYNC.RECONVERGENT B2 ;  /* 0x0000000000027941 */ /* 0x000fea0003800200 */
.L_x_63:
[----:B------:R-:W-:Y:S05]  /*0790*/  @!P0 BRA `(.L_x_62) ;  /* 0x00000004005c8947 */ /* 0x000fea0003800000 */
[----:B------:R-:W-:Y:S01]  /*07a0*/  ISETP.GE.U32.AND P1, PT, R5, 0x8, PT ;  /* 0x000000080500780c */ /* 0x000fe20003f26070 */
[----:B------:R-:W-:Y:S01]  /*07b0*/  BSSY.RECONVERGENT B2, `(.L_x_66) ;  /* 0x000002a000027945 */ /* 0x000fe20003800200 */
[----:B------:R-:W-:-:S04]  /*07c0*/  LOP3.LUT R26, R4, 0x7, RZ, 0xc0, !PT ;  /* 0x00000007041a7812 */ /* 0x000fc800078ec0ff */
[----:B------:R-:W-:-:S07]  /*07d0*/  ISETP.NE.AND P0, PT, R26, RZ, PT ;  /* 0x000000ff1a00720c */ /* 0x000fce0003f05270 */
[----:B------:R-:W-:Y:S06]  /*07e0*/  @!P1 BRA `(.L_x_67) ;  /* 0x0000000000989947 */ /* 0x000fec0003800000 */
[----:B------:R-:W0:Y:S01]  /*07f0*/  LDCU.64 UR4, c[0x0][0x380] ;  /* 0x00007000ff0477ac */ /* 0x000e220008000a00 */
[----:B------:R-:W-:-:S04]  /*0800*/  IADD3 R5, P1, PT, R2, UR7, RZ ;  /* 0x0000000702057c10 */ /* 0x000fc8000ff3e0ff */
[----:B------:R-:W-:Y:S02]  /*0810*/  LEA.HI.X.SX32 R6, R2, RZ, 0x1, P1 ;  /* 0x000000ff02067211 */ /* 0x000fe400008f0eff */
[----:B0-----:R-:W-:-:S04]  /*0820*/  LEA R24, P1, R5, UR4, 0x3 ;  /* 0x0000000405187c11 */ /* 0x001fc8000f8218ff */
[----:B------:R-:W-:-:S05]  /*0830*/  LEA.HI.X R25, R5, UR5, R6, 0x3, P1 ;  /* 0x0000000505197c11 */ /* 0x000fca00088f1c06 */
        /* <DEDUP_REMOVED lines=32> */
[----:B------:R-:W-:-:S07]  /*0a40*/  FSEL R11, R23, R7, !P1 ;  /* 0x00000007170b7208 */ /* 0x000fce0004800000 */
.L_x_67:
[----:B------:R-:W-:Y:S05]  /*0a50*/  BSYNC.RECONVERGENT B2 ;  /* 0x0000000000027941 */ /* 0x000fea0003800200 */
.L_x_66:
        /* <DEDUP_REMOVED lines=28> */
.L_x_69:
[----:B------:R-:W-:Y:S05]  /*0c20*/  BSYNC.RECONVERGENT B2 ;  /* 0x0000000000027941 */ /* 0x000fea0003800200 */
.L_x_68:
[----:B------:R-:W-:Y:S05]  /*0c30*/  @!P0 BRA `(.L_x_62) ;  /* 0x0000000000348947 */ /* 0x000fea0003800000 */
[----:B------:R-:W0:Y:S01]  /*0c40*/  LDC.64 R6, c[0x0][0x380] ;  /* 0x0000e000ff067b82 */ /* 0x000e220000000a00 */
[----:B------:R-:W-:Y:S02]  /*0c50*/  IMAD.U32 R5, RZ, RZ, UR16 ;  /* 0x00000010ff057e24 */ /* 0x000fe4000f8e00ff */
[----:B------:R-:W-:Y:S02]  /*0c60*/  IMAD.MOV R8, RZ, RZ, -R4 ;  /* 0x000000ffff087224 */ /* 0x000fe400078e0a04 */
[----:B0-----:R-:W-:-:S07]  /*0c70*/  IMAD.WIDE.U32 R4, R5, 0x4000, R6 ;  /* 0x0000400005047825 */ /* 0x001fce00078e0006 */
.L_x_70:
[----:B------:R-:W-:-:S06]  /*0c80*/  IMAD.WIDE R6, R2, 0x8, R4 ;  /* 0x0000000802067825 */ /* 0x000fcc00078e0204 */
[----:B------:R-:W2:Y:S01]  /*0c90*/  LDG.E.64 R6, desc[UR14][R6.64] ;  /* 0x0000000e06067981 */ /* 0x000ea2000c1e1b00 */
[----:B------:R-:W-:Y:S02]  /*0ca0*/  VIADD R8, R8, 0x1 ;  /* 0x0000000108087836 */ /* 0x000fe40000000000 */
[----:B------:R-:W-:-:S03]  /*0cb0*/  VIADD R2, R2, 0x100 ;  /* 0x0000010002027836 */ /* 0x000fc60000000000 */
[----:B------:R-:W-:Y:S01]  /*0cc0*/  ISETP.NE.AND P1, PT, R8, RZ, PT ;  /* 0x000000ff0800720c */ /* 0x000fe20003f25270 */
[----:B--2--5:R-:W-:-:S06]  /*0cd0*/  DSETP.GEU.AND P0, PT, R10, R6, PT ;  /* 0x000000060a00722a */ /* 0x024fcc0003f0e000 */
[----:B------:R-:W-:Y:S02]  /*0ce0*/  FSEL R10, R6, R10, !P0 ;  /* 0x0000000a060a7208 */ /* 0x000fe40004000000 */
[----:B------:R-:W-:-:S04]  /*0cf0*/  FSEL R11, R7, R11, !P0 ;  /* 0x0000000b070b7208 */ /* 0x000fc80004000000 */
[----:B------:R-:W-:Y:S05]  /*0d00*/  @P1 BRA `(.L_x_70) ;  /* 0xfffffffc00dc1947 */ /* 0x000fea000383ffff */
.L_x_62:
[----:B------:R-:W-:Y:S05]  /*0d10*/  BSYNC.RECONVERGENT B1 ;  /* 0x0000000000017941 */ /* 0x000fea0003800200 */
.L_x_61:
        /* <DEDUP_REMOVED lines=16> */
[----:B------:R-:W0:Y:S01]  /*0e20*/  SHFL.DOWN PT, R5, R3, 0x2, 0x1f ;  /* 0x08401f0003057f89 */ /* 0x000e2200000e0000 */
[----:B------:R-:W1:Y:S01]  /*0e30*/  @!P2 S2R R8, SR_CgaCtaId ;  /* 0x000000000008a919 */ /* 0x000e620000008800 */
[----:B0-----:R-:W-:-:S06]  /*0e40*/  DSETP.GEU.AND P1, PT, R2, R4, PT ;  /* 0x000000040200722a */ /* 0x001fcc0003f2e000 */
[----:B------:R-:W-:Y:S02]  /*0e50*/  @!P0 FSEL R2, R4, R2, !P1 ;  /* 0x0000000204028208 */ /* 0x000fe40004800000 */
[----:B------:R-:W-:Y:S02]  /*0e60*/  @!P0 FSEL R3, R5, R3, !P1 ;  /* 0x0000000305038208 */ /* 0x000fe40004800000 */
[----:B------:R-:W-:Y:S01]  /*0e70*/  ISETP.GT.AND P0, PT, R9, 0x1b, PT ;  /* 0x0000001b0900780c */ /* 0x000fe20003f04270 */
[----:B------:R-:W-:Y:S01]  /*0e80*/  SHFL.DOWN PT, R4, R2, 0x4, 0x1f ;  /* 0x08801f0002047f89 */ /* 0x000fe200000e0000 */
[----:B-1----:R-:W-:Y:S02]  /*0e90*/  @!P2 LEA R11, R8, R7, 0x18 ;  /* 0x00000007080ba211 */ /* 0x002fe400078ec0ff */
[----:B------:R-:W-:Y:S01]  /*0ea0*/  @!P2 LOP3.LUT R8, R6, 0xf8, RZ, 0xc0, !PT ;  /* 0x000000f80608a812 */ /* 0x000fe200078ec0ff */
[----:B------:R-:W0:Y:S04]  /*0eb0*/  SHFL.DOWN PT, R5, R3, 0x4, 0x1f ;  /* 0x08801f0003057f89 */ /* 0x000e2800000e0000 */
        /* <DEDUP_REMOVED lines=51> */
.L_x_71:
[----:B------:R-:W-:-:S05]  /*11f0*/  LOP3.LUT R2, R0, 0x3e0, RZ, 0xc0, !PT ;  /* 0x000003e000027812 */ /* 0x000fca00078ec0ff */
[----:B------:R-:W-:Y:S01]  /*1200*/  VIADD R4, R2, 0x20 ;  /* 0x0000002002047836 */ /* 0x000fe20000000000 */
[----:B------:R-:W-:-:S04]  /*1210*/  LOP3.LUT R2, RZ, R2, RZ, 0x33, !PT ;  /* 0x00000002ff027212 */ /* 0x000fc800078e33ff */
[----:B------:R-:W-:Y:S01]  /*1220*/  ISETP.GT.AND P0, PT, R4, R3, PT ;  /* 0x000000030400720c */ /* 0x000fe20003f04270 */
[----:B------:R-:W-:-:S05]  /*1230*/  IMAD.IADD R2, R3, 0x1, R2 ;  /* 0x0000000103027824 */ /* 0x000fca00078e0202 */
[----:B------:R-:W-:Y:S02]  /*1240*/  SEL R5, R2, 0x1f, P0 ;  /* 0x0000001f02057807 */ /* 0x000fe40000000000 */
[----:B------:R-:W0:Y:S03]  /*1250*/  S2R R2, SR_LANEID ;  /* 0x0000000000027919 */ /* 0x000e260000000000 */
[----:B-----5:R-:W-:Y:S04]  /*1260*/  SHFL.DOWN PT, R6, R10, 0x1, R5 ;  /* 0x082000000a067989 */ /* 0x020fe800000e0005 */
[----:B------:R-:W1:Y:S02]  /*1270*/  SHFL.DOWN PT, R7, R11, 0x1, R5 ;  /* 0x082000000b077989 */ /* 0x000e6400000e0005 */
[----:B-1----:R-:W-:Y:S01]  /*1280*/  DSETP.GEU.AND P1, PT, R10, R6, PT ;  /* 0x000000060a00722a */ /* 0x002fe20003f2e000 */
[----:B0-----:R-:W-:-:S05]  /*1290*/  ISETP.GE.AND P0, PT, R2, R5, PT ;  /* 0x000000050200720c */ /* 0x001fca0003f06270 */
[-C--:B------:R-:W-:Y:S01]  /*12a0*/  FSEL R9, R6, R10.reuse, !P1 ;  /* 0x0000000a06097208 */ /* 0x080fe20004800000 */
[----:B------:R-:W-:Y:S01]  /*12b0*/  VIADD R6, R2, 0x2 ;  /* 0x0000000202067836 */ /* 0x000fe20000000000 */
[-C--:B------:R-:W-:Y:S02]  /*12c0*/  FSEL R7, R7, R11.reuse, !P1 ;  /* 0x0000000b07077208 */ /* 0x080fe40004800000 */
[----:B------:R-:W-:Y:S02]  /*12d0*/  FSEL R4, R9, R10, !P0 ;  /* 0x0000000a09047208 */ /* 0x000fe40004000000 */
[----:B------:R-:W-:Y:S02]  /*12e0*/  FSEL R7, R7, R11, !P0 ;  /* 0x0000000b07077208 */ /* 0x000fe40004000000 */
[----:B------:R-:W-:Y:S01]  /*12f0*/  ISETP.GT.AND P0, PT, R6, R5, PT ;  /* 0x000000050600720c */ /* 0x000fe20003f04270 */
[----:B------:R-:W-:Y:S01]  /*1300*/  SHFL.DOWN PT, R8, R4, 0x2, R5 ;  /* 0x0840000004087989 */ /* 0x000fe200000e0005 */
[----:B------:R-:W-:-:S03]  /*1310*/  IMAD.MOV.U32 R6, RZ, RZ, R4 ;  /* 0x000000ffff067224 */ /* 0x000fc600078e0004 */
[----:B------:R-:W0:Y:S03]  /*1320*/  SHFL.DOWN PT, R9, R7, 0x2, R5 ;  /* 0x0840000007097989 */ /* 0x000e2600000e0005 */
[----:B0-----:R-:W-:Y:S01]  /*1330*/  DSETP.GEU.AND P1, PT, R6, R8, PT ;  /* 0x000000080600722a */ /* 0x001fe20003f2e000 */
[----:B------:R-:W-:-:S05]  /*1340*/  VIADD R6, R2, 0x4 ;  /* 0x0000000402067836 */ /* 0x000fca0000000000 */
[----:B------:R-:W-:Y:S02]  /*1350*/  @!P0 FSEL R4, R8, R4, !P1 ;  /* 0x0000000408048208 */ /* 0x000fe40004800000 */
[----:B------:R-:W-:Y:S02]  /*1360*/  @!P0 FSEL R7, R9, R7, !P1 ;  /* 0x0000000709078208 */ /* 0x000fe40004800000 */
        /* <DEDUP_REMOVED lines=12> */
[----:B------:R-:W-:Y:S01]  /*1430*/  VIADD R2, R2, 0x10 ;  /* 0x0000001002027836 */ /* 0x000fe20000000000 */
[----:B------:R-:W0:Y:S11]  /*1440*/  SHFL.DOWN PT, R9, R7, 0x8, R5 ;  /* 0x0900000007097989 */ /* 0x000e3600000e0005 */
[----:B------:R-:W1:Y:S01]  /*1450*/  @!P0 S2R R11, SR_CgaCtaId ;  /* 0x00000000000b8919 */ /* 0x000e620000008800 */
[----:B0-----:R-:W-:Y:S01]  /*1460*/  DSETP.GEU.AND P2, PT, R6, R8, PT ;  /* 0x000000080600722a */ /* 0x001fe20003f4e000 */
[----:B------:R-:W-:-:S05]  /*1470*/  @!P0 MOV R6, 0x400 ;  /* 0x0000040000068802 */ /* 0x000fca0000000f00 */
[----:B------:R-:W-:Y:S02]  /*1480*/  @!P1 FSEL R4, R8, R4, !P2 ;  /* 0x0000000408049208 */ /* 0x000fe40005000000 */
[----:B------:R-:W-:Y:S02]  /*1490*/  @!P1 FSEL R7, R9, R7, !P2 ;  /* 0x0000000709079208 */ /* 0x000fe40005000000 */
[----:B------:R-:W-:Y:S01]  /*14a0*/  ISETP.GT.AND P1, PT, R2, R5, PT ;  /* 0x000000050200720c */ /* 0x000fe20003f24270 */
[----:B------:R-:W-:Y:S01]  /*14b0*/  SHFL.DOWN PT, R8, R4, 0x10, R5 ;  /* 0x0a00000004087989 */ /* 0x000fe200000e0005 */
[----:B------:R-:W-:-:S03]  /*14c0*/  @!P0 SHF.R.U32.HI R2, RZ, 0x2, R0 ;  /* 0x00000002ff028819 */ /* 0x000fc60000011600 */
[----:B------:R0:W2:Y:S01]  /*14d0*/  SHFL.DOWN PT, R9, R7, 0x10, R5 ;  /* 0x0a00000007097989 */ /* 0x0000a200000e0005 */
[----:B------:R-:W-:Y:S02]  /*14e0*/  @!P0 LOP3.LUT R2, R2, 0xf8, RZ, 0xc0, !PT ;  /* 0x000000f802028812 */ /* 0x000fe400078ec0ff */
[----:B-1----:R-:W-:-:S05]  /*14f0*/  @!P0 LEA R11, R11, R6, 0x18 ;  /* 0x000000060b0b8211 */ /* 0x002fca00078ec0ff */
[----:B------:R-:W-:Y:S02]  /*1500*/  @!P0 IMAD.IADD R11, R2, 0x1, R11 ;  /* 0x00000001020b8824 */ /* 0x000fe400078e020b */
[----:B0-----:R-:W-:-:S06]  /*1510*/  IMAD.MOV.U32 R5, RZ, RZ, R7 ;  /* 0x000000ffff057224 */ /* 0x001fcc00078e0007 */
[----:B--2---:R-:W-:-:S06]  /*1520*/  DSETP.GEU.AND P2, PT, R4, R8, PT ;  /* 0x000000080400722a */ /* 0x004fcc0003f4e000 */
[----:B------:R-:W-:Y:S02]  /*1530*/  @!P1 FSEL R7, R9, R7, !P2 ;  /* 0x0000000709079208 */ /* 0x000fe40005000000 */
[----:B------:R-:W-:-:S03]  /*1540*/  @!P1 FSEL R4, R8, R4, !P2 ;  /* 0x0000000408049208 */ /* 0x000fc60005000000 */
[----:B------:R-:W-:-:S05]  /*1550*/  IMAD.MOV.U32 R5, RZ, RZ, R7 ;  /* 0x000000ffff057224 */ /* 0x000fca00078e0007 */
[----:B------:R1:W-:Y:S01]  /*1560*/  @!P0 STS.64 [R11+0x8], R4 ;  /* 0x000008040b008388 */ /* 0x0003e20000000a00 */
[----:B------:R-:W-:Y:S01]  /*1570*/  BAR.SYNC.DEFER_BLOCKING 0x0 ;  /* 0x0000000000007b1d */ /* 0x000fe20000010000 */
[----:B------:R-:W-:-:S13]  /*1580*/  ISETP.NE.AND P0, PT, R0, RZ, PT ;  /* 0x000000ff0000720c */ /* 0x000fda0003f05270 */
[----:B-1----:R-:W-:Y:S05]  /*1590*/  @P0 BRA `(.L_x_72) ;  /* 0x0000001800d00947 */ /* 0x002fea0003800000 */
[----:B------:R-:W0:Y:S01]  /*15a0*/  S2UR UR5, SR_CgaCtaId ;  /* 0x00000000000579c3 */ /* 0x000e220000008800 */
[----:B------:R-:W-:Y:S01]  /*15b0*/  UMOV UR4, 0x400 ;  /* 0x0000040000047882 */ /* 0x000fe20000000000 */
[----:B------:R-:W-:Y:S01]  /*15c0*/  ISETP.GT.AND P2, PT, R3, 0x20, PT ;  /* 0x000000200300780c */ /* 0x000fe20003f44270 */
[----:B0-----:R-:W-:-:S09]  /*15d0*/  ULEA UR4, UR5, UR4, 0x18 ;  /* 0x0000000405047291 */ /* 0x001fd2000f8ec0ff */
[----:B------:R-:W0:Y:S04]  /*15e0*/  LDS.128 R12, [UR4+0x10] ;  /* 0x00001004ff0c7984 */ /* 0x000e280008000c00 */
[----:B------:R-:W1:Y:S01]  /*15f0*/  LDS.128 R8, [UR4+0x20] ;  /* 0x00002004ff087984 */ /* 0x000e620008000c00 */
[----:B0-----:R-:W-:-:S06]  /*1600*/  DSETP.GEU.AND P1, PT, R4, R12, PT ;  /* 0x0000000c0400722a */ /* 0x001fcc0003f2e000 */
[-C--:B------:R-:W-:Y:S02]  /*1610*/  FSEL R7, R12, R4.reuse, !P1 ;  /* 0x000000040c077208 */ /* 0x080fe40004800000 */
[-C--:B------:R-:W-:Y:S02]  /*1620*/  FSEL R13, R13, R5.reuse, !P1 ;  /* 0x000000050d0d7208 */ /* 0x080fe40004800000 */
[----:B------:R-:W-:Y:S02]  /*1630*/  FSEL R0, R7, R4, P2 ;  /* 0x0000000407007208 */ /* 0x000fe40001000000 */
[----:B------:R-:W-:Y:S02]  /*1640*/  ISETP.GT.AND P1, PT, R3, 0x40, PT ;  /* 0x000000400300780c */ /* 0x000fe40003f24270 */
[----:B------:R-:W-:Y:S01]  /*1650*/  FSEL R13, R13, R5, P2 ;  /* 0x000000050d0d7208 */ /* 0x000fe20001000000 */
[----:B------:R-:W-:Y:S01]  /*1660*/  IMAD.MOV.U32 R12, RZ, RZ, R0 ;  /* 0x000000ffff0c7224 */ /* 0x000fe200078e0000 */
[----:B------:R-:W-:Y:S01]  /*1670*/  ISETP.GT.AND P2, PT, R3, 0x60, PT ;  /* 0x000000600300780c */ /* 0x000fe20003f44270 */
[----:B------:R-:W0:Y:S04]  /*1680*/  LDS.128 R4, [UR4+0x30] ;  /* 0x00003004ff047984 */ /* 0x000e280008000c00 */
[----:B------:R-:W-:-:S06]  /*1690*/  DSETP.GEU.AND P3, PT, R12, R14, PT ;  /* 0x0000000e0c00722a */ /* 0x000fcc0003f6e000 */
[----:B------:R-:W-:Y:S02]  /*16a0*/  @P1 FSEL R0, R14, R0, !P3 ;  /* 0x000000000e001208 */ /* 0x000fe40005800000 */
[----:B------:R-:W-:Y:S02]  /*16b0*/  @P1 FSEL R13, R15, R13, !P3 ;  /* 0x0000000d0f0d1208 */ /* 0x000fe40005800000 */
[----:B------:R-:W-:Y:S01]  /*16c0*/  ISETP.GT.AND P1, PT, R3, 0x80, PT ;  /* 0x000000800300780c */ /* 0x000fe20003f24270 */
[----:B------:R-:W-:-:S06]  /*16d0*/  IMAD.MOV.U32 R12, RZ, RZ, R0 ;  /* 0x000000ffff0c7224 */ /* 0x000fcc00078e0000 */
[----:B-1----:R-:W-:-:S06]  /*16e0*/  DSETP.GEU.AND P3, PT, R12, R8, PT ;  /* 0x000000080c00722a */ /* 0x002fcc0003f6e000 */
[----:B------:R-:W-:Y:S02]  /*16f0*/  @P2 FSEL R0, R8, R0, !P3 ;  /* 0x0000000008002208 */ /* 0x000fe40005800000 */
[----:B------:R-:W-:Y:S02]  /*1700*/  @P2 FSEL R13, R9, R13, !P3 ;  /* 0x0000000d090d2208 */ /* 0x000fe40005800000 */
[----:B------:R-:W-:Y:S01]  /*1710*/  ISETP.GT.AND P2, PT, R3, 0xa0, PT ;  /* 0x000000a00300780c */ /* 0x000fe20003f44270 */
[----:B------:R-:W-:Y:S01]  /*1720*/  IMAD.MOV.U32 R12, RZ, RZ, R0 ;  /* 0x000000ffff0c7224 */ /* 0x000fe200078e0000 */
[----:B------:R-:W1:Y:S05]  /*1730*/  LDS.64 R8, [UR4+0x40] ;  /* 0x00004004ff087984 */ /* 0x000e6a0008000a00 */
[----:B------:R-:W-:-:S06]  /*1740*/  DSETP.GEU.AND P3, PT, R12, R10, PT ;  /* 0x0000000a0c00722a */ /* 0x000fcc0003f6e000 */
[----:B------:R-:W-:Y:S02]  /*1750*/  @P1 FSEL R0, R10, R0, !P3 ;  /* 0x000000000a001208 */ /* 0x000fe40005800000 */
[----:B------:R-:W-:Y:S02]  /*1760*/  @P1 FSEL R13, R11, R13, !P3 ;  /* 0x0000000d0b0d1208 */ /* 0x000fe40005800000 */
[----:B------:R-:W-:Y:S01]  /*1770*/  ISETP.GT.AND P1, PT, R3, 0xc0, PT ;  /* 0x000000c00300780c */ /* 0x000fe20003f24270 */
[----:B------:R-:W-:Y:S02]  /*1780*/  IMAD.MOV.U32 R10, RZ, RZ, R0 ;  /* 0x000000ffff0a7224 */ /* 0x000fe400078e0000 */
[----:B------:R-:W-:-:S06]  /*1790*/  IMAD.MOV.U32 R11, RZ, RZ, R13 ;  /* 0x000000ffff0b7224 */ /* 0x000fcc00078e000d */
[----:B0-----:R-:W-:-:S06]  /*17a0*/  DSETP.GEU.AND P3, PT, R10, R4, PT ;  /* 0x000000040a00722a */ /* 0x001fcc0003f6e000 */
[----:B------:R-:W-:Y:S02]  /*17b0*/  @P2 FSEL R0, R4, R0, !P3 ;  /* 0x0000000004002208 */ /* 0x000fe40005800000 */
[----:B------:R-:W-:Y:S02]  /*17c0*/  @P2 FSEL R13, R5, R13, !P3 ;  /* 0x0000000d050d2208 */ /* 0x000fe40005800000 */
[----:B------:R-:W-:Y:S01]  /*17d0*/  ISETP.GT.AND P2, PT, R3, 0xe0, PT ;  /* 0x000000e00300780c */ /* 0x000fe20003f44270 */
[----:B------:R-:W-:Y:S02]  /*17e0*/  IMAD.MOV.U32 R4, RZ, RZ, R0 ;  /* 0x000000ffff047224 */ /* 0x000fe400078e0000 */
[----:B------:R-:W-:-:S06]  /*17f0*/  IMAD.MOV.U32 R5, RZ, RZ, R13 ;  /* 0x000000ffff057224 */ /* 0x000fcc00078e000d */
[----:B------:R-:W-:-:S06]  /*1800*/  DSETP.GEU.AND P3, PT, R4, R6, PT ;  /* 0x000000060400722a */ /* 0x000fcc0003f6e000 */
[----:B------:R-:W-:Y:S02]  /*1810*/  @P1 FSEL R0, R6, R0, !P3 ;  /* 0x0000000006001208 */ /* 0x000fe40005800000 */
[----:B------:R-:W-:-:S03]  /*1820*/  @P1 FSEL R13, R7, R13, !P3 ;  /* 0x0000000d070d1208 */ /* 0x000fc60005800000 */
[----:B------:R-:W-:Y:S02]  /*1830*/  IMAD.MOV.U32 R2, RZ, RZ, R0 ;  /* 0x000000ffff027224 */ /* 0x000fe400078e0000 */
[----:B------:R-:W-:-:S06]  /*1840*/  IMAD.MOV.U32 R3, RZ, RZ, R13 ;  /* 0x000000ffff037224 */ /* 0x000fcc00078e000d */
[----:B-1----:R-:W-:-:S06]  /*1850*/  DSETP.GEU.AND P1, PT, R2, R8, PT ;  /* 0x000000080200722a */ /* 0x002fcc0003f2e000 */
[----:B------:R-:W-:Y:S02]  /*1860*/  @P2 FSEL R0, R8, R0, !P1 ;  /* 0x0000000008002208 */ /* 0x000fe40004800000 */
[----:B------:R-:W-:-:S03]  /*1870*/  @P2 FSEL R13, R9, R13, !P1 ;  /* 0x0000000d090d2208 */ /* 0x000fc60004800000 */
[----:B------:R-:W-:Y:S02]  /*1880*/  IMAD.MOV.U32 R4, RZ, RZ, R0 ;  /* 0x000000ffff047224 */ /* 0x000fe400078e0000 */
[----:B------:R-:W-:Y:S01]  /*1890*/  IMAD.MOV.U32 R5, RZ, RZ, R13 ;  /* 0x000000ffff057224 */ /* 0x000fe200078e000d */
[----:B------:R-:W-:Y:S06]  /*18a0*/  BRA `(.L_x_72) ;  /* 0x00000018000c7947 */ /* 0x000fec0003800000 */
.L_x_58:
[----:B------:R-:W0:Y:S01]  /*18b0*/  S2R R0, SR_TID.X ;  /* 0x0000000000007919 */ /* 0x000e220000002100 */
[----:B------:R-:W1:Y:S01]  /*18c0*/  LDC.64 R6, c[0x0][0x380] ;  /* 0x0000e000ff067b82 */ /* 0x000e620000000a00 */
[----:B0-----:R-:W-:-:S04]  /*18d0*/  VIADD R23, R0, UR7 ;  /* 0x0000000700177c36 */ /* 0x001fc80008000000 */
[----:B-1----:R-:W-:-:S05]  /*18e0*/  IMAD.WIDE.U32 R22, R23, 0x8, R6 ;  /* 0x0000000817167825 */ /* 0x002fca00078e0006 */
[----:B------:R-:W2:Y:S04]  /*18f0*/  LDG.E.64 R18, desc[UR14][R22.64] ;  /* 0x0000000e16127981 */ /* 0x000ea8000c1e1b00 */
[----:B------:R-:W2:Y:S04]  /*1900*/  LDG.E.64 R20, desc[UR14][R22.64+0x800] ;  /* 0x0008000e16147981 */ /* 0x000ea8000c1e1b00 */
[----:B------:R-:W3:Y:S04]  /*1910*/  LDG.E.64 R16, desc[UR14][R22.64+0x1000] ;  /* 0x0010000e16107981 */ /* 0x000ee8000c1e1b00 */
[----:B------:R-:W4:Y:S04]  /*1920*/  LDG.E.64 R14, desc[UR14][R22.64+0x1800] ;  /* 0x0018000e160e7981 */ /* 0x000f28000c1e1b00 */
[----:B------:R-:W5:Y:S04]  /*1930*/  LDG.E.64 R12, desc[UR14][R22.64+0x2000] ;  /* 0x0020000e160c7981 */ /* 0x000f68000c1e1b00 */
[----:B------:R-:W5:Y:S04]  /*1940*/  LDG.E.64 R10, desc[UR14][R22.64+0x2800] ;  /* 0x0028000e160a7981 */ /* 0x000f68000c1e1b00 */
[----:B------:R-:W5:Y:S04]  /*1950*/  LDG.E.64 R8, desc[UR14][R22.64+0x3000] ;  /* 0x0030000e16087981 */ /* 0x000f68000c1e1b00 */
[----:B------:R-:W5:Y:S01]  /*1960*/  LDG.E.64 R6, desc[UR14][R22.64+0x3800] ;  /* 0x0038000e16067981 */ /* 0x000f62000c1e1b00 */
        /* <DEDUP_REMOVED lines=18> */
[----:B------:R-:W-:-:S04]  /*1a90*/  ISETP.GE.U32.AND P0, PT, R5, UR5, PT ;  /* 0x0000000505007c0c */ /* 0x000fc8000bf06070 */
[----:B------:R-:W-:Y:S01]  /*1aa0*/  ISETP.GE.U32.AND.EX P0, PT, R2, UR4, PT, P0 ;  /* 0x0000000402007c0c */ /* 0x000fe2000bf06100 */
[----:B------:R-:W-:-:S06]  /*1ab0*/  DSETP.GEU.AND P1, PT, R8, R6, PT ;  /* 0x000000060800722a */ /* 0x000fcc0003f2e000 */
[----:B------:R-:W-:Y:S02]  /*1ac0*/  FSEL R10, R6, R8, !P1 ;  /* 0x00000008060a7208 */ /* 0x000fe40004800000 */
[----:B------:R-:W-:-:S04]  /*1ad0*/  FSEL R11, R7, R9, !P1 ;  /* 0x00000009070b7208 */ /* 0x000fc80004800000 */
[----:B------:R-:W-:Y:S05]  /*1ae0*/  @!P0 BRA `(.L_x_73) ;  /* 0x0000001000408947 */ /* 0x000fea0003800000 */
[----:B------:R-:W-:Y:S01]  /*1af0*/  UIADD3 UR8, UP0, UPT, UR5, UR7, URZ ;  /* 0x0000000705087290 */ /* 0x000fe2000ff1e0ff */
[----:B------:R-:W-:Y:S01]  /*1b00*/  IADD3 R27, P1, PT, R4, -0x800, RZ ;  /* 0xfffff800041b7810 */ /* 0x000fe20007f3e0ff */
[----:B------:R-:W0:Y:S01]  /*1b10*/  LDCU.64 UR12, c[0x0][0x380] ;  /* 0x00007000ff0c77ac */ /* 0x000e220008000a00 */
[----:B------:R-:W-:Y:S02]  /*1b20*/  LOP3.LUT R5, RZ, R0, RZ, 0x33, !PT ;  /* 0x00000000ff057212 */ /* 0x000fe400078e33ff */
[----:B------:R-:W-:Y:S01]  /*1b30*/  IADD3.X R26, PT, PT, R3, -0x1, RZ, P1, !PT ;  /* 0xffffffff031a7810 */ /* 0x000fe20000ffe4ff */
[----:B------:R-:W-:Y:S01]  /*1b40*/  UIADD3.X UR9, UPT, UPT, URZ, UR4, URZ, UP0, !UPT ;  /* 0x00000004ff097290 */ /* 0x000fe200087fe4ff */
[----:B------:R-:W-:Y:S01]  /*1b50*/  ISETP.LT.U32.AND P0, PT, R27, UR8, PT ;  /* 0x000000081b007c0c */ /* 0x000fe2000bf01070 */
[----:B------:R-:W-:Y:S01]  /*1b60*/  UMOV UR6, UR5 ;  /* 0x0000000500067c82 */ /* 0x000fe20008000000 */
[----:B------:R-:W-:Y:S01]  /*1b70*/  IADD3 R9, P2, PT, R0, UR8, RZ ;  /* 0x0000000800097c10 */ /* 0x000fe2000ff5e0ff */
[----:B------:R-:W-:Y:S01]  /*1b80*/  UMOV UR4, URZ ;  /* 0x000000ff00047c82 */ /* 0x000fe20008000000 */
[----:B------:R-:W-:Y:S01]  /*1b90*/  IADD3 R5, PT, PT, R4, -UR5, R5 ;  /* 0x8000000504057c10 */ /* 0x000fe2000fffe005 */
[----:B------:R-:W-:Y:S01]  /*1ba0*/  IMAD.U32 R7, RZ, RZ, UR9 ;  /* 0x00000009ff077e24 */ /* 0x000fe2000f8e00ff */
[----:B------:R-:W-:Y:S01]  /*1bb0*/  UMOV UR10, UR8 ;  /* 0x00000008000a7c82 */ /* 0x000fe20008000000 */
[----:B------:R-:W-:-:S03]  /*1bc0*/  IMAD.X R0, RZ, RZ, UR9, P2 ;  /* 0x00000009ff007e24 */ /* 0x000fc600090e06ff */
[----:B------:R-:W-:Y:S02]  /*1bd0*/  ISETP.GT.U32.AND.EX P0, PT, R7, R26, PT, P0 ;  /* 0x0000001a0700720c */ /* 0x000fe40003f04100 */
[----:B0-----:R-:W-:-:S04]  /*1be0*/  LEA R8, P1, R9, UR12, 0x3 ;  /* 0x0000000c09087c11 */ /* 0x001fc8000f8218ff */
[----:B------:R-:W-:Y:S02]  /*1bf0*/  IADD3 R8, P2, PT, R8, 0x4000, RZ ;  /* 0x0000400008087810 */ /* 0x000fe40007f5e0ff */
[----:B------:R-:W-:Y:S01]  /*1c00*/  LEA.HI.X R9, R9, UR13, R0, 0x3, P1 ;  /* 0x0000000d09097c11 */ /* 0x000fe200088f1c00 */
[----:B------:R-:W-:Y:S01]  /*1c10*/  VIADD R0, R5, -UR7 ;  /* 0x8000000705007c36 */ /* 0x000fe20008000000 */
[----:B------:R-:W-:-:S03]  /*1c20*/  UMOV UR7, UR9 ;  /* 0x0000000900077c82 */ /* 0x000fc60008000000 */
[----:B------:R-:W-:Y:S01]  /*1c30*/  IMAD.X R9, RZ, RZ, R9, P2 ;  /* 0x000000ffff097224 */ /* 0x000fe200010e0609 */
[----:B------:R-:W-:Y:S06]  /*1c40*/  @P0 BRA `(.L_x_74) ;  /* 0x0000000000f40947 */ /* 0x000fec0003800000 */
[----:B------:R-:W0:Y:S01]  /*1c50*/  LDC.64 R2, c[0x0][0x3b8] ;  /* 0x0000ee00ff027b82 */ /* 0x000e220000000a00 */
[----:B------:R-:W1:Y:S01]  /*1c60*/  LDCU.64 UR12, c[0x0][0x380] ;  /* 0x00007000ff0c77ac */ /* 0x000e620008000a00 */
[----:B------:R-:W-:Y:S01]  /*1c70*/  NOP ;  /* 0x0000000000007918 */ /* 0x000fe20000000000 */
.L_x_75:
[----:B------:R-:W2:Y:S02]  /*1c80*/  S2R R4, SR_TID.X ;  /* 0x0000000000047919 */ /* 0x000ea40000002100 */
[----:B--2---:R-:W-:-:S05]  /*1c90*/  IADD3 R4, P0, PT, R4, UR8, RZ ;  /* 0x0000000804047c10 */ /* 0x004fca000ff1e0ff */
[----:B------:R-:W-:Y:S01]  /*1ca0*/  IMAD.X R5, RZ, RZ, UR9, P0 ;  /* 0x00000009ff057e24 */ /* 0x000fe200080e06ff */
[----:B-1----:R-:W-:-:S04]  /*1cb0*/  LEA R24, P0, R4, UR12, 0x3 ;  /* 0x0000000c04187c11 */ /* 0x002fc8000f8018ff */
[----:B------:R-:W-:-:S05]  /*1cc0*/  LEA.HI.X R25, R4, UR13, R5, 0x3, P0 ;  /* 0x0000000d04197c11 */ /* 0x000fca00080f1c05 */
[----:B------:R-:W2:Y:S04]  /*1cd0*/  LDG.E.64 R4, desc[UR14][R24.64] ;  /* 0x0000000e18047981 */ /* 0x000ea8000c1e1b00 */
[----:B------:R-:W3:Y:S04]  /*1ce0*/  LDG.E.64 R6, desc[UR14][R24.64+0x800] ;  /* 0x0008000e18067981 */ /* 0x000ee8000c1e1b00 */
[----:B------:R-:W4:Y:S04]  /*1cf0*/  LDG.E.64 R12, desc[UR14][R24.64+0x1000] ;  /* 0x0010000e180c7981 */ /* 0x000f28000c1e1b00 */
[----:B------:R-:W5:Y:S04]  /*1d00*/  LDG.E.64 R14, desc[UR14][R24.64+0x1800] ;  /* 0x0018000e180e7981 */ /* 0x000f68000c1e1b00 */
[----:B------:R-:W5:Y:S04]  /*1d10*/  LDG.E.64 R16, desc[UR14][R24.64+0x2000] ;  /* 0x0020000e18107981 */ /* 0x000f68000c1e1b00 */
[----:B------:R-:W5:Y:S04]  /*1d20*/  LDG.E.64 R18, desc[UR14][R24.64+0x2800] ;  /* 0x0028000e18127981 */ /* 0x000f68000c1e1b00 */
[----:B------:R-:W5:Y:S04]  /*1d30*/  LDG.E.64 R20, desc[UR14][R24.64+0x3000] ;  /* 0x0030000e18147981 */ /* 0x000f68000c1e1b00 */
[----:B------:R-:W5:Y:S01]  /*1d40*/  LDG.E.64 R22, desc[UR14][R24.64+0x3800] ;  /* 0x0038000e18167981 */ /* 0x000f62000c1e1b00 */
[----:B------:R-:W-:-:S02]  /*1d50*/  USHF.R.S32.HI UR11, URZ, 0x1f, UR5 ;  /* 0x0000001fff0b7899 */ /* 0x000fc40008011405 */
[----:B------:R-:W-:-:S04]  /*1d60*/  UIADD3 UR6, UP0, UPT, UR5, UR10, URZ ;  /* 0x0000000a05067290 */ /* 0x000fc8000ff1e0ff */
[----:B------:R-:W-:Y:S01]  /*1d70*/  UIADD3.X UR7, UPT, UPT, UR11, UR7, URZ, UP0, !UPT ;  /* 0x000000070b077290 */ /* 0x000fe200087fe4ff */
        /* <DEDUP_REMOVED lines=16> */
[----:B------:R-:W-:Y:S01]  /*1e80*/  FSEL R6, R18, R4, !P0 ;  /* 0x0000000412067208 */ /* 0x000fe20004000000 */
[----:B0-----:R-:W-:Y:S01]  /*1e90*/  IMAD.MOV.U32 R4, RZ, RZ, R2 ;  /* 0x000000ffff047224 */ /* 0x001fe200078e0002 */
[----:B------:R-:W-:-:S04]  /*1ea0*/  FSEL R7, R19, R5, !P0 ;  /* 0x0000000513077208 */ /* 0x000fc80004000000 */
[----:B------:R-:W-:Y:S02]  /*1eb0*/  IADD3 R5, P2, PT, R4, -UR8, RZ ;  /* 0x8000000804057c10 */ /* 0x000fe4000ff5e0ff */
[----:B------:R-:W-:-:S06]  /*1ec0*/  DSETP.GEU.AND P0, PT, R6, R20, PT ;  /* 0x000000140600722a */ /* 0x000fcc0003f0e000 */
[----:B------:R-:W-:Y:S02]  /*1ed0*/  FSEL R6, R20, R6, !P0 ;  /* 0x0000000614067208 */ /* 0x000fe40004000000 */
[----:B------:R-:W-:Y:S02]  /*1ee0*/  FSEL R7, R21, R7, !P0 ;  /* 0x0000000715077208 */ /* 0x000fe40004000000 */
[----:B------:R-:W-:Y:S02]  /*1ef0*/  ISETP.GE.U32.AND P0, PT, R5, UR5, PT ;  /* 0x0000000505007c0c */ /* 0x000fe4000bf06070 */
[----:B------:R-:W-:Y:S02]  /*1f00*/  IADD3.X R5, PT, PT, R3, ~UR9, RZ, P2, !PT ;  /* 0x8000000903057c10 */ /* 0x000fe400097fe4ff */
[----:B------:R-:W-:Y:S02]  /*1f10*/  DSETP.GEU.AND P1, PT, R6, R22, PT ;  /* 0x000000160600722a */ /* 0x000fe40003f2e000 */
[----:B------:R-:W-:-:S04]  /*1f20*/  ISETP.GE.U32.AND.EX P0, PT, R5, UR11, PT, P0 ;  /* 0x0000000b05007c0c */ /* 0x000fc8000bf06100 */
[----:B------:R-:W-:Y:S02]  /*1f30*/  FSEL R10, R22, R6, !P1 ;  /* 0x00000006160a7208 */ /* 0x000fe40004800000 */
[----:B------:R-:W-:-:S07]  /*1f40*/  FSEL R11, R23, R7, !P1 ;  /* 0x00000007170b7208 */ /* 0x000fce0004800000 */
[----:B------:R-:W-:Y:S05]  /*1f50*/  @!P0 BRA `(.L_x_73) ;  /* 0x0000000c00248947 */ /* 0x000fea0003800000 */
[----:B------:R-:W-:Y:S02]  /*1f60*/  UIADD3 UR8, UP0, UPT, UR5, UR8, URZ ;  /* 0x0000000805087290 */ /* 0x000fe4000ff1e0ff */
[----:B------:R-:W-:Y:S01]  /*1f70*/  IMAD.U32 R5, RZ, RZ, UR5 ;  /* 0x00000005ff057e24 */ /* 0x000fe2000f8e00ff */
[----:B------:R-:W-:Y:S01]  /*1f80*/  UIADD3 UR4, UPT, UPT, UR4, 0x1, URZ ;  /* 0x0000000104047890 */ /* 0x000fe2000fffe0ff */
[----:B------:R-:W-:Y:S01]  /*1f90*/  VIADD R0, R0, -UR5 ;  /* 0x8000000500007c36 */ /* 0x000fe20008000000 */
[----:B------:R-:W-:Y:S01]  /*1fa0*/  UIADD3.X UR9, UPT, UPT, UR11, UR9, URZ, UP0, !UPT ;  /* 0x000000090b097290 */ /* 0x000fe200087fe4ff */
[----:B------:R-:W-:Y:S01]  /*1fb0*/  IMAD.WIDE R8, R5, 0x8, R8 ;  /* 0x0000000805087825 */ /* 0x000fe200078e0208 */
[----:B------:R-:W-:Y:S01]  /*1fc0*/  ISETP.LT.U32.AND P0, PT, R27, UR8, PT ;  /* 0x000000081b007c0c */ /* 0x000fe2000bf01070 */
[----:B------:R-:W-:-:S03]  /*1fd0*/  UMOV UR10, UR6 ;  /* 0x00000006000a7c82 */ /* 0x000fc60008000000 */
[----:B------:R-:W-:-:S05]  /*1fe0*/  IMAD.U32 R7, RZ, RZ, UR9 ;  /* 0x00000009ff077e24 */ /* 0x000fca000f8e00ff */
[----:B------:R-:W-:-:S13]  /*1ff0*/  ISETP.GT.U32.AND.EX P0, PT, R7, R26, PT, P0 ;  /* 0x0000001a0700720c */ /* 0x000fda0003f04100 */
[----:B------:R-:W-:Y:S05]  /*2000*/  @!P0 BRA `(.L_x_75) ;  /* 0xfffffffc001c8947 */ /* 0x000fea000383ffff */
[----:B------:R-:W-:-:S05]  /*2010*/  UMOV UR6, UR5 ;  /* 0x0000000500067c82 */ /* 0x000fca0008000000 */
.L_x_74:
[----:B------:R-:W0:Y:S01]  /*2020*/  S2R R7, SR_TID.X ;  /* 0x0000000000077919 */ /* 0x000e220000002100 */
[C---:B------:R-:W-:Y:S01]  /*2030*/  VIADD R2, R4.reuse, -UR8 ;  /* 0x8000000804027c36 */ /* 0x040fe20008000000 */
[----:B------:R-:W-:Y:S01]  /*2040*/  ISETP.LE.U32.AND P1, PT, R4, UR8, PT ;  /* 0x0000000804007c0c */ /* 0x000fe2000bf23070 */
[----:B------:R-:W-:Y:S01]  /*2050*/  IMAD.U32 R6, RZ, RZ, UR9 ;  /* 0x00000009ff067e24 */ /* 0x000fe2000f8e00ff */
[----:B------:R-:W-:Y:S02]  /*2060*/  BSSY.RECONVERGENT B1, `(.L_x_73) ;  /* 0x00000b8000017945 */ /* 0x000fe40003800200 */
[----:B0-----:R-:W-:-:S04]  /*2070*/  ISETP.GE.AND P0, PT, R7, R2, PT ;  /* 0x000000020700720c */ /* 0x001fc80003f06270 */
[----:B------:R-:W-:-:S13]  /*2080*/  ISETP.GE.U32.OR.EX P0, PT, R6, R3, P0, P1 ;  /* 0x000000030600720c */ /* 0x000fda0000706510 */
[----:B------:R-:W-:Y:S05]  /*2090*/  @P0 BRA `(.L_x_76) ;  /* 0x0000000800d00947 */ /* 0x000fea0003800000 */
[----:B------:R-:W0:Y:S01]  /*20a0*/  LDC R2, c[0x0][0x3c0] ;  /* 0x0000f000ff027b82 */ /* 0x000e220000000800 */
[----:B------:R-:W-:Y:S01]  /*20b0*/  USHF.L.U32 UR5, UR16, 0xb, URZ ;  /* 0x0000000b10057899 */ /* 0x000fe200080006ff */
[----:B------:R-:W-:Y:S01]  /*20c0*/  LOP3.LUT R3, RZ, R7, RZ, 0x33, !PT ;  /* 0x00000007ff037212 */ /* 0x000fe200078e33ff */
[----:B------:R-:W-:Y:S02]  /*20d0*/  BSSY.RECONVERGENT B2, `(.L_x_77) ;  /* 0x0000055000027945 */ /* 0x000fe40003800200 */
[----:B------:R-:W-:-:S06]  /*20e0*/  UIADD3 UR5, UPT, UPT, UR5, UR6, URZ ;  /* 0x0000000605057290 */ /* 0x000fcc000fffe0ff */
[----:B------:R-:W-:Y:S01]  /*20f0*/  IADD3 R4, PT, PT, R4, -UR5, R3 ;  /* 0x8000000504047c10 */ /* 0x000fe2000fffe003 */
[----:B0-----:R-:W-:-:S04]  /*2100*/  IMAD R3, R2, UR4, RZ ;  /* 0x0000000402037c24 */ /* 0x001fc8000f8e02ff */
[----:B------:R-:W-:-:S05]  /*2110*/  IMAD R2, R3, -0x800, R4 ;  /* 0xfffff80003027824 */ /* 0x000fca00078e0204 */
[C---:B------:R-:W-:Y:S02]  /*2120*/  ISETP.GE.U32.AND P1, PT, R2.reuse, 0xf00, PT ;  /* 0x00000f000200780c */ /* 0x040fe40003f26070 */
[----:B------:R-:W-:Y:S01]  /*2130*/  LEA.HI R3, R2, 0x1, RZ, 0x18 ;  /* 0x0000000102037811 */ /* 0x000fe200078fc0ff */
[----:B------:R-:W-:-:S03]  /*2140*/  IMAD.MOV.U32 R2, RZ, RZ, R7 ;  /* 0x000000ffff027224 */ /* 0x000fc600078e0007 */
[----:B------:R-:W-:-:S04]  /*2150*/  LOP3.LUT R4, R3, 0xf, RZ, 0xc0, !PT ;  /* 0x0000000f03047812 */ /* 0x000fc800078ec0ff */
[----:B------:R-:W-:-:S03]  /*2160*/  ISETP.NE.AND P0, PT, R4, RZ, PT ;  /* 0x000000ff0400720c */ /* 0x000fc60003f05270 */
[----:B------:R-:W-:Y:S10]  /*2170*/  @!P1 BRA `(.L_x_78) ;  /* 0x0000000400289947 */ /* 0x000ff40003800000 */
[----:B------:R-:W-:-:S04]  /*2180*/  LEA.HI R2, R0, 0x1, RZ, 0x18 ;  /* 0x0000000100027811 */ /* 0x000fc800078fc0ff */
[----:B------:R-:W-:Y:S01]  /*2190*/  LOP3.LUT R5, R2, 0x1fffff0, RZ, 0xc0, !PT ;  /* 0x01fffff002057812 */ /* 0x000fe200078ec0ff */
[----:B------:R-:W-:-:S04]  /*21a0*/  IMAD.MOV.U32 R2, RZ, RZ, R7 ;  /* 0x000000ffff027224 */ /* 0x000fc800078e0007 */
[----:B------:R-:W-:-:S07]  /*21b0*/  IMAD.MOV R5, RZ, RZ, -R5 ;  /* 0x000000ffff057224 */ /* 0x000fce00078e0a05 */
.L_x_79:
        /* <DEDUP_REMOVED lines=8> */
[----:B--2---:R-:W-:-:S06]  /*2240*/  DSETP.GEU.AND P1, PT, R10, R6, PT ;  /* 0x000000060a00722a */ /* 0x004fcc0003f2e000 */
        /* <DEDUP_REMOVED lines=11> */
[----:B-----5:R-:W-:-:S06]  /*2300*/  DSETP.GEU.AND P1, PT, R10, R16, PT ;  /* 0x000000100a00722a */ /* 0x020fcc0003f2e000 */
[----:B------:R-:W-:Y:S02]  /*2310*/  FSEL R10, R16, R10, !P1 ;  /* 0x0000000a100a7208 */ /* 0x000fe40004800000 */
[----:B------:R-:W-:Y:S02]  /*2320*/  FSEL R11, R17, R11, !P1 ;  /* 0x0000000b110b7208 */ /* 0x000fe40004800000 */
[----:B------:R-:W5:Y:S04]  /*2330*/  LDG.E.64 R16, desc[UR14][R8.64+0x1800] ;  /* 0x0018000e08107981 */ /* 0x000f68000c1e1b00 */
[----:B------:R-:W-:-:S06]  /*2340*/  DSETP.GEU.AND P1, PT, R10, R14, PT ;  /* 0x0000000e0a00722a */ /* 0x000fcc0003f2e000 */
        /* <DEDUP_REMOVED lines=14> */
[----:B------:R0:W5:Y:S01]  /*2430*/  LDG.E.64 R24, desc[UR14][R8.64+0x3800] ;  /* 0x0038000e08187981 */ /* 0x000162000c1e1b00 */
        /* <DEDUP_REMOVED lines=30> */
.L_x_78:
[----:B------:R-:W-:Y:S05]  /*2620*/  BSYNC.RECONVERGENT B2 ;  /* 0x0000000000027941 */ /* 0x000fea0003800200 */
.L_x_77:
[----:B------:R-:W-:Y:S05]  /*2630*/  @!P0 BRA `(.L_x_76) ;  /* 0x0000000400688947 */ /* 0x000fea0003800000 */
[----:B------:R-:W-:Y:S01]  /*2640*/  ISETP.GE.U32.AND P1, PT, R4, 0x8, PT ;  /* 0x000000080400780c */ /* 0x000fe20003f26070 */
[----:B------:R-:W-:Y:S01]  /*2650*/  BSSY.RECONVERGENT B2, `(.L_x_80) ;  /* 0x0000029000027945 */ /* 0x000fe20003800200 */
[----:B------:R-:W-:-:S04]  /*2660*/  LOP3.LUT R24, R3, 0x7, RZ, 0xc0, !PT ;  /* 0x0000000703187812 */ /* 0x000fc800078ec0ff */
[----:B------:R-:W-:-:S07]  /*2670*/  ISETP.NE.AND P0, PT, R24, RZ, PT ;  /* 0x000000ff1800720c */ /* 0x000fce0003f05270 */
[----:B------:R-:W-:Y:S06]  /*2680*/  @!P1 BRA `(.L_x_81) ;  /* 0x0000000000949947 */ /* 0x000fec0003800000 */
[----:B------:R-:W-:-:S05]  /*2690*/  IADD3 R4, P1, PT, R2, UR8, RZ ;  /* 0x0000000802047c10 */ /* 0x000fca000ff3e0ff */
[----:B------:R-:W-:Y:S01]  /*26a0*/  IMAD.X R5, RZ, RZ, UR9, P1 ;  /* 0x00000009ff057e24 */ /* 0x000fe200088e06ff */
[----:B------:R-:W-:-:S04]  /*26b0*/  LEA R20, P1, R4, UR12, 0x3 ;  /* 0x0000000c04147c11 */ /* 0x000fc8000f8218ff */
        /* <DEDUP_REMOVED lines=9> */
[----:B------:R-:W-:Y:S01]  /*2750*/  VIADD R2, R2, 0x800 ;  /* 0x0000080002027836 */ /* 0x000fe20000000000 */
        /* <DEDUP_REMOVED lines=24> */
.L_x_81:
[----:B------:R-:W-:Y:S05]  /*28e0*/  BSYNC.RECONVERGENT B2 ;  /* 0x0000000000027941 */ /* 0x000fea0003800200 */
.L_x_80:
[----:B------:R-:W-:Y:S05]  /*28f0*/  @!P0 BRA `(.L_x_76) ;  /* 0x0000000000b88947 */ /* 0x000fea0003800000 */
[----:B------:R-:W-:Y:S01]  /*2900*/  ISETP.GE.U32.AND P1, PT, R24, 0x4, PT ;  /* 0x000000041800780c */ /* 0x000fe20003f26070 */
[----:B------:R-:W-:Y:S01]  /*2910*/  BSSY.RECONVERGENT B2, `(.L_x_82) ;  /* 0x0000018000027945 */ /* 0x000fe20003800200 */
[----:B------:R-:W-:-:S11]  /*2920*/  LOP3.LUT P0, RZ, R3, 0x3, RZ, 0xc0, !PT ;  /* 0x0000000303ff7812 */ /* 0x000fd6000780c0ff */
[----:B------:R-:W-:Y:S05]  /*2930*/  @!P1 BRA `(.L_x_83) ;  /* 0x0000000000549947 */ /* 0x000fea0003800000 */
[----:B------:R-:W-:-:S05]  /*2940*/  IADD3 R3, P1, PT, R2, UR8, RZ ;  /* 0x0000000802037c10 */ /* 0x000fca000ff3e0ff */
[----:B------:R-:W-:Y:S01]  /*2950*/  IMAD.X R6, RZ, RZ, UR9, P1 ;  /* 0x00000009ff067e24 */ /* 0x000fe200088e06ff */
[----:B------:R-:W-:-:S04]  /*2960*/  LEA R4, P1, R3, UR12, 0x3 ;  /* 0x0000000c03047c11 */ /* 0x000fc8000f8218ff */
[----:B------:R-:W-:-:S05]  /*2970*/  LEA.HI.X R5, R3, UR13, R6, 0x3, P1 ;  /* 0x0000000d03057c11 */ /* 0x000fca00088f1c06 */
[----:B------:R-:W2:Y:S04]  /*2980*/  LDG.E.64 R6, desc[UR14][R4.64] ;  /* 0x0000000e04067981 */ /* 0x000ea8000c1e1b00 */
[----:B------:R-:W3:Y:S04]  /*2990*/  LDG.E.64 R8, desc[UR14][R4.64+0x800] ;  /* 0x0008000e04087981 */ /* 0x000ee8000c1e1b00 */
[----:B------:R-:W4:Y:S04]  /*29a0*/  LDG.E.64 R12, desc[UR14][R4.64+0x1000] ;  /* 0x0010000e040c7981 */ /* 0x000f28000c1e1b00 */
        /* <DEDUP_REMOVED lines=13> */
[----:B------:R-:W-:-:S07]  /*2a80*/  FSEL R11, R15, R7, !P1 ;  /* 0x000000070f0b7208 */ /* 0x000fce0004800000 */
.L_x_83:
[----:B------:R-:W-:Y:S05]  /*2a90*/  BSYNC.RECONVERGENT B2 ;  /* 0x0000000000027941 */ /* 0x000fea0003800200 */
.L_x_82:
[----:B------:R-:W-:Y:S05]  /*2aa0*/  @!P0 BRA `(.L_x_76) ;  /* 0x00000000004c8947 */ /* 0x000fea0003800000 */
[----:B------:R-:W-:Y:S02]  /*2ab0*/  LOP3.LUT R0, R0, 0xffff, RZ, 0xc0, !PT ;  /* 0x0000ffff00007812 */ /* 0x000fe400078ec0ff */
[----:B------:R-:W-:Y:S02]  /*2ac0*/  IADD3 R2, P0, PT, R2, UR10, RZ ;  /* 0x0000000a02027c10 */ /* 0x000fe4000ff1e0ff */
[----:B------:R-:W-:Y:S02]  /*2ad0*/  LEA.HI R0, R0, 0x1, RZ, 0x18 ;  /* 0x0000000100007811 */ /* 0x000fe400078fc0ff */
[----:B------:R-:W-:Y:S01]  /*2ae0*/  LEA R4, P1, R2, UR12, 0x3 ;  /* 0x0000000c02047c11 */ /* 0x000fe2000f8218ff */
[----:B------:R-:W-:Y:S01]  /*2af0*/  IMAD.X R5, RZ, RZ, UR7, P0 ;  /* 0x00000007ff057e24 */ /* 0x000fe200080e06ff */
[----:B------:R-:W-:-:S04]  /*2b00*/  LOP3.LUT R0, R0, 0x3, RZ, 0xc0, !PT ;  /* 0x0000000300007812 */ /* 0x000fc800078ec0ff */
[----:B------:R-:W-:Y:S01]  /*2b10*/  LEA.HI.X R5, R2, UR13, R5, 0x3, P1 ;  /* 0x0000000d02057c11 */ /* 0x000fe200088f1c05 */
[----:B------:R-:W-:-:S07]  /*2b20*/  IMAD.MOV R0, RZ, RZ, -R0 ;  /* 0x000000ffff007224 */ /* 0x000fce00078e0a00 */
.L_x_84:
[----:B------:R-:W-:Y:S02]  /*2b30*/  IMAD.MOV.U32 R2, RZ, RZ, R4 ;  /* 0x000000ffff027224 */ /* 0x000fe400078e0004 */
[----:B------:R-:W-:-:S06]  /*2b40*/  IMAD.MOV.U32 R3, RZ, RZ, R5 ;  /* 0x000000ffff037224 */ /* 0x000fcc00078e0005 */
[----:B------:R-:W2:Y:S01]  /*2b50*/  LDG.E.64 R2, desc[UR14][R2.64] ;  /* 0x0000000e02027981 */ /* 0x000ea2000c1e1b00 */
[----:B------:R-:W-:Y:S01]  /*2b60*/  VIADD R0, R0, 0x1 ;  /* 0x0000000100007836 */ /* 0x000fe20000000000 */
[----:B------:R-:W-:-:S05]  /*2b70*/  IADD3 R4, P1, PT, R4, 0x800, RZ ;  /* 0x0000080004047810 */ /* 0x000fca0007f3e0ff */
[----:B------:R-:W-:Y:S01]  /*2b80*/  IMAD.X R5, RZ, RZ, R5, P1 ;  /* 0x000000ffff057224 */ /* 0x000fe200008e0605 */
[----:B--2---:R-:W-:-:S06]  /*2b90*/  DSETP.GEU.AND P0, PT, R10, R2, PT ;  /* 0x000000020a00722a */ /* 0x004fcc0003f0e000 */
[----:B------:R-:W-:Y:S02]  /*2ba0*/  FSEL R10, R2, R10, !P0 ;  /* 0x0000000a020a7208 */ /* 0x000fe40004000000 */
[----:B------:R-:W-:Y:S02]  /*2bb0*/  FSEL R11, R3, R11, !P0 ;  /* 0x0000000b030b7208 */ /* 0x000fe40004000000 */
[----:B------:R-:W-:-:S13]  /*2bc0*/  ISETP.NE.AND P0, PT, R0, RZ, PT ;  /* 0x000000ff0000720c */ /* 0x000fda0003f05270 */
[----:B------:R-:W-:Y:S05]  /*2bd0*/  @P0 BRA `(.L_x_84) ;  /* 0xfffffffc00d40947 */ /* 0x000fea000383ffff */
.L_x_76:
[----:B------:R-:W-:Y:S05]  /*2be0*/  BSYNC.RECONVERGENT B1 ;  /* 0x0000000000017941 */ /* 0x000fea0003800200 */
.L_x_73:
[----:B------:R-:W0:Y:S01]  /*2bf0*/  S2R R6, SR_LANEID ;  /* 0x0000000000067919 */ /* 0x000e220000000000 */
[----:B------:R-:W-:Y:S04]  /*2c00*/  SHFL.DOWN PT, R2, R10, 0x1, 0x1f ;  /* 0x08201f000a027f89 */ /* 0x000fe800000e0000 */
[----:B------:R-:W1:Y:S01]  /*2c10*/  SHFL.DOWN PT, R3, R11, 0x1, 0x1f ;  /* 0x08201f000b037f89 */ /* 0x000e6200000e0000 */
[----:B------:R-:W2:Y:S01]  /*2c20*/  S2R R9, SR_TID.X ;  /* 0x0000000000097919 */ /* 0x000ea20000002100 */
        /* <DEDUP_REMOVED lines=10> */
[----:B------:R-:W-:-:S02]  /*2cd0*/  @!P2 MOV R7, 0x400 ;  /* 0x000004000007a802 */ /* 0x000fc40000000f00 */
[----:B------:R-:W0:Y:S01]  /*2ce0*/  SHFL.DOWN PT, R3, R5, 0x2, 0x1f ;  /* 0x08401f0005037f89 */ /* 0x000e2200000e0000 */
[----:B------:R-:W1:Y:S02]  /*2cf0*/  @!P2 S2R R8, SR_CgaCtaId ;  /* 0x000000000008a919 */ /* 0x000e640000008800 */
[----:B0-----:R-:W-:-:S06]  /*2d00*/  DSETP.GEU.AND P0, PT, R4, R2, PT ;  /* 0x000000020400722a */ /* 0x001fcc0003f0e000 */
[----:B------:R-:W-:Y:S02]  /*2d10*/  @!P1 FSEL R0, R2, R0, !P0 ;  /* 0x0000000002009208 */ /* 0x000fe40004000000 */
[----:B------:R-:W-:Y:S02]  /*2d20*/  @!P1 FSEL R5, R3, R5, !P0 ;  /* 0x0000000503059208 */ /* 0x000fe40004000000 */
[----:B------:R-:W-:Y:S01]  /*2d30*/  ISETP.GT.AND P1, PT, R6, 0x1b, PT ;  /* 0x0000001b0600780c */ /* 0x000fe20003f24270 */
[----:B------:R-:W-:Y:S01]  /*2d40*/  SHFL.DOWN PT, R2, R0, 0x4, 0x1f ;  /* 0x08801f0000027f89 */ /* 0x000fe200000e0000 */
[----:B------:R-:W-:Y:S01]  /*2d50*/  IMAD.MOV.U32 R4, RZ, RZ, R0 ;  /* 0x000000ffff047224 */ /* 0x000fe200078e0000 */
[----:B-1----:R-:W-:Y:S02]  /*2d60*/  @!P2 LEA R7, R8, R7, 0x18 ;  /* 0x000000070807a211 */ /* 0x002fe400078ec0ff */
[----:B------:R-:W0:Y:S03]  /*2d70*/  SHFL.DOWN PT, R3, R5, 0x4, 0x1f ;  /* 0x08801f0005037f89 */ /* 0x000e2600000e0000 */
[----:B0-----:R-:W-:-:S06]  /*2d80*/  DSETP.GEU.AND P0, PT, R4, R2, PT ;  /* 0x000000020400722a */ /* 0x001fcc0003f0e000 */
[----:B------:R-:W-:Y:S02]  /*2d90*/  @!P1 FSEL R0, R2, R0, !P0 ;  /* 0x0000000002009208 */ /* 0x000fe40004000000 */
[----:B------:R-:W-:Y:S02]  /*2da0*/  @!P1 FSEL R5, R3, R5, !P0 ;  /* 0x0000000503059208 */ /* 0x000fe40004000000 */
[----:B------:R-:W-:Y:S01]  /*2db0*/  ISETP.GT.AND P1, PT, R6, 0x17, PT ;  /* 0x000000170600780c */ /* 0x000fe20003f24270 */
[----:B------:R-:W-:Y:S01]  /*2dc0*/  SHFL.DOWN PT, R2, R0, 0x8, 0x1f ;  /* 0x09001f0000027f89 */ /* 0x000fe200000e0000 */
[----:B------:R-:W-:-:S03]  /*2dd0*/  IMAD.MOV.U32 R4, RZ, RZ, R0 ;  /* 0x000000ffff047224 */ /* 0x000fc600078e0000 */
        /* <DEDUP_REMOVED lines=8> */
[----:B0-----:R-:W-:Y:S01]  /*2e60*/  DSETP.GEU.AND P0, PT, R4, R2, PT ;  /* 0x000000020400722a */ /* 0x001fe20003f0e000 */
[----:B--2---:R-:W-:-:S05]  /*2e70*/  @!P2 SHF.R.U32.HI R4, RZ, 0x2, R9 ;  /* 0x00000002ff04a819 */ /* 0x004fca0000011609 */
[----:B------:R-:W-:Y:S02]  /*2e80*/  FSEL R2, R2, R0, !P0 ;  /* 0x0000000002027208 */ /* 0x000fe40004000000 */
[----:B------:R-:W-:Y:S02]  /*2e90*/  FSEL R3, R3, R5, !P0 ;  /* 0x0000000503037208 */ /* 0x000fe40004000000 */
[----:B------:R-:W-:Y:S02]  /*2ea0*/  ISETP.NE.AND P0, PT, R9, RZ, PT ;  /* 0x000000ff0900720c */ /* 0x000fe40003f05270 */
[----:B------:R-:W-:Y:S02]  /*2eb0*/  @!P2 LOP3.LUT R4, R4, 0xf8, RZ, 0xc0, !PT ;  /* 0x000000f80404a812 */ /* 0x000fe400078ec0ff */
[----:B------:R-:W-:-:S03]  /*2ec0*/  FSEL R5, R5, R3, P1 ;  /* 0x0000000305057208 */ /* 0x000fc60000800000 */
[----:B------:R-:W-:Y:S01]  /*2ed0*/  @!P2 IMAD.IADD R7, R4, 0x1, R7 ;  /* 0x000000010407a824 */ /* 0x000fe200078e0207 */
[----:B------:R-:W-:-:S04]  /*2ee0*/  FSEL R4, R0, R2, P1 ;  /* 0x0000000200047208 */ /* 0x000fc80000800000 */
[----:B------:R0:W-:Y:S01]  /*2ef0*/  @!P2 STS.64 [R7+0x8], R2 ;  /* 0x000008020700a388 */ /* 0x0001e20000000a00 */
[----:B------:R-:W-:Y:S06]  /*2f00*/  BAR.SYNC.DEFER_BLOCKING 0x0 ;  /* 0x0000000000007b1d */ /* 0x000fec0000010000 */
[----:B------:R-:W-:Y:S05]  /*2f10*/  @P0 BRA `(.L_x_72) ;  /* 0x0000000000700947 */ /* 0x000fea0003800000 */
[----:B------:R-:W1:Y:S01]  /*2f20*/  S2UR UR5, SR_CgaCtaId ;  /* 0x00000000000579c3 */ /* 0x000e620000008800 */
[----:B------:R-:W-:Y:S02]  /*2f30*/  UMOV UR4, 0x400 ;  /* 0x0000040000047882 */ /* 0x000fe40000000000 */
[----:B-1----:R-:W-:-:S09]  /*2f40*/  ULEA UR4, UR5, UR4, 0x18 ;  /* 0x0000000405047291 */ /* 0x002fd2000f8ec0ff */
[----:B------:R-:W1:Y:S04]  /*2f50*/  LDS.128 R12, [UR4+0x10] ;  /* 0x00001004ff0c7984 */ /* 0x000e680008000c00 */
[----:B------:R-:W2:Y:S01]  /*2f60*/  LDS.128 R8, [UR4+0x20] ;  /* 0x00002004ff087984 */ /* 0x000ea20008000c00 */
[----:B-1----:R-:W-:-:S06]  /*2f70*/  DSETP.GEU.AND P1, PT, R4, R12, PT ;  /* 0x0000000c0400722a */ /* 0x002fcc0003f2e000 */
[----:B0-----:R-:W-:Y:S02]  /*2f80*/  FSEL R2, R12, R4, !P1 ;  /* 0x000000040c027208 */ /* 0x001fe40004800000 */
[----:B------:R-:W-:Y:S02]  /*2f90*/  FSEL R3, R13, R5, !P1 ;  /* 0x000000050d037208 */ /* 0x000fe40004800000 */
[----:B------:R-:W0:Y:S04]  /*2fa0*/  LDS.128 R4, [UR4+0x30] ;  /* 0x00003004ff047984 */ /* 0x000e280008000c00 */
[----:B------:R-:W-:-:S06]  /*2fb0*/  DSETP.GEU.AND P1, PT, R2, R14, PT ;  /* 0x0000000e0200722a */ /* 0x000fcc0003f2e000 */
[----:B------:R-:W-:Y:S02]  /*2fc0*/  FSEL R2, R14, R2, !P1 ;  /* 0x000000020e027208 */ /* 0x000fe40004800000 */
[----:B------:R-:W-:-:S06]  /*2fd0*/  FSEL R3, R15, R3, !P1 ;  /* 0x000000030f037208 */ /* 0x000fcc0004800000 */
[----:B--2---:R-:W-:-:S06]  /*2fe0*/  DSETP.GEU.AND P1, PT, R2, R8, PT ;  /* 0x000000080200722a */ /* 0x004fcc0003f2e000 */
        /* <DEDUP_REMOVED lines=15> */
.L_x_72:
[----:B------:R-:W-:Y:S05]  /*30e0*/  BSYNC.RECONVERGENT B0 ;  /* 0x0000000000007941 */ /* 0x000fea0003800200 */
.L_x_57:
[----:B------:R-:W-:Y:S05]  /*30f0*/  @P0 EXIT ;  /* 0x000000000000094d */ /* 0x000fea0003800000 */
[----:B------:R-:W2:Y:S02]  /*3100*/  LDCU.64 UR4, c[0x0][0x388] ;  /* 0x00007100ff0477ac */ /* 0x000ea40008000a00 */
[----:B--2---:R-:W-:-:S06]  /*3110*/  UIMAD.WIDE.U32 UR4, UR16, 0x8, UR4 ;  /* 0x00000008100478a5 */ /* 0x004fcc000f8e0004 */
[----:B0-----:R-:W-:Y:S02]  /*3120*/  IMAD.U32 R2, RZ, RZ, UR4 ;  /* 0x00000004ff027e24 */ /* 0x001fe4000f8e00ff */
[----:B------:R-:W-:-:S05]  /*3130*/  IMAD.U32 R3, RZ, RZ, UR5 ;  /* 0x00000005ff037e24 */ /* 0x000fca000f8e00ff */
[----:B------:R-:W-:Y:S01]  /*3140*/  STG.E.64 desc[UR14][R2.64], R4 ;  /* 0x0000000402007986 */ /* 0x000fe2000c101b0e */
[----:B------:R-:W-:Y:S05]  /*3150*/  EXIT ;  /* 0x000000000000794d */ /* 0x000fea0003800000 */
.L_x_85:
        /* <DEDUP_REMOVED lines=10> */
.L_x_343:


//--------------------- .text._ZN3cub18CUB_300001_SM_10006detail6reduce28DeviceReduceSingleTileKernelINS2_10policy_hubIdyN4cuda3__47maximumIdEEE10Policy1000EN6thrust24THRUST_300001_SM_1000_NS6detail15normal_iteratorINSC_10device_ptrIdEEEEPdyS8_ddNS5_3std3__410__identityEEEvT0_T1_T2_T3_T4_T6_ --------------------------
	.section	.text._ZN3cub18CUB_300001_SM_10006detail6reduce28DeviceReduceSingleTileKernelINS2_10policy_hubIdyN4cuda3__47maximumIdEEE10Policy1000EN6thrust24THRUST_300001_SM_1000_NS6detail15normal_iteratorINSC_10device_ptrIdEEEEPdyS8_ddNS5_3std3__410__identityEEEvT0_T1_T2_T3_T4_T6_,"ax",@progbits
	.align	128
        .global         _ZN3cub18CUB_300001_SM_10006detail6reduce28DeviceReduceSingleTileKernelINS2_10policy_hubIdyN4cuda3__47maximumIdEEE10Policy1000EN6thrust24THRUST_300001_SM_1000_NS6detail15normal_iteratorINSC_10device_ptrIdEEEEPdyS8_ddNS5_3std3__410__identityEEEvT0_T1_T2_T3_T4_T6_
        .type           _ZN3cub18CUB_300001_SM_10006detail6reduce28DeviceReduceSingleTileKernelINS2_10policy_hubIdyN4cuda3__47maximumIdEEE10Policy1000EN6thrust24THRUST_300001_SM_1000_NS6detail15normal_iteratorINSC_10device_ptrIdEEEEPdyS8_ddNS5_3std3__410__identityEEEvT0_T1_T2_T3_T4_T6_,@function
        .size           _ZN3cub18CUB_300001_SM_10006detail6reduce28DeviceReduceSingleTileKernelINS2_10policy_hubIdyN4cuda3__47maximumIdEEE10Policy1000EN6thrust24THRUST_300001_SM_1000_NS6detail15normal_iteratorINSC_10device_ptrIdEEEEPdyS8_ddNS5_3std3__410__identityEEEvT0_T1_T2_T3_T4_T6_,(.L_x_344 - _ZN3cub18CUB_300001_SM_10006detail6reduce28DeviceReduceSingleTileKernelINS2_10policy_hubIdyN4cuda3__47maximumIdEEE10Policy1000EN6thrust24THRUST_300001_SM_1000_NS6detail15normal_iteratorINSC_10device_ptrIdEEEEPdyS8_ddNS5_3std3__410__identityEEEvT0_T1_T2_T3_T4_T6_)
        .other          _ZN3cub18CUB_300001_SM_10006detail6reduce28DeviceReduceSingleTileKernelINS2_10policy_hubIdyN4cuda3__47maximumIdEEE10Policy1000EN6thrust24THRUST_300001_SM_1000_NS6detail15normal_iteratorINSC_10device_ptrIdEEEEPdyS8_ddNS5_3std3__410__identityEEEvT0_T1_T2_T3_T4_T6_,@"STO_CUDA_ENTRY STV_DEFAULT"
_ZN3cub18CUB_300001_SM_10006detail6reduce28DeviceReduceSingleTileKernelINS2_10policy_hubIdyN4cuda3__47maximumIdEEE10Policy1000EN6thrust24THRUST_300001_SM_1000_NS6detail15normal_iteratorINSC_10device_ptrIdEEEEPdyS8_ddNS5_3std3__410__identityEEEvT0_T1_T2_T3_T4_T6_:
.text._ZN3cub18CUB_300001_SM_10006detail6reduce28DeviceReduceSingleTileKernelINS2_10policy_hubIdyN4cuda3__47maximumIdEEE10Policy1000EN6thrust24THRUST_300001_SM_1000_NS6detail15normal_iteratorINSC_10device_ptrIdEEEEPdyS8_ddNS5_3std3__410__identityEEEvT0_T1_T2_T3_T4_T6_:
[----:B------:R-:W-:Y:S01]  /*0000*/  LDC R1, c[0x0][0x37c] ;  /* 0x0000df00ff017b82 */ /* 0x000fe20000000800 */
[----:B------:R-:W0:Y:S01]  /*0010*/  LDCU.64 UR4, c[0x0][0x390] ;  /* 0x00007200ff0477ac */ /* 0x000e220008000a00 */
[----:B------:R-:W1:Y:S01]  /*0020*/  LDCU.64 UR6, c[0x0][0x358] ;  /* 0x00006b00ff0677ac */ /* 0x000e620008000a00 */
[----:B0-----:R-:W-:Y:S02]  /*0030*/  IMAD.U32 R8, RZ, RZ, UR4 ;  /* 0x00000004ff087e24 */ /* 0x001fe4000f8e00ff */
[----:B------:R-:W-:-:S03]  /*0040*/  IMAD.U32 R9, RZ, RZ, UR5 ;  /* 0x00000005ff097e24 */ /* 0x000fc6000f8e00ff */
[----:B------:R-:W-:-:S04]  /*0050*/  ISETP.NE.U32.AND P0, PT, R8, RZ, PT ;  /* 0x000000ff0800720c */ /* 0x000fc80003f05070 */
[----:B------:R-:W-:-:S13]  /*0060*/  ISETP.NE.AND.EX P0, PT, R9, RZ, PT, P0 ;  /* 0x000000ff0900720c */ /* 0x000fda0003f05300 */
        /* <DEDUP_REMOVED lines=8> */
.L_x_86:
[----:B------:R-:W-:Y:S01]  /*00f0*/  ISETP.GT.U32.AND P0, PT, R8, 0x7ff, PT ;  /* 0x000007ff0800780c */ /* 0x000fe20003f04070 */
[----:B------:R-:W-:Y:S03]  /*0100*/  BSSY.RECONVERGENT B0, `(.L_x_87) ;  /* 0x00002df000007945 */ /* 0x000fe60003800200 */
[----:B------:R-:W-:-:S13]  /*0110*/  ISETP.GT.U32.AND.EX P0, PT, R9, RZ, PT, P0 ;  /* 0x000000ff0900720c */ /* 0x000fda0003f04100 */
[----:B------:R-:W-:Y:S05]  /*0120*/  @P0 BRA `(.L_x_88) ;  /* 0x0000001400f40947 */ /* 0x000fea0003800000 */
[----:B------:R-:W0:Y:S01]  /*0130*/  S2R R0, SR_TID.X ;  /* 0x0000000000007919 */ /* 0x000e220000002100 */
[----:B------:R-:W-:Y:S01]  /*0140*/  BSSY.RECONVERGENT B1, `(.L_x_89) ;  /* 0x0000009000017945 */ /* 0x000fe20003800200 */
[----:B------:R-:W-:Y:S02]  /*0150*/  CS2R R4, SRZ ;  /* 0x0000000000047805 */ /* 0x000fe4000001ff00 */
[----:B0-----:R-:W-:Y:S01]  /*0160*/  ISETP.GE.U32.AND P0, PT, R0, R8, PT ;  /* 0x000000080000720c */ /* 0x001fe20003f06070 */
[----:B------:R-:W-:-:S12]  /*0170*/  IMAD.MOV.U32 R2, RZ, RZ, R0 ;  /* 0x000000ffff027224 */ /* 0x000fd800078e0000 */
[----:B------:R-:W-:Y:S05]  /*0180*/  @P0 BRA `(.L_x_90) ;  /* 0x0000000000100947 */ /* 0x000fea0003800000 */
[----:B------:R-:W0:Y:S02]  /*0190*/  LDC.64 R4, c[0x0][0x380] ;  /* 0x0000e000ff047b82 */ /* 0x000e240000000a00 */
[----:B0-----:R-:W-:-:S06]  /*01a0*/  IMAD.WIDE.U32 R4, R0, 0x8, R4 ;  /* 0x0000000800047825 */ /* 0x001fcc00078e0004 */
[----:B------:R-:W5:Y:S01]  /*01b0*/  LDG.E.64 R4, desc[UR6][R4.64] ;  /* 0x0000000604047981 */ /* 0x000f62000c1e1b00 */
[----:B------:R-:W-:-:S07]  /*01c0*/  VIADD R2, R0, 0x100 ;  /* 0x0000010000027836 */ /* 0x000fce0000000000 */
.L_x_90:
[----:B------:R-:W-:Y:S05]  /*01d0*/  BSYNC.RECONVERGENT B1 ;  /* 0x0000000000017941 */ /* 0x000fea0003800200 */
.L_x_89:
[----:B------:R-:W-:Y:S01]  /*01e0*/  ISETP.GE.U32.AND P0, PT, R2, R8, PT ;  /* 0x000000080200720c */ /* 0x000fe20003f06070 */
[----:B------:R-:W-:-:S12]  /*01f0*/  BSSY.RECONVERGENT B1, `(.L_x_91) ;  /* 0x00000a7000017945 */ /* 0x000fd80003800200 */
[----:B------:R-:W-:Y:S05]  /*0200*/  @P0 BRA `(.L_x_92) ;  /* 0x0000000800940947 */ /* 0x000fea0003800000 */
[----:B------:R-:W-:Y:S01]  /*0210*/  LOP3.LUT R3, RZ, R2, RZ, 0x33, !PT ;  /* 0x00000002ff037212 */ /* 0x000fe200078e33ff */
[----:B------:R-:W-:Y:S04]  /*0220*/  BSSY.RECONVERGENT B2, `(.L_x_93) ;  /* 0x0000053000027945 */ /* 0x000fe80003800200 */
[----:B------:R-:W-:-:S05]  /*0230*/  IMAD.IADD R6, R3, 0x1, R8 ;  /* 0x0000000103067824 */ /* 0x000fca00078e0208 */
[C---:B------:R-:W-:Y:S02]  /*0240*/  ISETP.GE.U32.AND P1, PT, R6.reuse, 0xf00, PT ;  /* 0x00000f000600780c */ /* 0x040fe40003f26070 */
[----:B------:R-:W-:-:S04]  /*0250*/  LEA.HI R3, R6, 0x1, RZ, 0x18 ;  /* 0x0000000106037811 */ /* 0x000fc800078fc0ff */
[----:B------:R-:W-:-:S04]  /*0260*/  LOP3.LUT R43, R3, 0xf, RZ, 0xc0, !PT ;  /* 0x0000000f032b7812 */ /* 0x000fc800078ec0ff */
[----:B------:R-:W-:-:S03]  /*0270*/  ISETP.NE.AND P0, PT, R43, RZ, PT ;  /* 0x000000ff2b00720c */ /* 0x000fc60003f05270 */
[----:B------:R-:W-:Y:S10]  /*0280*/  @!P1 BRA `(.L_x_94) ;  /* 0x0000000400309947 */ /* 0x000ff40003800000 */
[----:B------:R-:W0:Y:S01]  /*0290*/  LDC.64 R6, c[0x0][0x380] ;  /* 0x0000e000ff067b82 */ /* 0x000e220000000a00 */
[----:B------:R-:W-:-:S05]  /*02a0*/  LOP3.LUT R42, R3, 0x1fffff0, RZ, 0xc0, !PT ;  /* 0x01fffff0032a7812 */ /* 0x000fca00078ec0ff */
[----:B------:R-:W-:Y:S02]  /*02b0*/  IMAD.MOV R42, RZ, RZ, -R42 ;  /* 0x000000ffff2a7224 */ /* 0x000fe400078e0a2a */
[----:B0-----:R-:W-:-:S03]  /*02c0*/  IMAD.WIDE.U32 R6, R2, 0x8, R6 ;  /* 0x0000000802067825 */ /* 0x001fc600078e0006 */
[----:B------:R-:W-:-:S05]  /*02d0*/  IADD3 R6, P1, PT, R6, 0x4000, RZ ;  /* 0x0000400006067810 */ /* 0x000fca0007f3e0ff */
[----:B------:R-:W-:-:S08]  /*02e0*/  IMAD.X R7, RZ, RZ, R7, P1 ;  /* 0x000000ffff077224 */ /* 0x000fd000008e0607 */
.L_x_95:
[----:B------:R-:W2:Y:S04]  /*02f0*/  LDG.E.64 R10, desc[UR6][R6.64+-0x4000] ;  /* 0xffc00006060a7981 */ /* 0x000ea8000c1e1b00 */
[----:B------:R-:W3:Y:S04]  /*0300*/  LDG.E.64 R12, desc[UR6][R6.64+-0x3800] ;  /* 0xffc80006060c7981 */ /* 0x000ee8000c1e1b00 */
[----:B------:R-:W4:Y:S04]  /*0310*/  LDG.E.64 R14, desc[UR6][R6.64+-0x3000] ;  /* 0xffd00006060e7981 */ /* 0x000f28000c1e1b00 */
        /* <DEDUP_REMOVED lines=12> */
[----:B------:R0:W4:Y:S01]  /*03e0*/  LDG.E.64 R40, desc[UR6][R6.64+0x3800] ;  /* 0x0038000606287981 */ /* 0x000122000c1e1b00 */
[----:B------:R-:W-:-:S02]  /*03f0*/  VIADD R42, R42, 0x10 ;  /* 0x000000102a2a7836 */ /* 0x000fc40000000000 */
[----:B------:R-:W-:-:S03]  /*0400*/  VIADD R2, R2, 0x1000 ;  /* 0x0000100002027836 */ /* 0x000fc60000000000 */
[----:B------:R-:W-:Y:S02]  /*0410*/  ISETP.NE.AND P2, PT, R42, RZ, PT ;  /* 0x000000ff2a00720c */ /* 0x000fe40003f45270 */
[----:B0-----:R-:W-:-:S05]  /*0420*/  IADD3 R6, P3, PT, R6, 0x8000, RZ ;  /* 0x0000800006067810 */ /* 0x001fca0007f7e0ff */
[----:B------:R-:W-:Y:S01]  /*0430*/  IMAD.X R7, RZ, RZ, R7, P3 ;  /* 0x000000ffff077224 */ /* 0x000fe200018e0607 */
        /* <DEDUP_REMOVED lines=49> */
.L_x_94:
[----:B------:R-:W-:Y:S05]  /*0750*/  BSYNC.RECONVERGENT B2 ;  /* 0x0000000000027941 */ /* 0x000fea0003800200 */
.L_x_93:
[----:B------:R-:W-:Y:S05]  /*0760*/  @!P0 BRA `(.L_x_92) ;  /* 0x00000004003c8947 */ /* 0x000fea0003800000 */
[----:B------:R-:W-:Y:S01]  /*0770*/  ISETP.GE.U32.AND P1, PT, R43, 0x8, PT ;  /* 0x000000082b00780c */ /* 0x000fe20003f26070 */
[----:B------:R-:W-:Y:S01]  /*0780*/  BSSY.RECONVERGENT B2, `(.L_x_96) ;  /* 0x0000027000027945 */ /* 0x000fe20003800200 */
[----:B------:R-:W-:-:S04]  /*0790*/  LOP3.LUT R26, R3, 0x7, RZ, 0xc0, !PT ;  /* 0x00000007031a7812 */ /* 0x000fc800078ec0ff */
[----:B------:R-:W-:-:S07]  /*07a0*/  ISETP.NE.AND P0, PT, R26, RZ, PT ;  /* 0x000000ff1a00720c */ /* 0x000fce0003f05270 */
[----:B------:R-:W-:Y:S06]  /*07b0*/  @!P1 BRA `(.L_x_97) ;  /* 0x00000000008c9947 */ /* 0x000fec0003800000 */
[----:B------:R-:W0:Y:S02]  /*07c0*/  LDC.64 R10, c[0x0][0x380] ;  /* 0x0000e000ff0a7b82 */ /* 0x000e240000000a00 */
[----:B0-----:R-:W-:-:S05]  /*07d0*/  IMAD.WIDE R10, R2, 0x8, R10 ;  /* 0x00000008020a7825 */ /* 0x001fca00078e020a */
        /* <DEDUP_REMOVED lines=33> */
.L_x_97:
[----:B------:R-:W-:Y:S05]  /*09f0*/  BSYNC.RECONVERGENT B2 ;  /* 0x0000000000027941 */ /* 0x000fea0003800200 */
.L_x_96:
        /* <DEDUP_REMOVED lines=25> */
.L_x_99:
[----:B------:R-:W-:Y:S05]  /*0b90*/  BSYNC.RECONVERGENT B2 ;  /* 0x0000000000027941 */ /* 0x000fea0003800200 */
.L_x_98:
[----:B------:R-:W-:Y:S05]  /*0ba0*/  @!P0 BRA `(.L_x_92) ;  /* 0x00000000002c8947 */ /* 0x000fea0003800000 */
[----:B------:R-:W0:Y:S01]  /*0bb0*/  LDC.64 R10, c[0x0][0x380] ;  /* 0x0000e000ff0a7b82 */ /* 0x000e220000000a00 */
[----:B------:R-:W-:-:S07]  /*0bc0*/  IMAD.MOV R3, RZ, RZ, -R3 ;  /* 0x000000ffff037224 */ /* 0x000fce00078e0a03 */
.L_x_100:
[----:B0-----:R-:W-:-:S06]  /*0bd0*/  IMAD.WIDE R6, R2, 0x8, R10 ;  /* 0x0000000802067825 */ /* 0x001fcc00078e020a */
        /* <DEDUP_REMOVED lines=8> */
.L_x_92:
[----:B------:R-:W-:Y:S05]  /*0c60*/  BSYNC.RECONVERGENT B1 ;  /* 0x0000000000017941 */ /* 0x000fea0003800200 */
.L_x_91:
[----:B------:R-:W-:-:S04]  /*0c70*/  ISETP.GE.U32.AND P0, PT, R8, 0x100, PT ;  /* 0x000001000800780c */ /* 0x000fc80003f06070 */
[----:B------:R-:W-:-:S13]  /*0c80*/  ISETP.GE.U32.AND.EX P0, PT, R9, RZ, PT, P0 ;  /* 0x000000ff0900720c */ /* 0x000fda0003f06100 */
        /* <DEDUP_REMOVED lines=17> */
[----:B------:R-:W1:Y:S04]  /*0da0*/  @!P2 S2R R7, SR_CgaCtaId ;  /* 0x000000000007a919 */ /* 0x000e680000008800 */
        /* <DEDUP_REMOVED lines=19> */
[----:B------:R-:W-:-:S03]  /*0ee0*/  @!P0 FSEL R11, R3, R11, !P1 ;  /* 0x0000000b030b8208 */ /* 0x000fc60004800000 */
[----:B------:R-:W-:Y:S01]  /*0ef0*/  SHFL.DOWN PT, R2, R9, 0x10, 0x1f ;  /* 0x0a001f0009027f89 */ /* 0x000fe200000e0000 */
[----:B------:R-:W-:Y:S02]  /*0f00*/  IMAD.MOV.U32 R4, RZ, RZ, R9 ;  /* 0x000000ffff047224 */ /* 0x000fe400078e0009 */
[----:B------:R-:W-:Y:S01]  /*0f10*/  IMAD.MOV.U32 R5, RZ, RZ, R11 ;  /* 0x000000ffff057224 */ /* 0x000fe200078e000b */
[----:B------:R-:W0:Y:S05]  /*0f20*/  SHFL.DOWN PT, R3, R11, 0x10, 0x1f ;  /* 0x0a001f000b037f89 */ /* 0x000e2a00000e0000 */
[----:B0-----:R-:W-:Y:S01]  /*0f30*/  DSETP.GEU.AND P0, PT, R4, R2, PT ;  /* 0x000000020400722a */ /* 0x001fe20003f0e000 */
[----:B------:R-:W-:-:S04]  /*0f40*/  @!P2 SHF.R.U32.HI R4, RZ, 0x2, R0 ;  /* 0x00000002ff04a819 */ /* 0x000fc80000011600 */
[----:B------:R-:W-:Y:S02]  /*0f50*/  @!P2 LOP3.LUT R6, R4, 0xf8, RZ, 0xc0, !PT ;  /* 0x000000f80406a812 */ /* 0x000fe400078ec0ff */
[----:B------:R-:W-:Y:S02]  /*0f60*/  FSEL R4, R2, R9, !P0 ;  /* 0x0000000902047208 */ /* 0x000fe40004000000 */
[----:B------:R-:W-:Y:S01]  /*0f70*/  FSEL R5, R3, R11, !P0 ;  /* 0x0000000b03057208 */ /* 0x000fe20004000000 */
[----:B------:R-:W-:Y:S01]  /*0f80*/  @!P2 IMAD.IADD R7, R6, 0x1, R7 ;  /* 0x000000010607a824 */ /* 0x000fe200078e0207 */
[----:B------:R-:W-:-:S04]  /*0f90*/  ISETP.GT.AND P0, PT, R8, 0xf, PT ;  /* 0x0000000f0800780c */ /* 0x000fc80003f04270 */
[----:B------:R1:W-:Y:S01]  /*0fa0*/  @!P2 STS.64 [R7+0x8], R4 ;  /* 0x000008040700a388 */ /* 0x0003e20000000a00 */
[----:B------:R-:W-:Y:S01]  /*0fb0*/  BAR.SYNC.DEFER_BLOCKING 0x0 ;  /* 0x0000000000007b1d */ /* 0x000fe20000010000 */
[----:B------:R-:W-:Y:S02]  /*0fc0*/  ISETP.NE.AND P2, PT, R0, RZ, PT ;  /* 0x000000ff0000720c */ /* 0x000fe40003f45270 */
[----:B------:R-:W-:Y:S02]  /*0fd0*/  FSEL R2, R9, R4, P0 ;  /* 0x0000000409027208 */ /* 0x000fe40000000000 */
[----:B------:R-:W-:-:S09]  /*0fe0*/  FSEL R3, R11, R5, P0 ;  /* 0x000000050b037208 */ /* 0x000fd20000000000 */
[----:B-1----:R-:W-:Y:S05]  /*0ff0*/  @P2 BRA `(.L_x_102) ;  /* 0x0000001c00bc2947 */ /* 0x002fea0003800000 */
[----:B------:R-:W0:Y:S01]  /*1000*/  S2UR UR5, SR_CgaCtaId ;  /* 0x00000000000579c3 */ /* 0x000e220000008800 */
[----:B------:R-:W-:Y:S02]  /*1010*/  UMOV UR4, 0x400 ;  /* 0x0000040000047882 */ /* 0x000fe40000000000 */
[----:B0-----:R-:W-:-:S09]  /*1020*/  ULEA UR4, UR5, UR4, 0x18 ;  /* 0x0000000405047291 */ /* 0x001fd2000f8ec0ff */
[----:B------:R-:W0:Y:S04]  /*1030*/  LDS.128 R4, [UR4+0x10] ;  /* 0x00001004ff047984 */ /* 0x000e280008000c00 */
[----:B------:R-:W1:Y:S04]  /*1040*/  LDS.128 R8, [UR4+0x20] ;  /* 0x00002004ff087984 */ /* 0x000e680008000c00 */
[----:B------:R-:W2:Y:S01]  /*1050*/  LDS.128 R12, [UR4+0x30] ;  /* 0x00003004ff0c7984 */ /* 0x000ea20008000c00 */
        /* <DEDUP_REMOVED lines=8> */
[----:B------:R-:W-:Y:S02]  /*10e0*/  FSEL R5, R9, R3, !P0 ;  /* 0x0000000309057208 */ /* 0x000fe40004000000 */
[----:B------:R-:W0:Y:S04]  /*10f0*/  LDS.64 R2, [UR4+0x40] ;  /* 0x00004004ff027984 */ /* 0x000e280008000a00 */
[----:B------:R-:W-:-:S06]  /*1100*/  DSETP.GEU.AND P0, PT, R4, R10, PT ;  /* 0x0000000a0400722a */ /* 0x000fcc0003f0e000 */
[----:B------:R-:W-:Y:S02]  /*1110*/  FSEL R4, R10, R4, !P0 ;  /* 0x000000040a047208 */ /* 0x000fe40004000000 */
[----:B------:R-:W-:-:S06]  /*1120*/  FSEL R5, R11, R5, !P0 ;  /* 0x000000050b057208 */ /* 0x000fcc0004000000 */
[----:B--2---:R-:W-:-:S06]  /*1130*/  DSETP.GEU.AND P0, PT, R4, R12, PT ;  /* 0x0000000c0400722a */ /* 0x004fcc0003f0e000 */
[----:B------:R-:W-:Y:S02]  /*1140*/  FSEL R4, R12, R4, !P0 ;  /* 0x000000040c047208 */ /* 0x000fe40004000000 */
[----:B------:R-:W-:-:S06]  /*1150*/  FSEL R5, R13, R5, !P0 ;  /* 0x000000050d057208 */ /* 0x000fcc0004000000 */
[----:B------:R-:W-:-:S06]  /*1160*/  DSETP.GEU.AND P0, PT, R4, R14, PT ;  /* 0x0000000e0400722a */ /* 0x000fcc0003f0e000 */
[----:B------:R-:W-:Y:S02]  /*1170*/  FSEL R4, R14, R4, !P0 ;  /* 0x000000040e047208 */ /* 0x000fe40004000000 */
[----:B------:R-:W-:-:S06]  /*1180*/  FSEL R5, R15, R5, !P0 ;  /* 0x000000050f057208 */ /* 0x000fcc0004000000 */
[----:B0-----:R-:W-:-:S06]  /*1190*/  DSETP.GEU.AND P0, PT, R4, R2, PT ;  /* 0x000000020400722a */ /* 0x001fcc0003f0e000 */
[----:B------:R-:W-:Y:S02]  /*11a0*/  FSEL R2, R2, R4, !P0 ;  /* 0x0000000402027208 */ /* 0x000fe40004000000 */
[----:B------:R-:W-:Y:S01]  /*11b0*/  FSEL R3, R3, R5, !P0 ;  /* 0x0000000503037208 */ /* 0x000fe20004000000 */
[----:B------:R-:W-:Y:S06]  /*11c0*/  BRA `(.L_x_102) ;  /* 0x0000001c00487947 */ /* 0x000fec0003800000 */
.L_x_101:
[----:B------:R-:W-:Y:S01]  /*11d0*/  LOP3.LUT R2, R0, 0x3e0, RZ, 0xc0, !PT ;  /* 0x000003e000027812 */ /* 0x000fe200078ec0ff */
[----:B------:R-:W0:Y:S03]  /*11e0*/  S2R R12, SR_LANEID ;  /* 0x00000000000c7919 */ /* 0x000e260000000000 */
[----:B------:R-:W-:Y:S01]  /*11f0*/  LOP3.LUT R7, RZ, R2, RZ, 0x33, !PT ;  /* 0x00000002ff077212 */ /* 0x000fe200078e33ff */
[----:B------:R-:W-:-:S04]  /*1200*/  VIADD R3, R2, 0x20 ;  /* 0x0000002002037836 */ /* 0x000fc80000000000 */
[----:B------:R-:W-:Y:S01]  /*1210*/  IMAD.IADD R7, R7, 0x1, R8 ;  /* 0x0000000107077824 */ /* 0x000fe200078e0208 */
[----:B------:R-:W-:-:S04]  /*1220*/  ISETP.GT.U32.AND P0, PT, R3, R8, PT ;  /* 0x000000080300720c */ /* 0x000fc80003f04070 */
        /* <DEDUP_REMOVED lines=29> */
[C---:B------:R-:W-:Y:S02]  /*1400*/  ISETP.NE.AND P0, PT, R12.reuse, RZ, PT ;  /* 0x000000ff0c00720c */ /* 0x040fe40003f05270 */
[----:B------:R-:W0:Y:S11]  /*1410*/  SHFL.DOWN PT, R3, R5, 0x8, R7 ;  /* 0x0900000005037989 */ /* 0x000e3600000e0007 */
[----:B------:R-:W1:Y:S01]  /*1420*/  @!P0 S2R R11, SR_CgaCtaId ;  /* 0x00000000000b8919 */ /* 0x000e620000008800 */
[----:B------:R-:W-:Y:S01]  /*1430*/  @!P0 MOV R6, 0x400 ;  /* 0x0000040000068802 */ /* 0x000fe20000000f00 */
[----:B0-----:R-:W-:Y:S01]  /*1440*/  DSETP.GEU.AND P2, PT, R4, R2, PT ;  /* 0x000000020400722a */ /* 0x001fe20003f4e000 */
[----:B------:R-:W-:-:S05]  /*1450*/  VIADD R4, R12, 0x10 ;  /* 0x000000100c047836 */ /* 0x000fca0000000000 */
[----:B------:R-:W-:Y:S02]  /*1460*/  @!P1 FSEL R10, R2, R10, !P2 ;  /* 0x0000000a020a9208 */ /* 0x000fe40005000000 */
[----:B------:R-:W-:Y:S02]  /*1470*/  @!P1 FSEL R5, R3, R5, !P2 ;  /* 0x0000000503059208 */ /* 0x000fe40005000000 */
[----:B------:R-:W-:Y:S01]  /*1480*/  ISETP.GT.AND P1, PT, R4, R7, PT ;  /* 0x000000070400720c */ /* 0x000fe20003f24270 */
[----:B------:R-:W-:Y:S01]  /*1490*/  SHFL.DOWN PT, R2, R10, 0x10, R7 ;  /* 0x0a0000000a027989 */ /* 0x000fe200000e0007 */
[----:B------:R-:W-:-:S03]  /*14a0*/  IMAD.MOV.U32 R4, RZ, RZ, R10 ;  /* 0x000000ffff047224 */ /* 0x000fc600078e000a */
[----:B------:R-:W0:Y:S01]  /*14b0*/  SHFL.DOWN PT, R3, R5, 0x10, R7 ;  /* 0x0a00000005037989 */ /* 0x000e2200000e0007 */
[----:B-1----:R-:W-:Y:S02]  /*14c0*/  @!P0 LEA R11, R11, R6, 0x18 ;  /* 0x000000060b0b8211 */ /* 0x002fe400078ec0ff */
[----:B0-----:R-:W-:Y:S01]  /*14d0*/  DSETP.GEU.AND P2, PT, R4, R2, PT ;  /* 0x000000020400722a */ /* 0x001fe20003f4e000 */
[----:B------:R-:W-:-:S05]  /*14e0*/  @!P0 SHF.R.U32.HI R4, RZ, 0x2, R0 ;  /* 0x00000002ff048819 */ /* 0x000fca0000011600 */
[----:B------:R-:W-:Y:S02]  /*14f0*/  @!P1 FSEL R10, R2, R10, !P2 ;  /* 0x0000000a020a9208 */ /* 0x000fe40005000000 */
[----:B------:R-:W-:Y:S02]  /*1500*/  @!P1 FSEL R5, R3, R5, !P2 ;  /* 0x0000000503059208 */ /* 0x000fe40005000000 */
[----:B------:R-:W-:Y:S01]  /*1510*/  ISETP.NE.AND P2, PT, R0, RZ, PT ;  /* 0x000000ff0000720c */ /* 0x000fe20003f45270 */
[----:B------:R-:W-:Y:S01]  /*1520*/  IMAD.MOV.U32 R2, RZ, RZ, R10 ;  /* 0x000000ffff027224 */ /* 0x000fe200078e000a */
[----:B------:R-:W-:Y:S01]  /*1530*/  @!P0 LOP3.LUT R4, R4, 0xf8, RZ, 0xc0, !PT ;  /* 0x000000f804048812 */ /* 0x000fe200078ec0ff */
[----:B------:R-:W-:-:S04]  /*1540*/  IMAD.MOV.U32 R3, RZ, RZ, R5 ;  /* 0x000000ffff037224 */ /* 0x000fc800078e0005 */
[----:B------:R-:W-:-:S05]  /*1550*/  @!P0 IMAD.IADD R11, R4, 0x1, R11 ;  /* 0x00000001040b8824 */ /* 0x000fca00078e020b */
[----:B------:R0:W-:Y:S01]  /*1560*/  @!P0 STS.64 [R11+0x8], R2 ;  /* 0x000008020b008388 */ /* 0x0001e20000000a00 */
[----:B------:R-:W-:Y:S06]  /*1570*/  BAR.SYNC.DEFER_BLOCKING 0x0 ;  /* 0x0000000000007b1d */ /* 0x000fec0000010000 */
[----:B------:R-:W-:Y:S05]  /*1580*/  @P2 BRA `(.L_x_102) ;  /* 0x0000001800582947 */ /* 0x000fea0003800000 */
[----:B------:R-:W1:Y:S01]  /*1590*/  S2UR UR5, SR_CgaCtaId ;  /* 0x00000000000579c3 */ /* 0x000e620000008800 */
[----:B------:R-:W-:Y:S01]  /*15a0*/  UMOV UR4, 0x400 ;  /* 0x0000040000047882 */ /* 0x000fe20000000000 */
[C---:B------:R-:W-:Y:S02]  /*15b0*/  ISETP.GT.U32.AND P0, PT, R8.reuse, 0x20, PT ;  /* 0x000000200800780c */ /* 0x040fe40003f04070 */
[----:B------:R-:W-:Y:S02]  /*15c0*/  ISETP.GT.U32.AND P1, PT, R8, 0x40, PT ;  /* 0x000000400800780c */ /* 0x000fe40003f24070 */
[C---:B------:R-:W-:Y:S02]  /*15d0*/  ISETP.GT.U32.AND.EX P0, PT, R9.reuse, RZ, PT, P0 ;  /* 0x000000ff0900720c */ /* 0x040fe40003f04100 */
[----:B------:R-:W-:Y:S01]  /*15e0*/  ISETP.GT.U32.AND.EX P1, PT, R9, RZ, PT, P1 ;  /* 0x000000ff0900720c */ /* 0x000fe20003f24110 */
[----:B-1----:R-:W-:-:S09]  /*15f0*/  ULEA UR4, UR5, UR4, 0x18 ;  /* 0x0000000405047291 */ /* 0x002fd2000f8ec0ff */
[----:B------:R-:W1:Y:S04]  /*1600*/  LDS.128 R16, [UR4+0x10] ;  /* 0x00001004ff107984 */ /* 0x000e680008000c00 */
[----:B------:R-:W2:Y:S01]  /*1610*/  LDS.128 R12, [UR4+0x20] ;  /* 0x00002004ff0c7984 */ /* 0x000ea20008000c00 */
[----:B-1----:R-:W-:-:S06]  /*1620*/  DSETP.GEU.AND P3, PT, R2, R16, PT ;  /* 0x000000100200722a */ /* 0x002fcc0003f6e000 */
[-C--:B------:R-:W-:Y:S02]  /*1630*/  FSEL R5, R16, R2.reuse, !P3 ;  /* 0x0000000210057208 */ /* 0x080fe40005800000 */
[-C--:B0-----:R-:W-:Y:S02]  /*1640*/  FSEL R11, R17, R3.reuse, !P3 ;  /* 0x00000003110b7208 */ /* 0x081fe40005800000 */
[----:B------:R-:W-:Y:S02]  /*1650*/  FSEL R10, R5, R2, P0 ;  /* 0x00000002050a7208 */ /* 0x000fe40000000000 */
[----:B------:R-:W-:Y:S01]  /*1660*/  FSEL R11, R11, R3, P0 ;  /* 0x000000030b0b7208 */ /* 0x000fe20000000000 */
[----:B------:R-:W0:Y:S01]  /*1670*/  LDS.128 R4, [UR4+0x30] ;  /* 0x00003004ff047984 */ /* 0x000e220008000c00 */
[----:B------:R-:W-:Y:S01]  /*1680*/  ISETP.GT.U32.AND P0, PT, R8, 0x60, PT ;  /* 0x000000600800780c */ /* 0x000fe20003f04070 */
[----:B------:R-:W-:Y:S02]  /*1690*/  IMAD.MOV.U32 R2, RZ, RZ, R10 ;  /* 0x000000ffff027224 */ /* 0x000fe400078e000a */
[----:B------:R-:W-:Y:S01]  /*16a0*/  IMAD.MOV.U32 R3, RZ, RZ, R11 ;  /* 0x000000ffff037224 */ /* 0x000fe200078e000b */
[----:B------:R-:W-:-:S05]  /*16b0*/  ISETP.GT.U32.AND.EX P0, PT, R9, RZ, PT, P0 ;  /* 0x000000ff0900720c */ /* 0x000fca0003f04100 */
[----:B------:R-:W-:-:S06]  /*16c0*/  DSETP.GEU.AND P3, PT, R2, R18, PT ;  /* 0x000000120200722a */ /* 0x000fcc0003f6e000 */
[----:B------:R-:W-:Y:S02]  /*16d0*/  @P1 FSEL R10, R18, R10, !P3 ;  /* 0x0000000a120a1208 */ /* 0x000fe40005800000 */
[----:B------:R-:W-:Y:S02]  /*16e0*/  @P1 FSEL R11, R19, R11, !P3 ;  /* 0x0000000b130b1208 */ /* 0x000fe40005800000 */
[----:B------:R-:W-:Y:S01]  /*16f0*/  ISETP.GT.U32.AND P1, PT, R8, 0x80, PT ;  /* 0x000000800800780c */ /* 0x000fe20003f24070 */
[----:B------:R-:W-:Y:S02]  /*1700*/  IMAD.MOV.U32 R2, RZ, RZ, R10 ;  /* 0x000000ffff027224 */ /* 0x000fe400078e000a */
[----:B------:R-:W-:Y:S01]  /*1710*/  IMAD.MOV.U32 R3, RZ, RZ, R11 ;  /* 0x000000ffff037224 */ /* 0x000fe200078e000b */
[----:B------:R-:W-:-:S05]  /*1720*/  ISETP.GT.U32.AND.EX P1, PT, R9, RZ, PT, P1 ;  /* 0x000000ff0900720c */ /* 0x000fca0003f24110 */
[----:B--2---:R-:W-:Y:S01]  /*1730*/  DSETP.GEU.AND P3, PT, R2, R12, PT ;  /* 0x0000000c0200722a */ /* 0x004fe20003f6e000 */
[----:B------:R-:W1:Y:S05]  /*1740*/  LDS.64 R2, [UR4+0x40] ;  /* 0x00004004ff027984 */ /* 0x000e6a0008000a00 */
[----:B------:R-:W-:Y:S02]  /*1750*/  @P0 FSEL R10, R12, R10, !P3 ;  /* 0x0000000a0c0a0208 */ /* 0x000fe40005800000 */
[----:B------:R-:W-:Y:S02]  /*1760*/  @P0 FSEL R11, R13, R11, !P3 ;  /* 0x0000000b0d0b0208 */ /* 0x000fe40005800000 */
[----:B------:R-:W-:-:S04]  /*1770*/  ISETP.GT.U32.AND P0, PT, R8, 0xa0, PT ;  /* 0x000000a00800780c */ /* 0x000fc80003f04070 */
[----:B------:R-:W-:Y:S01]  /*1780*/  DSETP.GEU.AND P3, PT, R10, R14, PT ;  /* 0x0000000e0a00722a */ /* 0x000fe20003f6e000 */
[----:B------:R-:W-:-:S05]  /*1790*/  ISETP.GT.U32.AND.EX P0, PT, R9, RZ, PT, P0 ;  /* 0x000000ff0900720c */ /* 0x000fca0003f04100 */
[----:B------:R-:W-:Y:S02]  /*17a0*/  @P1 FSEL R10, R14, R10, !P3 ;  /* 0x0000000a0e0a1208 */ /* 0x000fe40005800000 */
[----:B------:R-:W-:Y:S02]  /*17b0*/  @P1 FSEL R11, R15, R11, !P3 ;  /* 0x0000000b0f0b1208 */ /* 0x000fe40005800000 */
[----:B------:R-:W-:-:S04]  /*17c0*/  ISETP.GT.U32.AND P1, PT, R8, 0xc0, PT ;  /* 0x000000c00800780c */ /* 0x000fc80003f24070 */
[----:B0-----:R-:W-:Y:S01]  /*17d0*/  DSETP.GEU.AND P3, PT, R10, R4, PT ;  /* 0x000000040a00722a */ /* 0x001fe20003f6e000 */
[----:B------:R-:W-:-:S05]  /*17e0*/  ISETP.GT.U32.AND.EX P1, PT, R9, RZ, PT, P1 ;  /* 0x000000ff0900720c */ /* 0x000fca0003f24110 */
[----:B------:R-:W-:Y:S02]  /*17f0*/  @P0 FSEL R10, R4, R10, !P3 ;  /* 0x0000000a040a0208 */ /* 0x000fe40005800000 */
[----:B------:R-:W-:Y:S02]  /*1800*/  @P0 FSEL R11, R5, R11, !P3 ;  /* 0x0000000b050b0208 */ /* 0x000fe40005800000 */
[----:B------:R-:W-:Y:S01]  /*1810*/  ISETP.GT.U32.AND P0, PT, R8, 0xe0, PT ;  /* 0x000000e00800780c */ /* 0x000fe20003f04070 */
[----:B------:R-:W-:Y:S02]  /*1820*/  IMAD.MOV.U32 R4, RZ, RZ, R10 ;  /* 0x000000ffff047224 */ /* 0x000fe400078e000a */
[----:B------:R-:W-:Y:S01]  /*1830*/  IMAD.MOV.U32 R5, RZ, RZ, R11 ;  /* 0x000000ffff057224 */ /* 0x000fe200078e000b */
[----:B------:R-:W-:-:S05]  /*1840*/  ISETP.GT.U32.AND.EX P0, PT, R9, RZ, PT, P0 ;  /* 0x000000ff0900720c */ /* 0x000fca0003f04100 */
        /* <DEDUP_REMOVED lines=11> */
.L_x_88:
[----:B------:R-:W0:Y:S01]  /*1900*/  S2R R0, SR_TID.X ;  /* 0x0000000000007919 */ /* 0x000e220000002100 */
[----:B------:R-:W0:Y:S02]  /*1910*/  LDC.64 R10, c[0x0][0x380] ;  /* 0x0000e000ff0a7b82 */ /* 0x000e240000000a00 */
[----:B0-----:R-:W-:-:S05]  /*1920*/  IMAD.WIDE.U32 R10, R0, 0x8, R10 ;  /* 0x00000008000a7825 */ /* 0x001fca00078e000a */
        /* <DEDUP_REMOVED lines=23> */
[----:B------:R-:W-:Y:S01]  /*1aa0*/  IMAD.MOV.U32 R3, RZ, RZ, 0x800 ;  /* 0x00000800ff037424 */ /* 0x000fe200078e00ff */
[----:B------:R-:W-:-:S04]  /*1ab0*/  IADD3 R2, P1, PT, R8, -0x800, RZ ;  /* 0xfffff80008027810 */ /* 0x000fc80007f3e0ff */
[----:B------:R-:W-:-:S06]  /*1ac0*/  DSETP.GEU.AND P0, PT, R4, R18, PT ;  /* 0x000000120400722a */ /* 0x000fcc0003f0e000 */
[----:B------:R-:W-:Y:S01]  /*1ad0*/  FSEL R6, R18, R4, !P0 ;  /* 0x0000000412067208 */ /* 0x000fe20004000000 */
[----:B------:R-:W-:Y:S01]  /*1ae0*/  IMAD.MOV.U32 R4, RZ, RZ, RZ ;  /* 0x000000ffff047224 */ /* 0x000fe200078e00ff */
[----:B------:R-:W-:Y:S02]  /*1af0*/  FSEL R7, R19, R5, !P0 ;  /* 0x0000000513077208 */ /* 0x000fe40004000000 */
[----:B------:R-:W-:Y:S02]  /*1b00*/  ISETP.GE.U32.AND P0, PT, R2, 0x800, PT ;  /* 0x000008000200780c */ /* 0x000fe40003f06070 */
[----:B------:R-:W-:Y:S02]  /*1b10*/  IADD3.X R5, PT, PT, R9, -0x1, RZ, P1, !PT ;  /* 0xffffffff09057810 */ /* 0x000fe40000ffe4ff */
[----:B------:R-:W-:Y:S02]  /*1b20*/  DSETP.GEU.AND P1, PT, R6, R20, PT ;  /* 0x000000140600722a */ /* 0x000fe40003f2e000 */
[----:B------:R-:W-:-:S04]  /*1b30*/  ISETP.GE.U32.AND.EX P0, PT, R5, RZ, PT, P0 ;  /* 0x000000ff0500720c */ /* 0x000fc80003f06100 */
[----:B------:R-:W-:Y:S02]  /*1b40*/  FSEL R6, R20, R6, !P1 ;  /* 0x0000000614067208 */ /* 0x000fe40004800000 */
[----:B------:R-:W-:-:S07]  /*1b50*/  FSEL R7, R21, R7, !P1 ;  /* 0x0000000715077208 */ /* 0x000fce0004800000 */
[----:B------:R-:W-:Y:S05]  /*1b60*/  @!P0 BRA `(.L_x_103) ;  /* 0x0000000000bc8947 */ /* 0x000fea0003800000 */
[----:B------:R-:W0:Y:S01]  /*1b70*/  LDC.64 R8, c[0x0][0x390] ;  /* 0x0000e400ff087b82 */ /* 0x000e220000000a00 */
[----:B------:R-:W-:Y:S02]  /*1b80*/  IMAD.MOV.U32 R3, RZ, RZ, 0x800 ;  /* 0x00000800ff037424 */ /* 0x000fe400078e00ff */
[----:B------:R-:W-:-:S07]  /*1b90*/  IMAD.MOV.U32 R4, RZ, RZ, RZ ;  /* 0x000000ffff047224 */ /* 0x000fce00078e00ff */
.L_x_105:
[----:B------:R-:W-:-:S04]  /*1ba0*/  LEA R16, P0, R3, R10, 0x3 ;  /* 0x0000000a03107211 */ /* 0x000fc800078018ff */
[----:B------:R-:W-:-:S05]  /*1bb0*/  LEA.HI.X R17, R3, R11, R4, 0x3, P0 ;  /* 0x0000000b03117211 */ /* 0x000fca00000f1c04 */
        /* <DEDUP_REMOVED lines=28> */
[----:B0-----:R-:W-:Y:S02]  /*1d80*/  IADD3 R12, P1, PT, -R3, R8, RZ ;  /* 0x00000008030c7210 */ /* 0x001fe40007f3e1ff */
[----:B------:R-:W-:Y:S02]  /*1d90*/  FSEL R7, R13, R7, !P0 ;  /* 0x000000070d077208 */ /* 0x000fe40004000000 */
[----:B------:R-:W-:Y:S01]  /*1da0*/  ISETP.GE.U32.AND P0, PT, R12, 0x800, PT ;  /* 0x000008000c00780c */ /* 0x000fe20003f06070 */
[----:B------:R-:W-:-:S03]  /*1db0*/  IMAD.X R12, R9, 0x1, ~R4, P1 ;  /* 0x00000001090c7824 */ /* 0x000fc600008e0e04 */
[----:B------:R-:W-:Y:S02]  /*1dc0*/  DSETP.GEU.AND P1, PT, R6, R14, PT ;  /* 0x0000000e0600722a */ /* 0x000fe40003f2e000 */
[----:B------:R-:W-:-:S04]  /*1dd0*/  ISETP.GE.U32.AND.EX P0, PT, R12, RZ, PT, P0 ;  /* 0x000000ff0c00720c */ /* 0x000fc80003f06100 */
[----:B------:R-:W-:Y:S02]  /*1de0*/  FSEL R6, R14, R6, !P1 ;  /* 0x000000060e067208 */ /* 0x000fe40004800000 */
[----:B------:R-:W-:-:S07]  /*1df0*/  FSEL R7, R15, R7, !P1 ;  /* 0x000000070f077208 */ /* 0x000fce0004800000 */
[----:B------:R-:W-:Y:S05]  /*1e00*/  @!P0 BRA `(.L_x_104) ;  /* 0x0000000c00088947 */ /* 0x000fea0003800000 */
[----:B------:R-:W-:-:S05]  /*1e10*/  IADD3 R3, P0, PT, R3, 0x800, RZ ;  /* 0x0000080003037810 */ /* 0x000fca0007f1e0ff */
[----:B------:R-:W-:Y:S01]  /*1e20*/  IMAD.X R4, RZ, RZ, R4, P0 ;  /* 0x000000ffff047224 */ /* 0x000fe200000e0604 */
[----:B------:R-:W-:-:S04]  /*1e30*/  ISETP.GT.U32.AND P0, PT, R3, R2, PT ;  /* 0x000000020300720c */ /* 0x000fc80003f04070 */
[----:B------:R-:W-:-:S13]  /*1e40*/  ISETP.GT.U32.AND.EX P0, PT, R4, R5, PT, P0 ;  /* 0x000000050400720c */ /* 0x000fda0003f04100 */
[----:B------:R-:W-:Y:S05]  /*1e50*/  @!P0 BRA `(.L_x_105) ;  /* 0xfffffffc00508947 */ /* 0x000fea000383ffff */
.L_x_103:
[----:B------:R-:W-:Y:S01]  /*1e60*/  IMAD.IADD R5, R8, 0x1, -R3 ;  /* 0x0000000108057824 */ /* 0x000fe200078e0a03 */
[----:B------:R-:W-:Y:S01]  /*1e70*/  ISETP.GE.U32.AND P1, PT, R3, R8, PT ;  /* 0x000000080300720c */ /* 0x000fe20003f26070 */
[----:B------:R-:W-:Y:S03]  /*1e80*/  BSSY.RECONVERGENT B1, `(.L_x_104) ;  /* 0x00000ba000017945 */ /* 0x000fe60003800200 */
[----:B------:R-:W-:-:S04]  /*1e90*/  ISETP.GE.AND P0, PT, R0, R5, PT ;  /* 0x000000050000720c */ /* 0x000fc80003f06270 */
[----:B------:R-:W-:-:S13]  /*1ea0*/  ISETP.GE.U32.OR.EX P0, PT, R4, R9, P0, P1 ;  /* 0x000000090400720c */ /* 0x000fda0000706510 */
[----:B------:R-:W-:Y:S05]  /*1eb0*/  @P0 BRA `(.L_x_106) ;  /* 0x0000000800d80947 */ /* 0x000fea0003800000 */
[----:B------:R-:W-:Y:S01]  /*1ec0*/  LOP3.LUT R2, RZ, R0, RZ, 0x33, !PT ;  /* 0x00000000ff027212 */ /* 0x000fe200078e33ff */
[----:B------:R-:W-:Y:S03]  /*1ed0*/  BSSY.RECONVERGENT B2, `(.L_x_107) ;  /* 0x0000058000027945 */ /* 0x000fe60003800200 */
[----:B------:R-:W-:-:S04]  /*1ee0*/  IADD3 R2, PT, PT, -R3, R8, R2 ;  /* 0x0000000803027210 */ /* 0x000fc80007ffe102 */
[C---:B------:R-:W-:Y:S02]  /*1ef0*/  ISETP.GE.U32.AND P1, PT, R2.reuse, 0xf00, PT ;  /* 0x00000f000200780c */ /* 0x040fe40003f26070 */
[----:B------:R-:W-:Y:S01]  /*1f00*/  LEA.HI R5, R2, 0x1, RZ, 0x18 ;  /* 0x0000000102057811 */ /* 0x000fe200078fc0ff */
[----:B------:R-:W-:-:S03]  /*1f10*/  IMAD.MOV.U32 R2, RZ, RZ, R0 ;  /* 0x000000ffff027224 */ /* 0x000fc600078e0000 */
[----:B------:R-:W-:-:S04]  /*1f20*/  LOP3.LUT R42, R5, 0xf, RZ, 0xc0, !PT ;  /* 0x0000000f052a7812 */ /* 0x000fc800078ec0ff */
[----:B------:R-:W-:-:S03]  /*1f30*/  ISETP.NE.AND P0, PT, R42, RZ, PT ;  /* 0x000000ff2a00720c */ /* 0x000fc60003f05270 */
[----:B------:R-:W-:Y:S10]  /*1f40*/  @!P1 BRA `(.L_x_108) ;  /* 0x0000000400409947 */ /* 0x000ff40003800000 */
[----:B------:R-:W0:Y:S01]  /*1f50*/  LDCU.64 UR4, c[0x0][0x380] ;  /* 0x00007000ff0477ac */ /* 0x000e220008000a00 */
[----:B------:R-:W-:Y:S02]  /*1f60*/  IADD3 R9, P1, PT, R0, R3, RZ ;  /* 0x0000000300097210 */ /* 0x000fe40007f3e0ff */
[----:B------:R-:W-:-:S03]  /*1f70*/  LOP3.LUT R43, R5, 0x1fffff0, RZ, 0xc0, !PT ;  /* 0x01fffff0052b7812 */ /* 0x000fc600078ec0ff */
[----:B------:R-:W-:Y:S02]  /*1f80*/  IMAD.X R2, RZ, RZ, R4, P1 ;  /* 0x000000ffff027224 */ /* 0x000fe400008e0604 */
[----:B------:R-:W-:Y:S01]  /*1f90*/  IMAD.MOV R43, RZ, RZ, -R43 ;  /* 0x000000ffff2b7224 */ /* 0x000fe200078e0a2b */
[----:B0-----:R-:W-:-:S04]  /*1fa0*/  LEA R8, P2, R9, UR4, 0x3 ;  /* 0x0000000409087c11 */ /* 0x001fc8000f8418ff */
[----:B------:R-:W-:Y:S02]  /*1fb0*/  IADD3 R8, P1, PT, R8, 0x4000, RZ ;  /* 0x0000400008087810 */ /* 0x000fe40007f3e0ff */
[----:B------:R-:W-:Y:S01]  /*1fc0*/  LEA.HI.X R9, R9, UR5, R2, 0x3, P2 ;  /* 0x0000000509097c11 */ /* 0x000fe200090f1c02 */
[----:B------:R-:W-:-:S04]  /*1fd0*/  IMAD.MOV.U32 R2, RZ, RZ, R0 ;  /* 0x000000ffff027224 */ /* 0x000fc800078e0000 */
[----:B------:R-:W-:-:S07]  /*1fe0*/  IMAD.X R9, RZ, RZ, R9, P1 ;  /* 0x000000ffff097224 */ /* 0x000fce00008e0609 */
.L_x_109:
[----:B------:R-:W2:Y:S04]  /*1ff0*/  LDG.E.64 R10, desc[UR6][R8.64+-0x4000] ;  /* 0xffc00006080a7981 */ /* 0x000ea8000c1e1b00 */
[----:B------:R-:W3:Y:S04]  /*2000*/  LDG.E.64 R12, desc[UR6][R8.64+-0x3800] ;  /* 0xffc80006080c7981 */ /* 0x000ee8000c1e1b00 */
[----:B------:R-:W4:Y:S04]  /*2010*/  LDG.E.64 R14, desc[UR6][R8.64+-0x3000] ;  /* 0xffd00006080e7981 */ /* 0x000f28000c1e1b00 */
[----:B------:R-:W5:Y:S04]  /*2020*/  LDG.E.64 R16, desc[UR6][R8.64+-0x2800] ;  /* 0xffd8000608107981 */ /* 0x000f68000c1e1b00 */
        /* <DEDUP_REMOVED lines=11> */
[----:B------:R0:W5:Y:S01]  /*20e0*/  LDG.E.64 R40, desc[UR6][R8.64+0x3800] ;  /* 0x0038000608287981 */ /* 0x000162000c1e1b00 */
[----:B------:R-:W-:-:S02]  /*20f0*/  VIADD R43, R43, 0x10 ;  /* 0x000000102b2b7836 */ /* 0x000fc40000000000 */
[----:B------:R-:W-:-:S03]  /*2100*/  VIADD R2, R2, 0x1000 ;  /* 0x0000100002027836 */ /* 0x000fc60000000000 */
[----:B------:R-:W-:Y:S02]  /*2110*/  ISETP.NE.AND P2, PT, R43, RZ, PT ;  /* 0x000000ff2b00720c */ /* 0x000fe40003f45270 */
[----:B0-----:R-:W-:-:S05]  /*2120*/  IADD3 R8, P3, PT, R8, 0x8000, RZ ;  /* 0x0000800008087810 */ /* 0x001fca0007f7e0ff */
        /* <DEDUP_REMOVED lines=50> */
.L_x_108:
[----:B------:R-:W-:Y:S05]  /*2450*/  BSYNC.RECONVERGENT B2 ;  /* 0x0000000000027941 */ /* 0x000fea0003800200 */
.L_x_107:
[----:B------:R-:W-:Y:S05]  /*2460*/  @!P0 BRA `(.L_x_106) ;  /* 0x00000004006c8947 */ /* 0x000fea0003800000 */
[----:B------:R-:W-:Y:S01]  /*2470*/  ISETP.GE.U32.AND P1, PT, R42, 0x8, PT ;  /* 0x000000082a00780c */ /* 0x000fe20003f26070 */
[----:B------:R-:W-:Y:S01]  /*2480*/  BSSY.RECONVERGENT B2, `(.L_x_110) ;  /* 0x000002a000027945 */ /* 0x000fe20003800200 */
[----:B------:R-:W-:-:S04]  /*2490*/  LOP3.LUT R26, R5, 0x7, RZ, 0xc0, !PT ;  /* 0x00000007051a7812 */ /* 0x000fc800078ec0ff */
[----:B------:R-:W-:-:S07]  /*24a0*/  ISETP.NE.AND P0, PT, R26, RZ, PT ;  /* 0x000000ff1a00720c */ /* 0x000fce0003f05270 */
[----:B------:R-:W-:Y:S06]  /*24b0*/  @!P1 BRA `(.L_x_111) ;  /* 0x0000000000989947 */ /* 0x000fec0003800000 */
[----:B------:R-:W0:Y:S01]  /*24c0*/  LDCU.64 UR4, c[0x0][0x380] ;  /* 0x00007000ff0477ac */ /* 0x000e220008000a00 */
[----:B------:R-:W-:-:S05]  /*24d0*/  IADD3 R8, P1, PT, R2, R3, RZ ;  /* 0x0000000302087210 */ /* 0x000fca0007f3e0ff */
[----:B------:R-:W-:Y:S01]  /*24e0*/  IMAD.X R9, RZ, RZ, R4, P1 ;  /* 0x000000ffff097224 */ /* 0x000fe200008e0604 */
[----:B0-----:R-:W-:-:S04]  /*24f0*/  LEA R10, P1, R8, UR4, 0x3 ;  /* 0x00000004080a7c11 */ /* 0x001fc8000f8218ff */
        /* <DEDUP_REMOVED lines=34> */
.L_x_111:
[----:B------:R-:W-:Y:S05]  /*2720*/  BSYNC.RECONVERGENT B2 ;  /* 0x0000000000027941 */ /* 0x000fea0003800200 */
.L_x_110:
        /* <DEDUP_REMOVED lines=28> */
.L_x_113:
[----:B------:R-:W-:Y:S05]  /*28f0*/  BSYNC.RECONVERGENT B2 ;  /* 0x0000000000027941 */ /* 0x000fea0003800200 */
.L_x_112:
[----:B------:R-:W-:Y:S05]  /*2900*/  @!P0 BRA `(.L_x_106) ;  /* 0x0000000000448947 */ /* 0x000fea0003800000 */
[----:B------:R-:W0:Y:S01]  /*2910*/  LDCU.64 UR4, c[0x0][0x380] ;  /* 0x00007000ff0477ac */ /* 0x000e220008000a00 */
[----:B------:R-:W-:-:S05]  /*2920*/  IADD3 R3, P0, PT, R2, R3, RZ ;  /* 0x0000000302037210 */ /* 0x000fca0007f1e0ff */
[----:B------:R-:W-:Y:S02]  /*2930*/  IMAD.X R8, RZ, RZ, R4, P0 ;  /* 0x000000ffff087224 */ /* 0x000fe400000e0604 */
[----:B------:R-:W-:Y:S01]  /*2940*/  IMAD.MOV R4, RZ, RZ, -R18 ;  /* 0x000000ffff047224 */ /* 0x000fe200078e0a12 */
[----:B0-----:R-:W-:-:S04]  /*2950*/  LEA R5, P1, R3, UR4, 0x3 ;  /* 0x0000000403057c11 */ /* 0x001fc8000f8218ff */
[----:B------:R-:W-:-:S09]  /*2960*/  LEA.HI.X R8, R3, UR5, R8, 0x3, P1 ;  /* 0x0000000503087c11 */ /* 0x000fd200088f1c08 */
.L_x_114:
[----:B------:R-:W-:Y:S02]  /*2970*/  IMAD.MOV.U32 R2, RZ, RZ, R5 ;  /* 0x000000ffff027224 */ /* 0x000fe400078e0005 */
[----:B------:R-:W-:-:S06]  /*2980*/  IMAD.MOV.U32 R3, RZ, RZ, R8 ;  /* 0x000000ffff037224 */ /* 0x000fcc00078e0008 */
[----:B------:R-:W2:Y:S01]  /*2990*/  LDG.E.64 R2, desc[UR6][R2.64] ;  /* 0x0000000602027981 */ /* 0x000ea2000c1e1b00 */
[----:B------:R-:W-:Y:S01]  /*29a0*/  VIADD R4, R4, 0x1 ;  /* 0x0000000104047836 */ /* 0x000fe20000000000 */
[----:B------:R-:W-:-:S04]  /*29b0*/  IADD3 R5, P2, PT, R5, 0x800, RZ ;  /* 0x0000080005057810 */ /* 0x000fc80007f5e0ff */
[----:B------:R-:W-:Y:S01]  /*29c0*/  ISETP.NE.AND P1, PT, R4, RZ, PT ;  /* 0x000000ff0400720c */ /* 0x000fe20003f25270 */
[----:B------:R-:W-:Y:S01]  /*29d0*/  IMAD.X R8, RZ, RZ, R8, P2 ;  /* 0x000000ffff087224 */ /* 0x000fe200010e0608 */
[----:B--2---:R-:W-:-:S06]  /*29e0*/  DSETP.GEU.AND P0, PT, R6, R2, PT ;  /* 0x000000020600722a */ /* 0x004fcc0003f0e000 */
[----:B------:R-:W-:Y:S02]  /*29f0*/  FSEL R6, R2, R6, !P0 ;  /* 0x0000000602067208 */ /* 0x000fe40004000000 */
[----:B------:R-:W-:-:S03]  /*2a00*/  FSEL R7, R3, R7, !P0 ;  /* 0x0000000703077208 */ /* 0x000fc60004000000 */
[----:B------:R-:W-:Y:S05]  /*2a10*/  @P1 BRA `(.L_x_114) ;  /* 0xfffffffc00d41947 */ /* 0x000fea000383ffff */
.L_x_106:
[----:B------:R-:W-:Y:S05]  /*2a20*/  BSYNC.RECONVERGENT B1 ;  /* 0x0000000000017941 */ /* 0x000fea0003800200 */
.L_x_104:
        /* <DEDUP_REMOVED lines=33> */
[----:B------:R-:W-:-:S03]  /*2c40*/  @!P1 FSEL R5, R3, R5, !P0 ;  /* 0x0000000503059208 */ /* 0x000fc60004000000 */
[----:B------:R-:W-:Y:S04]  /*2c50*/  SHFL.DOWN PT, R2, R4, 0x10, 0x1f ;  /* 0x0a001f0004027f89 */ /* 0x000fe800000e0000 */
[----:B------:R-:W0:Y:S02]  /*2c60*/  SHFL.DOWN PT, R3, R5, 0x10, 0x1f ;  /* 0x0a001f0005037f89 */ /* 0x000e2400000e0000 */
[----:B0-----:R-:W-:-:S06]  /*2c70*/  DSETP.GEU.AND P0, PT, R4, R2, PT ;  /* 0x000000020400722a */ /* 0x001fcc0003f0e000 */
[----:B------:R-:W-:Y:S02]  /*2c80*/  FSEL R2, R2, R4, !P0 ;  /* 0x0000000402027208 */ /* 0x000fe40004000000 */
[----:B------:R-:W-:Y:S02]  /*2c90*/  FSEL R3, R3, R5, !P0 ;  /* 0x0000000503037208 */ /* 0x000fe40004000000 */
[----:B------:R-:W-:-:S03]  /*2ca0*/  ISETP.GT.AND P0, PT, R9, 0xf, PT ;  /* 0x0000000f0900780c */ /* 0x000fc60003f04270 */
[----:B------:R0:W-:Y:S01]  /*2cb0*/  @!P2 STS.64 [R7+0x8], R2 ;  /* 0x000008020700a388 */ /* 0x0001e20000000a00 */
[----:B------:R-:W-:Y:S01]  /*2cc0*/  BAR.SYNC.DEFER_BLOCKING 0x0 ;  /* 0x0000000000007b1d */ /* 0x000fe20000010000 */
[----:B------:R-:W-:Y:S02]  /*2cd0*/  ISETP.NE.AND P2, PT, R0, RZ, PT ;  /* 0x000000ff0000720c */ /* 0x000fe40003f45270 */
[----:B------:R-:W-:Y:S02]  /*2ce0*/  FSEL R0, R4, R2, P0 ;  /* 0x0000000204007208 */ /* 0x000fe40000000000 */
[----:B------:R-:W-:-:S03]  /*2cf0*/  FSEL R5, R5, R3, P0 ;  /* 0x0000000305057208 */ /* 0x000fc60000000000 */
[----:B0-----:R-:W-:Y:S02]  /*2d00*/  IMAD.MOV.U32 R2, RZ, RZ, R0 ;  /* 0x000000ffff027224 */ /* 0x001fe400078e0000 */
[----:B------:R-:W-:-:S04]  /*2d10*/  IMAD.MOV.U32 R3, RZ, RZ, R5 ;  /* 0x000000ffff037224 */ /* 0x000fc800078e0005 */
[----:B------:R-:W-:Y:S05]  /*2d20*/  @P2 BRA `(.L_x_102) ;  /* 0x0000000000702947 */ /* 0x000fea0003800000 */
        /* <DEDUP_REMOVED lines=27> */
[----:B------:R-:W-:-:S07]  /*2ee0*/  FSEL R3, R3, R5, !P0 ;  /* 0x0000000503037208 */ /* 0x000fce0004000000 */
.L_x_102:
[----:B------:R-:W-:Y:S05]  /*2ef0*/  BSYNC.RECONVERGENT B0 ;  /* 0x0000000000007941 */ /* 0x000fea0003800200 */
.L_x_87:
[----:B------:R-:W-:Y:S05]  /*2f00*/  @P2 EXIT ;  /* 0x000000000000294d */ /* 0x000fea0003800000 */
[----:B------:R-:W1:Y:S01]  /*2f10*/  LDCU.64 UR8, c[0x0][0x3a0] ;  /* 0x00007400ff0877ac */ /* 0x000e620008000a00 */
[----:B------:R-:W2:Y:S01]  /*2f20*/  LDC.64 R4, c[0x0][0x388] ;  /* 0x0000e200ff047b82 */ /* 0x000ea20000000a00 */
[----:B------:R-:W0:Y:S01]  /*2f30*/  LDCU.64 UR4, c[0x0][0x3a0] ;  /* 0x00007400ff0477ac */ /* 0x000e220008000a00 */
[----:B-1----:R-:W-:-:S06]  /*2f40*/  DSETP.GT.AND P0, PT, R2, UR8, PT ;  /* 0x0000000802007e2a */ /* 0x002fcc000bf04000 */
[----:B0-----:R-:W-:Y:S02]  /*2f50*/  FSEL R2, R2, UR4, P0 ;  /* 0x0000000402027c08 */ /* 0x001fe40008000000 */
[----:B------:R-:W-:-:S05]  /*2f60*/  FSEL R3, R3, UR5, P0 ;  /* 0x0000000503037c08 */ /* 0x000fca0008000000 */
[----:B--2---:R-:W-:Y:S01]  /*2f70*/  STG.E.64 desc[UR6][R4.64], R2 ;  /* 0x0000000204007986 */ /* 0x004fe2000c101b06 */
[----:B------:R-:W-:Y:S05]  /*2f80*/  EXIT ;  /* 0x000000000000794d */ /* 0x000fea0003800000 */
.L_x_115:
        /* <DEDUP_REMOVED lines=15> */
.L_x_344:


//--------------------- .text._ZN3cub18CUB_300001_SM_10006detail6reduce28DeviceReduceSingleTileKernelINS2_10policy_hubIdjN4cuda3__47maximumIdEEE10Policy1000EPdSB_iS8_ddNS5_3std3__410__identityEEEvT0_T1_T2_T3_T4_T6_ --------------------------
	.section	.text._ZN3cub18CUB_300001_SM_10006detail6reduce28DeviceReduceSingleTileKernelINS2_10policy_hubIdjN4cuda3__47maximumIdEEE10Policy1000EPdSB_iS8_ddNS5_3std3__410__identityEEEvT0_T1_T2_T3_T4_T6_,"ax",@progbits
	.align	128
        .global         _ZN3cub18CUB_300001_SM_10006detail6reduce28DeviceReduceSingleTileKernelINS2_10policy_hubIdjN4cuda3__47maximumIdEEE10Policy1000EPdSB_iS8_ddNS5_3std3__410__identityEEEvT0_T1_T2_T3_T4_T6_
        .type           _ZN3cub18CUB_300001_SM_10006detail6reduce28DeviceReduceSingleTileKernelINS2_10policy_hubIdjN4cuda3__47maximumIdEEE10Policy1000EPdSB_iS8_ddNS5_3std3__410__identityEEEvT0_T1_T2_T3_T4_T6_,@function
        .size           _ZN3cub18CUB_300001_SM_10006detail6reduce28DeviceReduceSingleTileKernelINS2_10policy_hubIdjN4cuda3__47maximumIdEEE10Policy1000EPdSB_iS8_ddNS5_3std3__410__identityEEEvT0_T1_T2_T3_T4_T6_,(.L_x_345 - _ZN3cub18CUB_300001_SM_10006detail6reduce28DeviceReduceSingleTileKernelINS2_10policy_hubIdjN4cuda3__47maximumIdEEE10Policy1000EPdSB_iS8_ddNS5_3std3__410__identityEEEvT0_T1_T2_T3_T4_T6_)
        .other          _ZN3cub18CUB_300001_SM_10006detail6reduce28DeviceReduceSingleTileKernelINS2_10policy_hubIdjN4cuda3__47maximumIdEEE10Policy1000EPdSB_iS8_ddNS5_3std3__410__identityEEEvT0_T1_T2_T3_T4_T6_,@"STO_CUDA_ENTRY STV_DEFAULT"
_ZN3cub18CUB_300001_SM_10006detail6reduce28DeviceReduceSingleTileKernelINS2_10policy_hubIdjN4cuda3__47maximumIdEEE10Policy1000EPdSB_iS8_ddNS5_3std3__410__identityEEEvT0_T1_T2_T3_T4_T6_:
.text._ZN3cub18CUB_300001_SM_10006detail6reduce28DeviceReduceSingleTileKernelINS2_10policy_hubIdjN4cuda3__47maximumIdEEE10Policy1000EPdSB_iS8_ddNS5_3std3__410__identityEEEvT0_T1_T2_T3_T4_T6_:
        /* <DEDUP_REMOVED lines=13> */
.L_x_116:
        /* <DEDUP_REMOVED lines=16> */
.L_x_121:
[----:B------:R-:W-:Y:S05]  /*01d0*/  BSYNC.RECONVERGENT B1 ;  /* 0x0000000000017941 */ /* 0x000fea0003800200 */
.L_x_120:
        /* <DEDUP_REMOVED lines=17> */
.L_x_126:
        /* <DEDUP_REMOVED lines=12> */
.L_x_125:
[----:B------:R-:W-:Y:S05]  /*03b0*/  BSYNC.RECONVERGENT B2 ;  /* 0x0000000000027941 */ /* 0x000fea0003800200 */
.L_x_124:
        /* <DEDUP_REMOVED lines=9> */
.L_x_129:
        /* <DEDUP_REMOVED lines=74> */
.L_x_128:
[----:B------:R-:W-:Y:S05]  /*08f0*/  BSYNC.RECONVERGENT B2 ;  /* 0x0000000000027941 */ /* 0x000fea0003800200 */
.L_x_127:
        /* <DEDUP_REMOVED lines=42> */
.L_x_131:
[----:B------:R-:W-:Y:S05]  /*0ba0*/  BSYNC.RECONVERGENT B2 ;  /* 0x0000000000027941 */ /* 0x000fea0003800200 */
.L_x_130:
        /* <DEDUP_REMOVED lines=20> */
.L_x_123:
[----:B------:R-:W-:Y:S05]  /*0cf0*/  BSYNC.RECONVERGENT B1 ;  /* 0x0000000000017941 */ /* 0x000fea0003800200 */
.L_x_122:
        /* <DEDUP_REMOVED lines=81> */
.L_x_132:
        /* <DEDUP_REMOVED lines=108> */
.L_x_119:
        /* <DEDUP_REMOVED lines=38> */
.L_x_136:
        /* <DEDUP_REMOVED lines=37> */
.L_x_134:
        /* <DEDUP_REMOVED lines=19> */
.L_x_140:
        /* <DEDUP_REMOVED lines=10> */
.L_x_139:
[----:B------:R-:W-:Y:S05]  /*1f50*/  BSYNC.RECONVERGENT B2 ;  /* 0x0000000000027941 */ /* 0x000fea0003800200 */
.L_x_138:
        /* <DEDUP_REMOVED lines=16> */
.L_x_143:
        /* <DEDUP_REMOVED lines=77> */
.L_x_142:
[----:B------:R-:W-:Y:S05]  /*2530*/  BSYNC.RECONVERGENT B2 ;  /* 0x0000000000027941 */ /* 0x000fea0003800200 */
.L_x_141:
        /* <DEDUP_REMOVED lines=44> */
.L_x_145:
[----:B------:R-:W-:Y:S05]  /*2800*/  BSYNC.RECONVERGENT B2 ;  /* 0x0000000000027941 */ /* 0x000fea0003800200 */
.L_x_144:
        /* <DEDUP_REMOVED lines=19> */
.L_x_137:
[----:B------:R-:W-:Y:S05]  /*2940*/  BSYNC.RECONVERGENT B1 ;  /* 0x0000000000017941 */ /* 0x000fea0003800200 */
.L_x_135:
        /* <DEDUP_REMOVED lines=75> */
.L_x_118:
        /* <DEDUP_REMOVED lines=12> */
.L_x_148:
[----:B------:R-:W-:Y:S05]  /*2ec0*/  BSYNC.RECONVERGENT B1 ;  /* 0x0000000000017941 */ /* 0x000fea0003800200 */
.L_x_147:
        /* <DEDUP_REMOVED lines=17> */
.L_x_153:
        /* <DEDUP_REMOVED lines=12> */
.L_x_152:
[----:B------:R-:W-:Y:S05]  /*30a0*/  BSYNC.RECONVERGENT B2 ;  /* 0x0000000000027941 */ /* 0x000fea0003800200 */
.L_x_151:
        /* <DEDUP_REMOVED lines=9> */
.L_x_156:
        /* <DEDUP_REMOVED lines=74> */
.L_x_155:
[----:B------:R-:W-:Y:S05]  /*35e0*/  BSYNC.RECONVERGENT B2 ;  /* 0x0000000000027941 */ /* 0x000fea0003800200 */
.L_x_154:
        /* <DEDUP_REMOVED lines=42> */
.L_x_158:
[----:B------:R-:W-:Y:S05]  /*3890*/  BSYNC.RECONVERGENT B2 ;  /* 0x0000000000027941 */ /* 0x000fea0003800200 */
.L_x_157:
        /* <DEDUP_REMOVED lines=20> */
.L_x_150:
[----:B------:R-:W-:Y:S05]  /*39e0*/  BSYNC.RECONVERGENT B1 ;  /* 0x0000000000017941 */ /* 0x000fea0003800200 */
.L_x_149:
        /* <DEDUP_REMOVED lines=85> */
.L_x_159:
        /* <DEDUP_REMOVED lines=108> */
.L_x_146:
        /* <DEDUP_REMOVED lines=38> */
.L_x_162:
        /* <DEDUP_REMOVED lines=40> */
.L_x_160:
        /* <DEDUP_REMOVED lines=20> */
.L_x_166:
        /* <DEDUP_REMOVED lines=10> */
.L_x_165:
[----:B------:R-:W-:Y:S05]  /*4cc0*/  BSYNC.RECONVERGENT B2 ;  /* 0x0000000000027941 */ /* 0x000fea0003800200 */
.L_x_164:
        /* <DEDUP_REMOVED lines=17> */
.L_x_169:
        /* <DEDUP_REMOVED lines=77> */
.L_x_168:
[----:B------:R-:W-:Y:S05]  /*52b0*/  BSYNC.RECONVERGENT B2 ;  /* 0x0000000000027941 */ /* 0x000fea0003800200 */
.L_x_167:
        /* <DEDUP_REMOVED lines=45> */
.L_x_171:
[----:B------:R-:W-:Y:S05]  /*5590*/  BSYNC.RECONVERGENT B2 ;  /* 0x0000000000027941 */ /* 0x000fea0003800200 */
.L_x_170:
        /* <DEDUP_REMOVED lines=20> */
.L_x_163:
[----:B------:R-:W-:Y:S05]  /*56e0*/  BSYNC.RECONVERGENT B1 ;  /* 0x0000000000017941 */ /* 0x000fea0003800200 */
.L_x_161:
        /* <DEDUP_REMOVED lines=82> */
.L_x_133:
[----:B------:R-:W-:Y:S05]  /*5c10*/  BSYNC.RECONVERGENT B0 ;  /* 0x0000000000007941 */ /* 0x000fea0003800200 */
.L_x_117:
        /* <DEDUP_REMOVED lines=9> */
.L_x_172:
        /* <DEDUP_REMOVED lines=13> */
.L_x_345:


//--------------------- .text._ZN3cub18CUB_300001_SM_10006detail6reduce18DeviceReduceKernelINS2_10policy_hubIdjN4cuda3__47maximumIdEEE10Policy1000EN6thrust24THRUST_300001_SM_1000_NS6detail15normal_iteratorINSC_10device_ptrIdEEEEjS8_dNS5_3std3__410__identityEEEvT0_PT3_T1_NS0_13GridEvenShareISO_EET2_T4_ --------------------------
	.section	.text._ZN3cub18CUB_300001_SM_10006detail6reduce18DeviceReduceKernelINS2_10policy_hubIdjN4cuda3__47maximumIdEEE10Policy1000EN6thrust24THRUST_300001_SM_1000_NS6detail15normal_iteratorINSC_10device_ptrIdEEEEjS8_dNS5_3std3__410__identityEEEvT0_PT3_T1_NS0_13GridEvenShareISO_EET2_T4_,"ax",@progbits
	.align	128
        .global         _ZN3cub18CUB_300001_SM_10006detail6reduce18DeviceReduceKernelINS2_10policy_hubIdjN4cuda3__47maximumIdEEE10Policy1000EN6thrust24THRUST_300001_SM_1000_NS6detail15normal_iteratorINSC_10device_ptrIdEEEEjS8_dNS5_3std3__410__identityEEEvT0_PT3_T1_NS0_13GridEvenShareISO_EET2_T4_
        .type           _ZN3cub18CUB_300001_SM_10006detail6reduce18DeviceReduceKernelINS2_10policy_hubIdjN4cuda3__47maximumIdEEE10Policy1000EN6thrust24THRUST_300001_SM_1000_NS6detail15normal_iteratorINSC_10device_ptrIdEEEEjS8_dNS5_3std3__410__identityEEEvT0_PT3_T1_NS0_13GridEvenShareISO_EET2_T4_,@function
        .size           _ZN3cub18CUB_300001_SM_10006detail6reduce18DeviceReduceKernelINS2_10policy_hubIdjN4cuda3__47maximumIdEEE10Policy1000EN6thrust24THRUST_300001_SM_1000_NS6detail15normal_iteratorINSC_10device_ptrIdEEEEjS8_dNS5_3std3__410__identityEEEvT0_PT3_T1_NS0_13GridEvenShareISO_EET2_T4_,(.L_x_346 - _ZN3cub18CUB_300001_SM_10006detail6reduce18DeviceReduceKernelINS2_10policy_hubIdjN4cuda3__47maximumIdEEE10Policy1000EN6thrust24THRUST_300001_SM_1000_NS6detail15normal_iteratorINSC_10device_ptrIdEEEEjS8_dNS5_3std3__410__identityEEEvT0_PT3_T1_NS0_13GridEvenShareISO_EET2_T4_)
        .other          _ZN3cub18CUB_300001_SM_10006detail6reduce18DeviceReduceKernelINS2_10policy_hubIdjN4cuda3__47maximumIdEEE10Policy1000EN6thrust24THRUST_300001_SM_1000_NS6detail15normal_iteratorINSC_10device_ptrIdEEEEjS8_dNS5_3std3__410__identityEEEvT0_PT3_T1_NS0_13GridEvenShareISO_EET2_T4_,@"STO_CUDA_ENTRY STV_DEFAULT"
_ZN3cub18CUB_300001_SM_10006detail6reduce18DeviceReduceKernelINS2_10policy_hubIdjN4cuda3__47maximumIdEEE10Policy1000EN6thrust24THRUST_300001_SM_1000_NS6detail15normal_iteratorINSC_10device_ptrIdEEEEjS8_dNS5_3std3__410__identityEEEvT0_PT3_T1_NS0_13GridEvenShareISO_EET2_T4_:
.text._ZN3cub18CUB_300001_SM_10006detail6reduce18DeviceReduceKernelINS2_10policy_hubIdjN4cuda3__47maximumIdEEE10Policy1000EN6thrust24THRUST_300001_SM_1000_NS6detail15normal_iteratorINSC_10device_ptrIdEEEEjS8_dNS5_3std3__410__identityEEEvT0_PT3_T1_NS0_13GridEvenShareISO_EET2_T4_:
[----:B------:R-:W-:Y:S08]  /*0000*/  LDC R1, c[0x0][0x37c] ;  /* 0x0000df00ff017b82 */ /* 0x000ff00000000800 */
[----:B------:R-:W0:Y:S01]  /*0010*/  S2UR UR10, SR_CTAID.X ;  /* 0x00000000000a79c3 */ /* 0x000e220000002500 */
[----:B------:R-:W1:Y:S01]  /*0020*/  LDCU.64 UR12, c[0x0][0x3a8] ;  /* 0x00007500ff0c77ac */ /* 0x000e620008000a00 */
[----:B------:R-:W-:Y:S01]  /*0030*/  BSSY.RECONVERGENT B0, `(.L_x_173) ;  /* 0x000033f000007945 */ /* 0x000fe20003800200 */
[----:B------:R-:W2:Y:S01]  /*0040*/  LDCU.64 UR8, c[0x0][0x358] ;  /* 0x00006b00ff0877ac */ /* 0x000ea20008000a00 */
[----:B-1----:R-:W-:Y:S01]  /*0050*/  IMAD.U32 R4, RZ, RZ, UR12 ;  /* 0x0000000cff047e24 */ /* 0x002fe2000f8e00ff */
[----:B------:R-:W-:-:S02]  /*0060*/  USHF.L.U32 UR4, UR13, 0xb, URZ ;  /* 0x0000000b0d047899 */ /* 0x000fc400080006ff */
[----:B0-----:R-:W-:-:S06]  /*0070*/  USHF.L.U32 UR6, UR10, 0xb, URZ ;  /* 0x0000000b0a067899 */ /* 0x001fcc00080006ff */
[----:B------:R-:W-:-:S05]  /*0080*/  VIADD R2, R4, -UR6 ;  /* 0x8000000604027c36 */ /* 0x000fca0008000000 */
[----:B------:R-:W-:-:S13]  /*0090*/  ISETP.GT.U32.AND P0, PT, R2, 0x7ff, PT ;  /* 0x000007ff0200780c */ /* 0x000fda0003f04070 */
[----:B--2---:R-:W-:Y:S05]  /*00a0*/  @P0 BRA `(.L_x_174) ;  /* 0x0000001800940947 */ /* 0x004fea0003800000 */
[----:B------:R-:W0:Y:S01]  /*00b0*/  S2R R3, SR_TID.X ;  /* 0x0000000000037919 */ /* 0x000e220000002100 */
[----:B------:R-:W-:Y:S01]  /*00c0*/  BSSY.RECONVERGENT B1, `(.L_x_175) ;  /* 0x000000a000017945 */ /* 0x000fe20003800200 */
[----:B------:R-:W-:Y:S02]  /*00d0*/  CS2R R14, SRZ ;  /* 0x00000000000e7805 */ /* 0x000fe4000001ff00 */
[----:B0-----:R-:W-:Y:S01]  /*00e0*/  ISETP.GE.U32.AND P0, PT, R3, R2, PT ;  /* 0x000000020300720c */ /* 0x001fe20003f06070 */
[----:B------:R-:W-:-:S12]  /*00f0*/  IMAD.MOV.U32 R21, RZ, RZ, R3 ;  /* 0x000000ffff157224 */ /* 0x000fd800078e0003 */
[----:B------:R-:W-:Y:S05]  /*0100*/  @P0 BRA `(.L_x_176) ;  /* 0x0000000000140947 */ /* 0x000fea0003800000 */
[----:B------:R-:W0:Y:S01]  /*0110*/  LDC.64 R14, c[0x0][0x380] ;  /* 0x0000e000ff0e7b82 */ /* 0x000e220000000a00 */
[----:B------:R-:W-:-:S04]  /*0120*/  VIADD R5, R3, UR6 ;  /* 0x0000000603057c36 */ /* 0x000fc80008000000 */
[----:B0-----:R-:W-:-:S06]  /*0130*/  IMAD.WIDE.U32 R14, R5, 0x8, R14 ;  /* 0x00000008050e7825 */ /* 0x001fcc00078e000e */
[----:B------:R-:W5:Y:S01]  /*0140*/  LDG.E.64 R14, desc[UR8][R14.64] ;  /* 0x000000080e0e7981 */ /* 0x000f62000c1e1b00 */
[----:B------:R-:W-:-:S07]  /*0150*/  VIADD R21, R3, 0x100 ;  /* 0x0000010003157836 */ /* 0x000fce0000000000 */
.L_x_176:
[----:B------:R-:W-:Y:S05]  /*0160*/  BSYNC.RECONVERGENT B1 ;  /* 0x0000000000017941 */ /* 0x000fea0003800200 */
.L_x_175:
[----:B------:R-:W-:Y:S01]  /*0170*/  ISETP.GE.U32.AND P0, PT, R21, R2, PT ;  /* 0x000000021500720c */ /* 0x000fe20003f06070 */
[----:B------:R-:W-:-:S12]  /*0180*/  BSSY.RECONVERGENT B1, `(.L_x_177) ;  /* 0x00000de000017945 */ /* 0x000fd80003800200 */
[----:B------:R-:W-:Y:S05]  /*0190*/  @P0 BRA `(.L_x_178) ;  /* 0x0000000c00700947 */ /* 0x000fea0003800000 */
[----:B------:R-:W-:Y:S01]  /*01a0*/  LOP3.LUT R5, RZ, R21, RZ, 0x33, !PT ;  /* 0x00000015ff057212 */ /* 0x000fe200078e33ff */
[----:B------:R-:W-:Y:S03]  /*01b0*/  BSSY.RECONVERGENT B2, `(.L_x_179) ;  /* 0x0000072000027945 */ /* 0x000fe60003800200 */
[----:B------:R-:W-:-:S04]  /*01c0*/  IADD3 R5, PT, PT, R4, -UR6, R5 ;  /* 0x8000000604057c10 */ /* 0x000fc8000fffe005 */
[C---:B------:R-:W-:Y:S02]  /*01d0*/  ISETP.GE.U32.AND P0, PT, R5.reuse, 0xf00, PT ;  /* 0x00000f000500780c */ /* 0x040fe40003f06070 */
[----:B------:R-:W-:-:S04]  /*01e0*/  LEA.HI R0, R5, 0x1, RZ, 0x18 ;  /* 0x0000000105007811 */ /* 0x000fc800078fc0ff */
[----:B------:R-:W-:-:S07]  /*01f0*/  LOP3.LUT R4, R0, 0xf, RZ, 0xc0, !PT ;  /* 0x0000000f00047812 */ /* 0x000fce00078ec0ff */
[----:B------:R-:W-:Y:S05]  /*0200*/  @!P0 BRA `(.L_x_180) ;  /* 0x0000000400b08947 */ /* 0x000fea0003800000 */
[----:B------:R-:W0:Y:S01]  /*0210*/  LDC.64 R6, c[0x0][0x380] ;  /* 0x0000e000ff067b82 */ /* 0x000e220000000a00 */
[----:B------:R-:W-:Y:S01]  /*0220*/  LOP3.LUT R25, R0, 0x1fffff0, RZ, 0xc0, !PT ;  /* 0x01fffff000197812 */ /* 0x000fe200078ec0ff */
[----:B------:R-:W-:Y:S01]  /*0230*/  BSSY.RECONVERGENT B3, `(.L_x_181) ;  /* 0x0000068000037945 */ /* 0x000fe20003800200 */
[C---:B------:R-:W-:Y:S01]  /*0240*/  LOP3.LUT R24, R21.reuse, 0x800, RZ, 0xfc, !PT ;  /* 0x0000080015187812 */ /* 0x040fe200078efcff */
[----:B------:R-:W-:Y:S02]  /*0250*/  VIADD R5, R21, UR6 ;  /* 0x0000000615057c36 */ /* 0x000fe40008000000 */
[----:B------:R-:W-:-:S07]  /*0260*/  IMAD.MOV R25, RZ, RZ, -R25 ;  /* 0x000000ffff197224 */ /* 0x000fce00078e0a19 */
.L_x_182:
[----:B0-----:R-:W-:-:S04]  /*0270*/  IMAD.WIDE.U32 R8, R5, 0x8, R6 ;  /* 0x0000000805087825 */ /* 0x001fc800078e0006 */
[----:B------:R-:W-:Y:S02]  /*0280*/  VIADD R23, R5, 0x100 ;  /* 0x0000010005177836 */ /* 0x000fe40000000000 */
[----:B------:R-:W2:Y:S02]  /*0290*/  LDG.E.64 R8, desc[UR8][R8.64] ;  /* 0x0000000808087981 */ /* 0x000ea4000c1e1b00 */
[----:B------:R-:W-:-:S06]  /*02a0*/  IMAD.WIDE.U32 R22, R23, 0x8, R6 ;  /* 0x0000000817167825 */ /* 0x000fcc00078e0006 */
[----:B------:R-:W3:Y:S01]  /*02b0*/  LDG.E.64 R22, desc[UR8][R22.64] ;  /* 0x0000000816167981 */ /* 0x000ee2000c1e1b00 */
[----:B------:R-:W-:-:S04]  /*02c0*/  VIADD R21, R5, 0x200 ;  /* 0x0000020005157836 */ /* 0x000fc80000000000 */
[----:B------:R-:W-:-:S04]  /*02d0*/  IMAD.WIDE.U32 R20, R21, 0x8, R6 ;  /* 0x0000000815147825 */ /* 0x000fc800078e0006 */
[----:B------:R-:W-:Y:S02]  /*02e0*/  VIADD R19, R5, 0x300 ;  /* 0x0000030005137836 */ /* 0x000fe40000000000 */
[----:B------:R-:W4:Y:S02]  /*02f0*/  LDG.E.64 R20, desc[UR8][R20.64] ;  /* 0x0000000814147981 */ /* 0x000f24000c1e1b00 */
        /* <DEDUP_REMOVED lines=9> */
[----:B------:R-:W-:-:S06]  /*0390*/  IMAD.WIDE.U32 R10, R11, 0x8, R6 ;  /* 0x000000080b0a7825 */ /* 0x000fcc00078e0006 */
[----:B------:R-:W4:Y:S01]  /*03a0*/  LDG.E.64 R10, desc[UR8][R10.64] ;  /* 0x000000080a0a7981 */ /* 0x000f22000c1e1b00 */
[----:B--2--5:R-:W-:-:S06]  /*03b0*/  DSETP.GEU.AND P0, PT, R14, R8, PT ;  /* 0x000000080e00722a */ /* 0x024fcc0003f0e000 */
[----:B------:R-:W-:Y:S02]  /*03c0*/  FSEL R14, R8, R14, !P0 ;  /* 0x0000000e080e7208 */ /* 0x000fe40004000000 */
[----:B------:R-:W-:Y:S01]  /*03d0*/  FSEL R15, R9, R15, !P0 ;  /* 0x0000000f090f7208 */ /* 0x000fe20004000000 */
[----:B------:R-:W-:-:S04]  /*03e0*/  VIADD R9, R5, 0x700 ;  /* 0x0000070005097836 */ /* 0x000fc80000000000 */
[----:B------:R-:W-:Y:S01]  /*03f0*/  IMAD.WIDE.U32 R8, R9, 0x8, R6 ;  /* 0x0000000809087825 */ /* 0x000fe200078e0006 */
[----:B---3--:R-:W-:-:S05]  /*0400*/  DSETP.GEU.AND P0, PT, R14, R22, PT ;  /* 0x000000160e00722a */ /* 0x008fca0003f0e000 */
[----:B------:R-:W2:Y:S01]  /*0410*/  LDG.E.64 R8, desc[UR8][R8.64] ;  /* 0x0000000808087981 */ /* 0x000ea2000c1e1b00 */
[----:B------:R-:W-:Y:S01]  /*0420*/  FSEL R15, R23, R15, !P0 ;  /* 0x0000000f170f7208 */ /* 0x000fe20004000000 */
[----:B------:R-:W-:Y:S01]  /*0430*/  VIADD R23, R5, 0x800 ;  /* 0x0000080005177836 */ /* 0x000fe20000000000 */
[----:B------:R-:W-:-:S03]  /*0440*/  FSEL R14, R22, R14, !P0 ;  /* 0x0000000e160e7208 */ /* 0x000fc60004000000 */
[----:B------:R-:W-:-:S06]  /*0450*/  IMAD.WIDE.U32 R22, R23, 0x8, R6 ;  /* 0x0000000817167825 */ /* 0x000fcc00078e0006 */
[----:B------:R-:W3:Y:S01]  /*0460*/  LDG.E.64 R22, desc[UR8][R22.64] ;  /* 0x0000000816167981 */ /* 0x000ee2000c1e1b00 */
[----:B----4-:R-:W-:-:S06]  /*0470*/  DSETP.GEU.AND P0, PT, R14, R20, PT ;  /* 0x000000140e00722a */ /* 0x010fcc0003f0e000 */
[----:B------:R-:W-:Y:S02]  /*0480*/  FSEL R14, R20, R14, !P0 ;  /* 0x0000000e140e7208 */ /* 0x000fe40004000000 */
[----:B------:R-:W-:Y:S01]  /*0490*/  FSEL R15, R21, R15, !P0 ;  /* 0x0000000f150f7208 */ /* 0x000fe20004000000 */
[----:B------:R-:W-:-:S04]  /*04a0*/  VIADD R21, R5, 0x900 ;  /* 0x0000090005157836 */ /* 0x000fc80000000000 */
[----:B------:R-:W-:Y:S01]  /*04b0*/  IMAD.WIDE.U32 R20, R21, 0x8, R6 ;  /* 0x0000000815147825 */ /* 0x000fe200078e0006 */
[----:B------:R-:W-:-:S05]  /*04c0*/  DSETP.GEU.AND P0, PT, R14, R18, PT ;  /* 0x000000120e00722a */ /* 0x000fca0003f0e000 */
[----:B------:R-:W4:Y:S01]  /*04d0*/  LDG.E.64 R20, desc[UR8][R20.64] ;  /* 0x0000000814147981 */ /* 0x000f22000c1e1b00 */
        /* <DEDUP_REMOVED lines=21> */
[----:B------:R-:W-:-:S06]  /*0630*/  IMAD.WIDE.U32 R12, R13, 0x8, R6 ;  /* 0x000000080d0c7825 */ /* 0x000fcc00078e0006 */
[----:B------:R-:W4:Y:S01]  /*0640*/  LDG.E.64 R12, desc[UR8][R12.64] ;  /* 0x000000080c0c7981 */ /* 0x000f22000c1e1b00 */
[----:B--2---:R-:W-:-:S06]  /*0650*/  DSETP.GEU.AND P0, PT, R10, R8, PT ;  /* 0x000000080a00722a */ /* 0x004fcc0003f0e000 */
        /* <DEDUP_REMOVED lines=24> */
[----:B------:R-:W-:-:S05]  /*07e0*/  VIADD R25, R25, 0x10 ;  /* 0x0000001019197836 */ /* 0x000fca0000000000 */
[----:B------:R-:W-:Y:S02]  /*07f0*/  FSEL R8, R12, R8, !P0 ;  /* 0x000000080c087208 */ /* 0x000fe40004000000 */
[----:B------:R-:W-:Y:S02]  /*0800*/  FSEL R9, R13, R9, !P0 ;  /* 0x000000090d097208 */ /* 0x000fe40004000000 */
[----:B------:R-:W-:Y:S01]  /*0810*/  ISETP.NE.AND P1, PT, R25, RZ, PT ;  /* 0x000000ff1900720c */ /* 0x000fe20003f25270 */
[----:B------:R-:W-:Y:S02]  /*0820*/  VIADD R24, R24, 0x1000 ;  /* 0x0000100018187836 */ /* 0x000fe40000000000 */
[----:B------:R-:W-:Y:S01]  /*0830*/  VIADD R5, R5, 0x1000 ;  /* 0x0000100005057836 */ /* 0x000fe20000000000 */
[----:B--2---:R-:W-:-:S06]  /*0840*/  DSETP.GEU.AND P0, PT, R8, R10, PT ;  /* 0x0000000a0800722a */ /* 0x004fcc0003f0e000 */
[----:B------:R-:W-:Y:S02]  /*0850*/  FSEL R8, R10, R8, !P0 ;  /* 0x000000080a087208 */ /* 0x000fe40004000000 */
[----:B------:R-:W-:-:S06]  /*0860*/  FSEL R9, R11, R9, !P0 ;  /* 0x000000090b097208 */ /* 0x000fcc0004000000 */
[----:B---3--:R-:W-:-:S06]  /*0870*/  DSETP.GEU.AND P0, PT, R8, R22, PT ;  /* 0x000000160800722a */ /* 0x008fcc0003f0e000 */
[----:B------:R-:W-:Y:S02]  /*0880*/  FSEL R14, R22, R8, !P0 ;  /* 0x00000008160e7208 */ /* 0x000fe40004000000 */
[----:B------:R-:W-:Y:S01]  /*0890*/  FSEL R15, R23, R9, !P0 ;  /* 0x00000009170f7208 */ /* 0x000fe20004000000 */
[----:B------:R-:W-:Y:S06]  /*08a0*/  @P1 BRA `(.L_x_182) ;  /* 0xfffffff800701947 */ /* 0x000fec000383ffff */
[----:B------:R-:W-:Y:S05]  /*08b0*/  BSYNC.RECONVERGENT B3 ;  /* 0x0000000000037941 */ /* 0x000fea0003800200 */
.L_x_181:
[----:B------:R-:W-:-:S07]  /*08c0*/  VIADD R21, R24, 0xfffff800 ;  /* 0xfffff80018157836 */ /* 0x000fce0000000000 */
.L_x_180:
[----:B------:R-:W-:Y:S05]  /*08d0*/  BSYNC.RECONVERGENT B2 ;  /* 0x0000000000027941 */ /* 0x000fea0003800200 */
.L_x_179:
[----:B------:R-:W-:-:S13]  /*08e0*/  ISETP.NE.AND P0, PT, R4, RZ, PT ;  /* 0x000000ff0400720c */ /* 0x000fda0003f05270 */
[----:B------:R-:W-:Y:S05]  /*08f0*/  @!P0 BRA `(.L_x_178) ;  /* 0x0000000400988947 */ /* 0x000fea0003800000 */
[----:B------:R-:W-:Y:S01]  /*0900*/  ISETP.GE.U32.AND P1, PT, R4, 0x8, PT ;  /* 0x000000080400780c */ /* 0x000fe20003f26070 */
[----:B------:R-:W-:Y:S01]  /*0910*/  BSSY.RECONVERGENT B2, `(.L_x_183) ;  /* 0x0000036000027945 */ /* 0x000fe20003800200 */
[----:B------:R-:W-:-:S04]  /*0920*/  LOP3.LUT R20, R0, 0x7, RZ, 0xc0, !PT ;  /* 0x0000000700147812 */ /* 0x000fc800078ec0ff */
[----:B------:R-:W-:-:S07]  /*0930*/  ISETP.NE.AND P0, PT, R20, RZ, PT ;  /* 0x000000ff1400720c */ /* 0x000fce0003f05270 */
[----:B------:R-:W-:Y:S06]  /*0940*/  @!P1 BRA `(.L_x_184) ;  /* 0x0000000000c89947 */ /* 0x000fec0003800000 */
[----:B------:R-:W0:Y:S01]  /*0950*/  LDC.64 R4, c[0x0][0x380] ;  /* 0x0000e000ff047b82 */ /* 0x000e220000000a00 */
[----:B------:R-:W-:-:S04]  /*0960*/  VIADD R25, R21, UR6 ;  /* 0x0000000615197c36 */ /* 0x000fc80008000000 */
[C---:B------:R-:W-:Y:S02]  /*0970*/  VIADD R9, R25.reuse, 0x100 ;  /* 0x0000010019097836 */ /* 0x040fe40000000000 */
[----:B0-----:R-:W-:-:S06]  /*0980*/  IMAD.WIDE.U32 R6, R25, 0x8, R4 ;  /* 0x0000000819067825 */ /* 0x001fcc00078e0004 */
[----:B------:R-:W2:Y:S01]  /*0990*/  LDG.E.64 R6, desc[UR8][R6.64] ;  /* 0x0000000806067981 */ /* 0x000ea2000c1e1b00 */
[----:B------:R-:W-:-:S04]  /*09a0*/  IMAD.WIDE.U32 R8, R9, 0x8, R4 ;  /* 0x0000000809087825 */ /* 0x000fc800078e0004 */
[----:B------:R-:W-:Y:S02]  /*09b0*/  VIADD R11, R25, 0x200 ;  /* 0x00000200190b7836 */ /* 0x000fe40000000000 */
[----:B------:R-:W3:Y:S02]  /*09c0*/  LDG.E.64 R8, desc[UR8][R8.64] ;  /* 0x0000000808087981 */ /* 0x000ee4000c1e1b00 */
        /* <DEDUP_REMOVED lines=42> */
.L_x_184:
[----:B------:R-:W-:Y:S05]  /*0c70*/  BSYNC.RECONVERGENT B2 ;  /* 0x0000000000027941 */ /* 0x000fea0003800200 */
.L_x_183:
        /* <DEDUP_REMOVED lines=32> */
.L_x_186:
[----:B------:R-:W-:Y:S05]  /*0e80*/  BSYNC.RECONVERGENT B2 ;  /* 0x0000000000027941 */ /* 0x000fea0003800200 */
.L_x_185:
[----:B------:R-:W-:Y:S05]  /*0e90*/  @!P0 BRA `(.L_x_178) ;  /* 0x0000000000308947 */ /* 0x000fea0003800000 */
[----:B------:R-:W0:Y:S01]  /*0ea0*/  LDC.64 R6, c[0x0][0x380] ;  /* 0x0000e000ff067b82 */ /* 0x000e220000000a00 */
[----:B------:R-:W-:Y:S02]  /*0eb0*/  VIADD R9, R21, UR6 ;  /* 0x0000000615097c36 */ /* 0x000fe40008000000 */
[----:B------:R-:W-:-:S07]  /*0ec0*/  IMAD.MOV R0, RZ, RZ, -R0 ;  /* 0x000000ffff007224 */ /* 0x000fce00078e0a00 */
.L_x_187:
[----:B0-----:R-:W-:-:S06]  /*0ed0*/  IMAD.WIDE.U32 R4, R9, 0x8, R6 ;  /* 0x0000000809047825 */ /* 0x001fcc00078e0006 */
        /* <DEDUP_REMOVED lines=8> */
.L_x_178:
[----:B------:R-:W-:Y:S05]  /*0f60*/  BSYNC.RECONVERGENT B1 ;  /* 0x0000000000017941 */ /* 0x000fea0003800200 */
.L_x_177:
[----:B------:R-:W-:-:S13]  /*0f70*/  ISETP.GE.U32.AND P0, PT, R2, 0x100, PT ;  /* 0x000001000200780c */ /* 0x000fda0003f06070 */
        /* <DEDUP_REMOVED lines=50> */
[----:B------:R-:W1:Y:S04]  /*12a0*/  LDS.128 R12, [UR4+0x10] ;  /* 0x00001004ff0c7984 */ /* 0x000e680008000c00 */
[----:B0-----:R-:W0:Y:S01]  /*12b0*/  LDS.128 R8, [UR4+0x20] ;  /* 0x00002004ff087984 */ /* 0x001e220008000c00 */
[----:B-1----:R-:W-:-:S06]  /*12c0*/  DSETP.GEU.AND P1, PT, R4, R12, PT ;  /* 0x0000000c0400722a */ /* 0x002fcc0003f2e000 */
[----:B------:R-:W-:Y:S02]  /*12d0*/  FSEL R2, R12, R4, !P1 ;  /* 0x000000040c027208 */ /* 0x000fe40004800000 */
[----:B------:R-:W-:Y:S02]  /*12e0*/  FSEL R3, R13, R5, !P1 ;  /* 0x000000050d037208 */ /* 0x000fe40004800000 */
[----:B------:R-:W1:Y:S04]  /*12f0*/  LDS.128 R4, [UR4+0x30] ;  /* 0x00003004ff047984 */ /* 0x000e680008000c00 */
[----:B------:R-:W-:-:S06]  /*1300*/  DSETP.GEU.AND P1, PT, R2, R14, PT ;  /* 0x0000000e0200722a */ /* 0x000fcc0003f2e000 */
[----:B------:R-:W-:Y:S02]  /*1310*/  FSEL R2, R14, R2, !P1 ;  /* 0x000000020e027208 */ /* 0x000fe40004800000 */
[----:B------:R-:W-:-:S06]  /*1320*/  FSEL R3, R15, R3, !P1 ;  /* 0x000000030f037208 */ /* 0x000fcc0004800000 */
[----:B0-----:R-:W-:-:S06]  /*1330*/  DSETP.GEU.AND P1, PT, R2, R8, PT ;  /* 0x000000080200722a */ /* 0x001fcc0003f2e000 */
[----:B------:R-:W-:Y:S02]  /*1340*/  FSEL R8, R8, R2, !P1 ;  /* 0x0000000208087208 */ /* 0x000fe40004800000 */
[----:B------:R-:W-:Y:S02]  /*1350*/  FSEL R9, R9, R3, !P1 ;  /* 0x0000000309097208 */ /* 0x000fe40004800000 */
[----:B------:R-:W0:Y:S04]  /*1360*/  LDS.64 R2, [UR4+0x40] ;  /* 0x00004004ff027984 */ /* 0x000e280008000a00 */
[----:B------:R-:W-:-:S06]  /*1370*/  DSETP.GEU.AND P1, PT, R8, R10, PT ;  /* 0x0000000a0800722a */ /* 0x000fcc0003f2e000 */
[----:B------:R-:W-:Y:S02]  /*1380*/  FSEL R8, R10, R8, !P1 ;  /* 0x000000080a087208 */ /* 0x000fe40004800000 */
[----:B------:R-:W-:-:S06]  /*1390*/  FSEL R9, R11, R9, !P1 ;  /* 0x000000090b097208 */ /* 0x000fcc0004800000 */
[----:B-1----:R-:W-:-:S06]  /*13a0*/  DSETP.GEU.AND P1, PT, R8, R4, PT ;  /* 0x000000040800722a */ /* 0x002fcc0003f2e000 */
        /* <DEDUP_REMOVED lines=9> */
.L_x_188:
[----:B------:R-:W-:-:S04]  /*1440*/  LOP3.LUT R0, R3, 0x3e0, RZ, 0xc0, !PT ;  /* 0x000003e003007812 */ /* 0x000fc800078ec0ff */
[----:B------:R-:W-:Y:S01]  /*1450*/  LOP3.LUT R7, RZ, R0, RZ, 0x33, !PT ;  /* 0x00000000ff077212 */ /* 0x000fe200078e33ff */
[----:B------:R-:W-:Y:S02]  /*1460*/  VIADD R5, R0, 0x20 ;  /* 0x0000002000057836 */ /* 0x000fe40000000000 */
[----:B------:R-:W0:Y:S03]  /*1470*/  S2R R0, SR_LANEID ;  /* 0x0000000000007919 */ /* 0x000e260000000000 */
[----:B------:R-:W-:Y:S01]  /*1480*/  ISETP.GT.U32.AND P0, PT, R5, R2, PT ;  /* 0x000000020500720c */ /* 0x000fe20003f04070 */
[----:B------:R-:W-:-:S05]  /*1490*/  IMAD.IADD R5, R2, 0x1, R7 ;  /* 0x0000000102057824 */ /* 0x000fca00078e0207 */
[----:B------:R-:W-:-:S05]  /*14a0*/  SEL R5, R5, 0x1f, P0 ;  /* 0x0000001f05057807 */ /* 0x000fca0000000000 */
[----:B-----5:R-:W-:Y:S04]  /*14b0*/  SHFL.DOWN PT, R6, R14, 0x1, R5 ;  /* 0x082000000e067989 */ /* 0x020fe800000e0005 */
[----:B------:R-:W1:Y:S01]  /*14c0*/  SHFL.DOWN PT, R7, R15, 0x1, R5 ;  /* 0x082000000f077989 */ /* 0x000e6200000e0005 */
[----:B0-----:R-:W-:Y:S01]  /*14d0*/  ISETP.GE.AND P0, PT, R0, R5, PT ;  /* 0x000000050000720c */ /* 0x001fe20003f06270 */
[----:B-1----:R-:W-:-:S06]  /*14e0*/  DSETP.GEU.AND P1, PT, R14, R6, PT ;  /* 0x000000060e00722a */ /* 0x002fcc0003f2e000 */
        /* <DEDUP_REMOVED lines=47> */
[----:B0-----:R-:W-:Y:S05]  /*17e0*/  @P0 BRA `(.L_x_189) ;  /* 0x0000001c000c0947 */ /* 0x001fea0003800000 */
[----:B------:R-:W0:Y:S01]  /*17f0*/  S2UR UR5, SR_CgaCtaId ;  /* 0x00000000000579c3 */ /* 0x000e220000008800 */
[----:B------:R-:W-:Y:S01]  /*1800*/  UMOV UR4, 0x400 ;  /* 0x0000040000047882 */ /* 0x000fe20000000000 */
[----:B------:R-:W-:Y:S01]  /*1810*/  ISETP.GT.U32.AND P2, PT, R2, 0x20, PT ;  /* 0x000000200200780c */ /* 0x000fe20003f44070 */
[----:B0-----:R-:W-:-:S09]  /*1820*/  ULEA UR4, UR5, UR4, 0x18 ;  /* 0x0000000405047291 */ /* 0x001fd2000f8ec0ff */
[----:B------:R-:W0:Y:S04]  /*1830*/  LDS.128 R12, [UR4+0x10] ;  /* 0x00001004ff0c7984 */ /* 0x000e280008000c00 */
[----:B------:R-:W1:Y:S01]  /*1840*/  LDS.128 R8, [UR4+0x20] ;  /* 0x00002004ff087984 */ /* 0x000e620008000c00 */
[----:B0-----:R-:W-:-:S06]  /*1850*/  DSETP.GEU.AND P1, PT, R4, R12, PT ;  /* 0x0000000c0400722a */ /* 0x001fcc0003f2e000 */
[-C--:B------:R-:W-:Y:S02]  /*1860*/  FSEL R3, R12, R4.reuse, !P1 ;  /* 0x000000040c037208 */ /* 0x080fe40004800000 */
[-C--:B------:R-:W-:Y:S02]  /*1870*/  FSEL R13, R13, R5.reuse, !P1 ;  /* 0x000000050d0d7208 */ /* 0x080fe40004800000 */
[----:B------:R-:W-:Y:S02]  /*1880*/  FSEL R0, R3, R4, P2 ;  /* 0x0000000403007208 */ /* 0x000fe40001000000 */
[C---:B------:R-:W-:Y:S02]  /*1890*/  ISETP.GT.U32.AND P1, PT, R2.reuse, 0x40, PT ;  /* 0x000000400200780c */ /* 0x040fe40003f24070 */
[----:B------:R-:W-:Y:S01]  /*18a0*/  FSEL R13, R13, R5, P2 ;  /* 0x000000050d0d7208 */ /* 0x000fe20001000000 */
[----:B------:R-:W-:Y:S01]  /*18b0*/  IMAD.MOV.U32 R12, RZ, RZ, R0 ;  /* 0x000000ffff0c7224 */ /* 0x000fe200078e0000 */
[----:B------:R-:W-:Y:S01]  /*18c0*/  ISETP.GT.U32.AND P2, PT, R2, 0x60, PT ;  /* 0x000000600200780c */ /* 0x000fe20003f44070 */
[----:B------:R-:W0:Y:S04]  /*18d0*/  LDS.128 R4, [UR4+0x30] ;  /* 0x00003004ff047984 */ /* 0x000e280008000c00 */
[----:B------:R-:W-:-:S06]  /*18e0*/  DSETP.GEU.AND P3, PT, R12, R14, PT ;  /* 0x0000000e0c00722a */ /* 0x000fcc0003f6e000 */
[----:B------:R-:W-:Y:S02]  /*18f0*/  @P1 FSEL R0, R14, R0, !P3 ;  /* 0x000000000e001208 */ /* 0x000fe40005800000 */
[----:B------:R-:W-:Y:S02]  /*1900*/  @P1 FSEL R13, R15, R13, !P3 ;  /* 0x0000000d0f0d1208 */ /* 0x000fe40005800000 */
[----:B------:R-:W-:Y:S01]  /*1910*/  ISETP.GT.U32.AND P1, PT, R2, 0x80, PT ;  /* 0x000000800200780c */ /* 0x000fe20003f24070 */
[----:B------:R-:W-:-:S06]  /*1920*/  IMAD.MOV.U32 R12, RZ, RZ, R0 ;  /* 0x000000ffff0c7224 */ /* 0x000fcc00078e0000 */
[----:B-1----:R-:W-:-:S06]  /*1930*/  DSETP.GEU.AND P3, PT, R12, R8, PT ;  /* 0x000000080c00722a */ /* 0x002fcc0003f6e000 */
[----:B------:R-:W-:Y:S02]  /*1940*/  @P2 FSEL R0, R8, R0, !P3 ;  /* 0x0000000008002208 */ /* 0x000fe40005800000 */
[----:B------:R-:W-:Y:S02]  /*1950*/  @P2 FSEL R13, R9, R13, !P3 ;  /* 0x0000000d090d2208 */ /* 0x000fe40005800000 */
[----:B------:R-:W-:Y:S01]  /*1960*/  ISETP.GT.U32.AND P2, PT, R2, 0xa0, PT ;  /* 0x000000a00200780c */ /* 0x000fe20003f44070 */
[----:B------:R-:W-:Y:S01]  /*1970*/  IMAD.MOV.U32 R12, RZ, RZ, R0 ;  /* 0x000000ffff0c7224 */ /* 0x000fe200078e0000 */
[----:B------:R-:W1:Y:S05]  /*1980*/  LDS.64 R8, [UR4+0x40] ;  /* 0x00004004ff087984 */ /* 0x000e6a0008000a00 */
[----:B------:R-:W-:-:S06]  /*1990*/  DSETP.GEU.AND P3, PT, R12, R10, PT ;  /* 0x0000000a0c00722a */ /* 0x000fcc0003f6e000 */
[----:B------:R-:W-:Y:S02]  /*19a0*/  @P1 FSEL R0, R10, R0, !P3 ;  /* 0x000000000a001208 */ /* 0x000fe40005800000 */
[----:B------:R-:W-:Y:S02]  /*19b0*/  @P1 FSEL R13, R11, R13, !P3 ;  /* 0x0000000d0b0d1208 */ /* 0x000fe40005800000 */
[----:B------:R-:W-:Y:S01]  /*19c0*/  ISETP.GT.U32.AND P1, PT, R2, 0xc0, PT ;  /* 0x000000c00200780c */ /* 0x000fe20003f24070 */
[----:B------:R-:W-:Y:S02]  /*19d0*/  IMAD.MOV.U32 R10, RZ, RZ, R0 ;  /* 0x000000ffff0a7224 */ /* 0x000fe400078e0000 */
[----:B------:R-:W-:-:S06]  /*19e0*/  IMAD.MOV.U32 R11, RZ, RZ, R13 ;  /* 0x000000ffff0b7224 */ /* 0x000fcc00078e000d */
[----:B0-----:R-:W-:-:S06]  /*19f0*/  DSETP.GEU.AND P3, PT, R10, R4, PT ;  /* 0x000000040a00722a */ /* 0x001fcc0003f6e000 */
[----:B------:R-:W-:Y:S02]  /*1a00*/  @P2 FSEL R0, R4, R0, !P3 ;  /* 0x0000000004002208 */ /* 0x000fe40005800000 */
[----:B------:R-:W-:Y:S02]  /*1a10*/  @P2 FSEL R13, R5, R13, !P3 ;  /* 0x0000000d050d2208 */ /* 0x000fe40005800000 */
[----:B------:R-:W-:Y:S01]  /*1a20*/  ISETP.GT.U32.AND P2, PT, R2, 0xe0, PT ;  /* 0x000000e00200780c */ /* 0x000fe20003f44070 */
        /* <DEDUP_REMOVED lines=13> */
.L_x_174:
[----:B------:R-:W0:Y:S01]  /*1b00*/  S2R R0, SR_TID.X ;  /* 0x0000000000007919 */ /* 0x000e220000002100 */
[----:B------:R-:W1:Y:S02]  /*1b10*/  LDCU.64 UR14, c[0x0][0x380] ;  /* 0x00007000ff0e77ac */ /* 0x000e640008000a00 */
[----:B-1----:R-:W-:Y:S02]  /*1b20*/  IMAD.U32 R6, RZ, RZ, UR14 ;  /* 0x0000000eff067e24 */ /* 0x002fe4000f8e00ff */
[----:B------:R-:W-:Y:S02]  /*1b30*/  IMAD.U32 R7, RZ, RZ, UR15 ;  /* 0x0000000fff077e24 */ /* 0x000fe4000f8e00ff */
[----:B0-----:R-:W-:-:S04]  /*1b40*/  VIADD R25, R0, UR6 ;  /* 0x0000000600197c36 */ /* 0x001fc80008000000 */
[----:B------:R-:W-:-:S05]  /*1b50*/  IMAD.WIDE.U32 R24, R25, 0x8, R6 ;  /* 0x0000000819187825 */ /* 0x000fca00078e0006 */
        /* <DEDUP_REMOVED lines=8> */
[----:B------:R-:W-:Y:S01]  /*1be0*/  ISETP.GE.U32.AND P1, PT, R2, UR4, PT ;  /* 0x0000000402007c0c */ /* 0x000fe2000bf26070 */
        /* <DEDUP_REMOVED lines=22> */
[----:B------:R-:W-:Y:S01]  /*1d50*/  ULEA UR11, UR13, UR6, 0xb ;  /* 0x000000060d0b7291 */ /* 0x000fe2000f8e58ff */
[----:B------:R-:W-:Y:S01]  /*1d60*/  VIADD R3, R4, 0xfffff800 ;  /* 0xfffff80004037836 */ /* 0x000fe20000000000 */
[----:B------:R-:W-:Y:S01]  /*1d70*/  LOP3.LUT R5, RZ, R0, RZ, 0x33, !PT ;  /* 0x00000000ff057212 */ /* 0x000fe200078e33ff */
[----:B------:R-:W-:-:S03]  /*1d80*/  UIADD3 UR5, UPT, UPT, UR4, UR6, URZ ;  /* 0x0000000604057290 */ /* 0x000fc6000fffe0ff */
[----:B------:R-:W-:Y:S02]  /*1d90*/  ISETP.LT.U32.AND P0, PT, R3, UR11, PT ;  /* 0x0000000b03007c0c */ /* 0x000fe4000bf01070 */
[----:B------:R-:W-:Y:S01]  /*1da0*/  IADD3 R5, PT, PT, R4, -UR4, R5 ;  /* 0x8000000404057c10 */ /* 0x000fe2000fffe005 */
[----:B------:R-:W-:Y:S01]  /*1db0*/  IMAD.U32 R25, RZ, RZ, UR5 ;  /* 0x00000005ff197e24 */ /* 0x000fe2000f8e00ff */
[----:B------:R-:W-:-:S03]  /*1dc0*/  UMOV UR4, URZ ;  /* 0x000000ff00047c82 */ /* 0x000fc60008000000 */
[----:B------:R-:W-:Y:S01]  /*1dd0*/  VIADD R2, R5, -UR6 ;  /* 0x8000000605027c36 */ /* 0x000fe20008000000 */
[----:B------:R-:W-:Y:S01]  /*1de0*/  UMOV UR6, UR5 ;  /* 0x0000000500067c82 */ /* 0x000fe20008000000 */
[----:B------:R-:W-:-:S04]  /*1df0*/  IADD3 R25, PT, PT, R25, 0x800, R0 ;  /* 0x0000080019197810 */ /* 0x000fc80007ffe000 */
[----:B------:R-:W-:Y:S05]  /*1e00*/  @P0 BRA `(.L_x_191) ;  /* 0x0000000000c40947 */ /* 0x000fea0003800000 */
[----:B------:R-:W0:Y:S01]  /*1e10*/  LDC.64 R6, c[0x0][0x380] ;  /* 0x0000e000ff067b82 */ /* 0x000e220000000a00 */
[----:B------:R-:W1:Y:S01]  /*1e20*/  LDCU.64 UR12, c[0x0][0x3a8] ;  /* 0x00007500ff0c77ac */ /* 0x000e620008000a00 */
[----:B------:R-:W-:Y:S01]  /*1e30*/  NOP ;  /* 0x0000000000007918 */ /* 0x000fe20000000000 */
.L_x_192:
[----:B------:R-:W-:-:S04]  /*1e40*/  VIADD R19, R0, UR11 ;  /* 0x0000000b00137c36 */ /* 0x000fc80008000000 */
[----:B0-----:R-:W-:-:S05]  /*1e50*/  IMAD.WIDE.U32 R18, R19, 0x8, R6 ;  /* 0x0000000813127825 */ /* 0x001fca00078e0006 */
        /* <DEDUP_REMOVED lines=26> */
[----:B-1----:R-:W-:-:S04]  /*2000*/  USHF.L.U32 UR7, UR13, 0xb, URZ ;  /* 0x0000000b0d077899 */ /* 0x002fc800080006ff */
[----:B------:R-:W-:Y:S02]  /*2010*/  UIADD3 UR6, UPT, UPT, UR7, UR6, URZ ;  /* 0x0000000607067290 */ /* 0x000fe4000fffe0ff */
[----:B------:R-:W-:Y:S02]  /*2020*/  VIADD R2, R2, -UR7 ;  /* 0x8000000702027c36 */ /* 0x000fe40008000000 */
[----:B------:R-:W-:Y:S01]  /*2030*/  VIADD R25, R25, UR7 ;  /* 0x0000000719197c36 */ /* 0x000fe20008000000 */
[----:B--2---:R-:W-:-:S06]  /*2040*/  DSETP.GEU.AND P0, PT, R4, R20, PT ;  /* 0x000000140400722a */ /* 0x004fcc0003f0e000 */
[----:B------:R-:W-:Y:S01]  /*2050*/  FSEL R8, R20, R4, !P0 ;  /* 0x0000000414087208 */ /* 0x000fe20004000000 */
[----:B------:R-:W-:Y:S01]  /*2060*/  IMAD.U32 R4, RZ, RZ, UR12 ;  /* 0x0000000cff047e24 */ /* 0x000fe2000f8e00ff */
[----:B------:R-:W-:-:S03]  /*2070*/  FSEL R9, R21, R5, !P0 ;  /* 0x0000000515097208 */ /* 0x000fc60004000000 */
[----:B------:R-:W-:-:S05]  /*2080*/  VIADD R5, R4, -UR11 ;  /* 0x8000000b04057c36 */ /* 0x000fca0008000000 */
[----:B------:R-:W-:Y:S01]  /*2090*/  ISETP.GE.U32.AND P1, PT, R5, UR7, PT ;  /* 0x0000000705007c0c */ /* 0x000fe2000bf26070 */
[----:B------:R-:W-:-:S06]  /*20a0*/  DSETP.GEU.AND P0, PT, R8, R22, PT ;  /* 0x000000160800722a */ /* 0x000fcc0003f0e000 */
[----:B------:R-:W-:Y:S02]  /*20b0*/  FSEL R14, R22, R8, !P0 ;  /* 0x00000008160e7208 */ /* 0x000fe40004000000 */
[----:B------:R-:W-:-:S04]  /*20c0*/  FSEL R15, R23, R9, !P0 ;  /* 0x00000009170f7208 */ /* 0x000fc80004000000 */
[----:B------:R-:W-:Y:S05]  /*20d0*/  @!P1 BRA `(.L_x_190) ;  /* 0x0000000c00a09947 */ /* 0x000fea0003800000 */
[----:B------:R-:W-:Y:S02]  /*20e0*/  ULEA UR11, UR13, UR11, 0xb ;  /* 0x0000000b0d0b7291 */ /* 0x000fe4000f8e58ff */
[----:B------:R-:W-:-:S04]  /*20f0*/  UIADD3 UR4, UPT, UPT, UR4, 0x1, URZ ;  /* 0x0000000104047890 */ /* 0x000fc8000fffe0ff */
[----:B------:R-:W-:-:S13]  /*2100*/  ISETP.LT.U32.AND P0, PT, R3, UR11, PT ;  /* 0x0000000b03007c0c */ /* 0x000fda000bf01070 */
[----:B------:R-:W-:Y:S05]  /*2110*/  @!P0 BRA `(.L_x_192) ;  /* 0xfffffffc00488947 */ /* 0x000fea000383ffff */
.L_x_191:
[----:B------:R-:W-:Y:S01]  /*2120*/  VIADD R3, R4, -UR11 ;  /* 0x8000000b04037c36 */ /* 0x000fe20008000000 */
[----:B------:R-:W-:Y:S04]  /*2130*/  BSSY.RECONVERGENT B1, `(.L_x_190) ;  /* 0x00000e2000017945 */ /* 0x000fe80003800200 */
[----:B------:R-:W-:-:S04]  /*2140*/  ISETP.GE.AND P0, PT, R0, R3, PT ;  /* 0x000000030000720c */ /* 0x000fc80003f06270 */
[----:B------:R-:W-:-:S13]  /*2150*/  ISETP.LE.U32.OR P0, PT, R4, UR11, P0 ;  /* 0x0000000b04007c0c */ /* 0x000fda0008703470 */
[----:B------:R-:W-:Y:S05]  /*2160*/  @P0 BRA `(.L_x_193) ;  /* 0x0000000c00780947 */ /* 0x000fea0003800000 */
[----:B------:R-:W-:Y:S01]  /*2170*/  UIMAD UR7, UR4, UR13, URZ ;  /* 0x0000000d040772a4 */ /* 0x000fe2000f8e02ff */
[----:B------:R-:W-:Y:S01]  /*2180*/  LOP3.LUT R3, RZ, R0, RZ, 0x33, !PT ;  /* 0x00000000ff037212 */ /* 0x000fe200078e33ff */
[----:B------:R-:W-:Y:S03]  /*2190*/  BSSY.RECONVERGENT B2, `(.L_x_194) ;  /* 0x0000074000027945 */ /* 0x000fe60003800200 */
[----:B------:R-:W-:Y:S01]  /*21a0*/  IADD3 R4, PT, PT, R4, -UR5, R3 ;  /* 0x8000000504047c10 */ /* 0x000fe2000fffe003 */
[----:B------:R-:W-:-:S04]  /*21b0*/  IMAD.U32 R3, RZ, RZ, UR7 ;  /* 0x00000007ff037e24 */ /* 0x000fc8000f8e00ff */
[----:B------:R-:W-:Y:S02]  /*21c0*/  IMAD R4, R3, -0x800, R4 ;  /* 0xfffff80003047824 */ /* 0x000fe400078e0204 */
[----:B------:R-:W-:-:S03]  /*21d0*/  IMAD.MOV.U32 R3, RZ, RZ, R0 ;  /* 0x000000ffff037224 */ /* 0x000fc600078e0000 */
[C---:B------:R-:W-:Y:S02]  /*21e0*/  ISETP.GE.U32.AND P0, PT, R4.reuse, 0xf00, PT ;  /* 0x00000f000400780c */ /* 0x040fe40003f06070 */
[----:B------:R-:W-:-:S04]  /*21f0*/  LEA.HI R4, R4, 0x1, RZ, 0x18 ;  /* 0x0000000104047811 */ /* 0x000fc800078fc0ff */
[----:B------:R-:W-:-:S07]  /*2200*/  LOP3.LUT R5, R4, 0xf, RZ, 0xc0, !PT ;  /* 0x0000000f04057812 */ /* 0x000fce00078ec0ff */
[----:B------:R-:W-:Y:S05]  /*2210*/  @!P0 BRA `(.L_x_195) ;  /* 0x0000000400ac8947 */ /* 0x000fea0003800000 */
[----:B------:R-:W-:Y:S01]  /*2220*/  LEA.HI R3, R2, 0x1, RZ, 0x18 ;  /* 0x0000000102037811 */ /* 0x000fe200078fc0ff */
[----:B------:R-:W-:Y:S03]  /*2230*/  BSSY.RECONVERGENT B3, `(.L_x_196) ;  /* 0x0000068000037945 */ /* 0x000fe60003800200 */
[----:B------:R-:W-:Y:S02]  /*2240*/  LOP3.LUT R24, R3, 0x1fffff0, RZ, 0xc0, !PT ;  /* 0x01fffff003187812 */ /* 0x000fe400078ec0ff */
[----:B------:R-:W-:-:S03]  /*2250*/  LOP3.LUT R3, R0, 0x800, RZ, 0xfc, !PT ;  /* 0x0000080000037812 */ /* 0x000fc600078efcff */
[----:B------:R-:W-:-:S07]  /*2260*/  IMAD.MOV R24, RZ, RZ, -R24 ;  /* 0x000000ffff187224 */ /* 0x000fce00078e0a18 */
.L_x_197:
[----:B------:R-:W-:-:S04]  /*2270*/  VIADD R9, R25, 0xfffff800 ;  /* 0xfffff80019097836 */ /* 0x000fc80000000000 */
[----:B------:R-:W-:-:S06]  /*2280*/  IMAD.WIDE.U32 R8, R9, 0x8, R6 ;  /* 0x0000000809087825 */ /* 0x000fcc00078e0006 */
[----:B------:R-:W2:Y:S01]  /*2290*/  LDG.E.64 R8, desc[UR8][R8.64] ;  /* 0x0000000808087981 */ /* 0x000ea2000c1e1b00 */
[----:B------:R-:W-:-:S04]  /*22a0*/  VIADD R23, R25, 0xfffff900 ;  /* 0xfffff90019177836 */ /* 0x000fc80000000000 */
        /* <DEDUP_REMOVED lines=8> */
[----:B------:R-:W5:Y:S02]  /*2330*/  LDG.E.64 R18, desc[UR8][R18.64] ;  /* 0x0000000812127981 */ /* 0x000f64000c1e1b00 */
[----:B------:R-:W-:-:S04]  /*2340*/  IMAD.WIDE.U32 R16, R17, 0x8, R6 ;  /* 0x0000000811107825 */ /* 0x000fc800078e0006 */
[----:B------:R-:W-:Y:S02]  /*2350*/  VIADD R13, R25, 0xfffffd00 ;  /* 0xfffffd00190d7836 */ /* 0x000fe40000000000 */
[----:B------:R-:W5:Y:S02]  /*2360*/  LDG.E.64 R16, desc[UR8][R16.64] ;  /* 0x0000000810107981 */ /* 0x000f64000c1e1b00 */
[----:B------:R-:W-:-:S04]  /*2370*/  IMAD.WIDE.U32 R12, R13, 0x8, R6 ;  /* 0x000000080d0c7825 */ /* 0x000fc800078e0006 */
[----:B------:R-:W-:Y:S02]  /*2380*/  VIADD R11, R25, 0xfffffe00 ;  /* 0xfffffe00190b7836 */ /* 0x000fe40000000000 */
[----:B------:R-:W5:Y:S02]  /*2390*/  LDG.E.64 R12, desc[UR8][R12.64] ;  /* 0x000000080c0c7981 */ /* 0x000f64000c1e1b00 */
[----:B------:R-:W-:-:S06]  /*23a0*/  IMAD.WIDE.U32 R10, R11, 0x8, R6 ;  /* 0x000000080b0a7825 */ /* 0x000fcc00078e0006 */
[----:B------:R-:W5:Y:S01]  /*23b0*/  LDG.E.64 R10, desc[UR8][R10.64] ;  /* 0x000000080a0a7981 */ /* 0x000f62000c1e1b00 */
[----:B--2---:R-:W-:-:S06]  /*23c0*/  DSETP.GEU.AND P0, PT, R14, R8, PT ;  /* 0x000000080e00722a */ /* 0x004fcc0003f0e000 */
[----:B------:R-:W-:Y:S01]  /*23d0*/  FSEL R15, R9, R15, !P0 ;  /* 0x0000000f090f7208 */ /* 0x000fe20004000000 */
[----:B------:R-:W-:Y:S01]  /*23e0*/  VIADD R9, R25, 0xffffff00 ;  /* 0xffffff0019097836 */ /* 0x000fe20000000000 */
[----:B------:R-:W-:-:S03]  /*23f0*/  FSEL R14, R8, R14, !P0 ;  /* 0x0000000e080e7208 */ /* 0x000fc60004000000 */
[----:B------:R-:W-:-:S03]  /*2400*/  IMAD.WIDE.U32 R8, R9, 0x8, R6 ;  /* 0x0000000809087825 */ /* 0x000fc600078e0006 */
[----:B---3--:R-:W-:-:S03]  /*2410*/  DSETP.GEU.AND P0, PT, R14, R22, PT ;  /* 0x000000160e00722a */ /* 0x008fc60003f0e000 */
[----:B------:R-:W2:Y:S03]  /*2420*/  LDG.E.64 R8, desc[UR8][R8.64] ;  /* 0x0000000808087981 */ /* 0x000ea6000c1e1b00 */
[----:B------:R-:W-:Y:S02]  /*2430*/  FSEL R14, R22, R14, !P0 ;  /* 0x0000000e160e7208 */ /* 0x000fe40004000000 */
[----:B------:R-:W-:Y:S01]  /*2440*/  FSEL R15, R23, R15, !P0 ;  /* 0x0000000f170f7208 */ /* 0x000fe20004000000 */
[----:B------:R-:W-:-:S06]  /*2450*/  IMAD.WIDE.U32 R22, R25, 0x8, R6 ;  /* 0x0000000819167825 */ /* 0x000fcc00078e0006 */
[----:B------:R-:W3:Y:S01]  /*2460*/  LDG.E.64 R22, desc[UR8][R22.64] ;  /* 0x0000000816167981 */ /* 0x000ee2000c1e1b00 */
[----:B----4-:R-:W-:-:S06]  /*2470*/  DSETP.GEU.AND P0, PT, R14, R20, PT ;  /* 0x000000140e00722a */ /* 0x010fcc0003f0e000 */
[----:B------:R-:W-:Y:S02]  /*2480*/  FSEL R14, R20, R14, !P0 ;  /* 0x0000000e140e7208 */ /* 0x000fe40004000000 */
[----:B------:R-:W-:Y:S01]  /*2490*/  FSEL R15, R21, R15, !P0 ;  /* 0x0000000f150f7208 */ /* 0x000fe20004000000 */
[----:B------:R-:W-:-:S04]  /*24a0*/  VIADD R21, R25, 0x100 ;  /* 0x0000010019157836 */ /* 0x000fc80000000000 */
[----:B------:R-:W-:Y:S01]  /*24b0*/  IMAD.WIDE.U32 R20, R21, 0x8, R6 ;  /* 0x0000000815147825 */ /* 0x000fe200078e0006 */
[----:B-----5:R-:W-:-:S05]  /*24c0*/  DSETP.GEU.AND P0, PT, R14, R18, PT ;  /* 0x000000120e00722a */ /* 0x020fca0003f0e000 */
[----:B------:R-:W4:Y:S01]  /*24d0*/  LDG.E.64 R20, desc[UR8][R20.64] ;  /* 0x0000000814147981 */ /* 0x000f22000c1e1b00 */
[----:B------:R-:W-:Y:S02]  /*24e0*/  FSEL R14, R18, R14, !P0 ;  /* 0x0000000e120e7208 */ /* 0x000fe40004000000 */
[----:B------:R-:W-:Y:S01]  /*24f0*/  FSEL R15, R19, R15, !P0 ;  /* 0x0000000f130f7208 */ /* 0x000fe20004000000 */
[----:B------:R-:W-:-:S04]  /*2500*/  VIADD R19, R25, 0x200 ;  /* 0x0000020019137836 */ /* 0x000fc80000000000 */
[----:B------:R-:W-:Y:S01]  /*2510*/  IMAD.WIDE.U32 R18, R19, 0x8, R6 ;  /* 0x0000000813127825 */ /* 0x000fe200078e0006 */
[----:B------:R-:W-:-:S05]  /*2520*/  DSETP.GEU.AND P0, PT, R14, R16, PT ;  /* 0x000000100e00722a */ /* 0x000fca0003f0e000 */
[----:B------:R-:W5:Y:S01]  /*2530*/  LDG.E.64 R18, desc[UR8][R18.64] ;  /* 0x0000000812127981 */ /* 0x000f62000c1e1b00 */
        /* <DEDUP_REMOVED lines=15> */
[----:B------:R-:W-:-:S06]  /*2630*/  IMAD.WIDE.U32 R12, R13, 0x8, R6 ;  /* 0x000000080d0c7825 */ /* 0x000fcc00078e0006 */
[----:B------:R-:W5:Y:S01]  /*2640*/  LDG.E.64 R12, desc[UR8][R12.64] ;  /* 0x000000080c0c7981 */ /* 0x000f62000c1e1b00 */
        /* <DEDUP_REMOVED lines=39> */
.L_x_196:
[----:B------:R-:W-:-:S07]  /*28c0*/  VIADD R3, R3, 0xfffff800 ;  /* 0xfffff80003037836 */ /* 0x000fce0000000000 */
.L_x_195:
[----:B------:R-:W-:Y:S05]  /*28d0*/  BSYNC.RECONVERGENT B2 ;  /* 0x0000000000027941 */ /* 0x000fea0003800200 */
.L_x_194:
[----:B------:R-:W-:-:S13]  /*28e0*/  ISETP.NE.AND P0, PT, R5, RZ, PT ;  /* 0x000000ff0500720c */ /* 0x000fda0003f05270 */
[----:B------:R-:W-:Y:S05]  /*28f0*/  @!P0 BRA `(.L_x_193) ;  /* 0x0000000400948947 */ /* 0x000fea0003800000 */
[----:B------:R-:W-:Y:S01]  /*2900*/  ISETP.GE.U32.AND P1, PT, R5, 0x8, PT ;  /* 0x000000080500780c */ /* 0x000fe20003f26070 */
[----:B------:R-:W-:Y:S01]  /*2910*/  BSSY.RECONVERGENT B2, `(.L_x_198) ;  /* 0x0000035000027945 */ /* 0x000fe20003800200 */
[----:B------:R-:W-:-:S04]  /*2920*/  LOP3.LUT R26, R4, 0x7, RZ, 0xc0, !PT ;  /* 0x00000007041a7812 */ /* 0x000fc800078ec0ff */
[----:B------:R-:W-:-:S07]  /*2930*/  ISETP.NE.AND P0, PT, R26, RZ, PT ;  /* 0x000000ff1a00720c */ /* 0x000fce0003f05270 */
[----:B------:R-:W-:Y:S06]  /*2940*/  @!P1 BRA `(.L_x_199) ;  /* 0x0000000000c49947 */ /* 0x000fec0003800000 */
[----:B------:R-:W-:-:S04]  /*2950*/  VIADD R5, R3, UR11 ;  /* 0x0000000b03057c36 */ /* 0x000fc80008000000 */
[----:B------:R-:W-:-:S04]  /*2960*/  IMAD.WIDE.U32 R8, R5, 0x8, R6 ;  /* 0x0000000805087825 */ /* 0x000fc800078e0006 */
[----:B------:R-:W-:Y:S02]  /*2970*/  VIADD R11, R5, 0x100 ;  /* 0x00000100050b7836 */ /* 0x000fe40000000000 */
[----:B------:R-:W2:Y:S02]  /*2980*/  LDG.E.64 R8, desc[UR8][R8.64] ;  /* 0x0000000808087981 */ /* 0x000ea4000c1e1b00 */
        /* <DEDUP_REMOVED lines=45> */
.L_x_199:
[----:B------:R-:W-:Y:S05]  /*2c60*/  BSYNC.RECONVERGENT B2 ;  /* 0x0000000000027941 */ /* 0x000fea0003800200 */
.L_x_198:
[----:B------:R-:W-:Y:S05]  /*2c70*/  @!P0 BRA `(.L_x_193) ;  /* 0x0000000000b48947 */ /* 0x000fea0003800000 */
[----:B------:R-:W-:Y:S01]  /*2c80*/  ISETP.GE.U32.AND P1, PT, R26, 0x4, PT ;  /* 0x000000041a00780c */ /* 0x000fe20003f26070 */
[----:B------:R-:W-:Y:S01]  /*2c90*/  BSSY.RECONVERGENT B2, `(.L_x_200) ;  /* 0x000001c000027945 */ /* 0x000fe20003800200 */
[----:B------:R-:W-:-:S11]  /*2ca0*/  LOP3.LUT P0, RZ, R4, 0x3, RZ, 0xc0, !PT ;  /* 0x0000000304ff7812 */ /* 0x000fd6000780c0ff */
[----:B------:R-:W-:Y:S05]  /*2cb0*/  @!P1 BRA `(.L_x_201) ;  /* 0x0000000000649947 */ /* 0x000fea0003800000 */
        /* <DEDUP_REMOVED lines=25> */
.L_x_201:
[----:B------:R-:W-:Y:S05]  /*2e50*/  BSYNC.RECONVERGENT B2 ;  /* 0x0000000000027941 */ /* 0x000fea0003800200 */
.L_x_200:
[----:B------:R-:W-:Y:S05]  /*2e60*/  @!P0 BRA `(.L_x_193) ;  /* 0x0000000000388947 */ /* 0x000fea0003800000 */
[----:B------:R-:W-:Y:S01]  /*2e70*/  LOP3.LUT R2, R2, 0xffff, RZ, 0xc0, !PT ;  /* 0x0000ffff02027812 */ /* 0x000fe200078ec0ff */
[----:B------:R-:W-:-:S03]  /*2e80*/  VIADD R5, R3, UR6 ;  /* 0x0000000603057c36 */ /* 0x000fc60008000000 */
[----:B------:R-:W-:-:S04]  /*2e90*/  LEA.HI R2, R2, 0x1, RZ, 0x18 ;  /* 0x0000000102027811 */ /* 0x000fc800078fc0ff */
[----:B------:R-:W-:-:S05]  /*2ea0*/  LOP3.LUT R2, R2, 0x3, RZ, 0xc0, !PT ;  /* 0x0000000302027812 */ /* 0x000fca00078ec0ff */
[----:B------:R-:W-:-:S07]  /*2eb0*/  IMAD.MOV R4, RZ, RZ, -R2 ;  /* 0x000000ffff047224 */ /* 0x000fce00078e0a02 */
.L_x_202:
[----:B------:R-:W-:-:S06]  /*2ec0*/  IMAD.WIDE.U32 R2, R5, 0x8, R6 ;  /* 0x0000000805027825 */ /* 0x000fcc00078e0006 */
[----:B------:R-:W2:Y:S01]  /*2ed0*/  LDG.E.64 R2, desc[UR8][R2.64] ;  /* 0x0000000802027981 */ /* 0x000ea2000c1e1b00 */
[----:B------:R-:W-:Y:S02]  /*2ee0*/  VIADD R4, R4, 0x1 ;  /* 0x0000000104047836 */ /* 0x000fe40000000000 */
[----:B------:R-:W-:Y:S01]  /*2ef0*/  VIADD R5, R5, 0x100 ;  /* 0x0000010005057836 */ /* 0x000fe20000000000 */
[----:B--2---:R-:W-:-:S06]  /*2f00*/  DSETP.GEU.AND P0, PT, R14, R2, PT ;  /* 0x000000020e00722a */ /* 0x004fcc0003f0e000 */
[----:B------:R-:W-:Y:S02]  /*2f10*/  FSEL R14, R2, R14, !P0 ;  /* 0x0000000e020e7208 */ /* 0x000fe40004000000 */
[----:B------:R-:W-:Y:S02]  /*2f20*/  FSEL R15, R3, R15, !P0 ;  /* 0x0000000f030f7208 */ /* 0x000fe40004000000 */
[----:B------:R-:W-:-:S13]  /*2f30*/  ISETP.NE.AND P0, PT, R4, RZ, PT ;  /* 0x000000ff0400720c */ /* 0x000fda0003f05270 */
[----:B------:R-:W-:Y:S05]  /*2f40*/  @P0 BRA `(.L_x_202) ;  /* 0xfffffffc00dc0947 */ /* 0x000fea000383ffff */
.L_x_193:
[----:B------:R-:W-:Y:S05]  /*2f50*/  BSYNC.RECONVERGENT B1 ;  /* 0x0000000000017941 */ /* 0x000fea0003800200 */
.L_x_190:
        /* <DEDUP_REMOVED lines=43> */
[----:B------:R-:W-:-:S03]  /*3210*/  FSEL R3, R3, R5, P1 ;  /* 0x0000000503037208 */ /* 0x000fc60000800000 */
[----:B0-----:R-:W-:Y:S02]  /*3220*/  IMAD.MOV.U32 R4, RZ, RZ, R2 ;  /* 0x000000ffff047224 */ /* 0x001fe400078e0002 */
[----:B------:R-:W-:Y:S01]  /*3230*/  IMAD.MOV.U32 R5, RZ, RZ, R3 ;  /* 0x000000ffff057224 */ /* 0x000fe200078e0003 */
[----:B------:R-:W-:Y:S06]  /*3240*/  BAR.SYNC.DEFER_BLOCKING 0x0 ;  /* 0x0000000000007b1d */ /* 0x000fec0000010000 */
[----:B------:R-:W-:Y:S05]  /*3250*/  @P0 BRA `(.L_x_189) ;  /* 0x0000000000700947 */ /* 0x000fea0003800000 */
[----:B------:R-:W0:Y:S01]  /*3260*/  S2UR UR5, SR_CgaCtaId ;  /* 0x00000000000579c3 */ /* 0x000e220000008800 */
[----:B------:R-:W-:Y:S02]  /*3270*/  UMOV UR4, 0x400 ;  /* 0x0000040000047882 */ /* 0x000fe40000000000 */
[----:B0-----:R-:W-:-:S09]  /*3280*/  ULEA UR4, UR5, UR4, 0x18 ;  /* 0x0000000405047291 */ /* 0x001fd2000f8ec0ff */
[----:B------:R-:W0:Y:S04]  /*3290*/  LDS.128 R12, [UR4+0x10] ;  /* 0x00001004ff0c7984 */ /* 0x000e280008000c00 */
        /* <DEDUP_REMOVED lines=24> */
.L_x_189:
[----:B------:R-:W-:Y:S05]  /*3420*/  BSYNC.RECONVERGENT B0 ;  /* 0x0000000000007941 */ /* 0x000fea0003800200 */
.L_x_173:
[----:B------:R-:W-:Y:S05]  /*3430*/  @P0 EXIT ;  /* 0x000000000000094d */ /* 0x000fea0003800000 */
[----:B------:R-:W1:Y:S02]  /*3440*/  LDCU.64 UR4, c[0x0][0x388] ;  /* 0x00007100ff0477ac */ /* 0x000e640008000a00 */
[----:B-1----:R-:W-:-:S06]  /*3450*/  UIMAD.WIDE.U32 UR4, UR10, 0x8, UR4 ;  /* 0x000000080a0478a5 */ /* 0x002fcc000f8e0004 */
[----:B------:R-:W-:Y:S02]  /*3460*/  IMAD.U32 R2, RZ, RZ, UR4 ;  /* 0x00000004ff027e24 */ /* 0x000fe4000f8e00ff */
[----:B------:R-:W-:-:S05]  /*3470*/  IMAD.U32 R3, RZ, RZ, UR5 ;  /* 0x00000005ff037e24 */ /* 0x000fca000f8e00ff */
[----:B------:R-:W-:Y:S01]  /*3480*/  STG.E.64 desc[UR8][R2.64], R4 ;  /* 0x0000000402007986 */ /* 0x000fe2000c101b08 */
[----:B------:R-:W-:Y:S05]  /*3490*/  EXIT ;  /* 0x000000000000794d */ /* 0x000fea0003800000 */
.L_x_203:
        /* <DEDUP_REMOVED lines=14> */
.L_x_346:


//--------------------- .text._ZN3cub18CUB_300001_SM_10006detail6reduce28DeviceReduceSingleTileKernelINS2_10policy_hubIdjN4cuda3__47maximumIdEEE10Policy1000EN6thrust24THRUST_300001_SM_1000_NS6detail15normal_iteratorINSC_10device_ptrIdEEEEPdjS8_ddNS5_3std3__410__identityEEEvT0_T1_T2_T3_T4_T6_ --------------------------
	.section	.text._ZN3cub18CUB_300001_SM_10006detail6reduce28DeviceReduceSingleTileKernelINS2_10policy_hubIdjN4cuda3__47maximumIdEEE10Policy1000EN6thrust24THRUST_300001_SM_1000_NS6detail15normal_iteratorINSC_10device_ptrIdEEEEPdjS8_ddNS5_3std3__410__identityEEEvT0_T1_T2_T3_T4_T6_,"ax",@progbits
	.align	128
        .global         _ZN3cub18CUB_300001_SM_10006detail6reduce28DeviceReduceSingleTileKernelINS2_10policy_hubIdjN4cuda3__47maximumIdEEE10Policy1000EN6thrust24THRUST_300001_SM_1000_NS6detail15normal_iteratorINSC_10device_ptrIdEEEEPdjS8_ddNS5_3std3__410__identityEEEvT0_T1_T2_T3_T4_T6_
        .type           _ZN3cub18CUB_300001_SM_10006detail6reduce28DeviceReduceSingleTileKernelINS2_10policy_hubIdjN4cuda3__47maximumIdEEE10Policy1000EN6thrust24THRUST_300001_SM_1000_NS6detail15normal_iteratorINSC_10device_ptrIdEEEEPdjS8_ddNS5_3std3__410__identityEEEvT0_T1_T2_T3_T4_T6_,@function
        .size           _ZN3cub18CUB_300001_SM_10006detail6reduce28DeviceReduceSingleTileKernelINS2_10policy_hubIdjN4cuda3__47maximumIdEEE10Policy1000EN6thrust24THRUST_300001_SM_1000_NS6detail15normal_iteratorINSC_10device_ptrIdEEEEPdjS8_ddNS5_3std3__410__identityEEEvT0_T1_T2_T3_T4_T6_,(.L_x_347 - _ZN3cub18CUB_300001_SM_10006detail6reduce28DeviceReduceSingleTileKernelINS2_10policy_hubIdjN4cuda3__47maximumIdEEE10Policy1000EN6thrust24THRUST_300001_SM_1000_NS6detail15normal_iteratorINSC_10device_ptrIdEEEEPdjS8_ddNS5_3std3__410__identityEEEvT0_T1_T2_T3_T4_T6_)
        .other          _ZN3cub18CUB_300001_SM_10006detail6reduce28DeviceReduceSingleTileKernelINS2_10policy_hubIdjN4cuda3__47maximumIdEEE10Policy1000EN6thrust24THRUST_300001_SM_1000_NS6detail15normal_iteratorINSC_10device_ptrIdEEEEPdjS8_ddNS5_3std3__410__identityEEEvT0_T1_T2_T3_T4_T6_,@"STO_CUDA_ENTRY STV_DEFAULT"
_ZN3cub18CUB_300001_SM_10006detail6reduce28DeviceReduceSingleTileKernelINS2_10policy_hubIdjN4cuda3__47maximumIdEEE10Policy1000EN6thrust24THRUST_300001_SM_1000_NS6detail15normal_iteratorINSC_10device_ptrIdEEEEPdjS8_ddNS5_3std3__410__identityEEEvT0_T1_T2_T3_T4_T6_:
.text._ZN3cub18CUB_300001_SM_10006detail6reduce28DeviceReduceSingleTileKernelINS2_10policy_hubIdjN4cuda3__47maximumIdEEE10Policy1000EN6thrust24THRUST_300001_SM_1000_NS6detail15normal_iteratorINSC_10device_ptrIdEEEEPdjS8_ddNS5_3std3__410__identityEEEvT0_T1_T2_T3_T4_T6_:
        /* <DEDUP_REMOVED lines=13> */
.L_x_204:
[----:B------:R-:W-:Y:S01]  /*00d0*/  ISETP.GT.U32.AND P0, PT, R2, 0x7ff, PT ;  /* 0x000007ff0200780c */ /* 0x000fe20003f04070 */
[----:B------:R-:W-:-:S12]  /*00e0*/  BSSY.RECONVERGENT B0, `(.L_x_205) ;  /* 0x00002f1000007945 */ /* 0x000fd80003800200 */
        /* <DEDUP_REMOVED lines=11> */
.L_x_208:
[----:B------:R-:W-:Y:S05]  /*01a0*/  BSYNC.RECONVERGENT B1 ;  /* 0x0000000000017941 */ /* 0x000fea0003800200 */
.L_x_207:
        /* <DEDUP_REMOVED lines=17> */
.L_x_213:
        /* <DEDUP_REMOVED lines=70> */
.L_x_212:
[----:B------:R-:W-:Y:S05]  /*0720*/  BSYNC.RECONVERGENT B2 ;  /* 0x0000000000027941 */ /* 0x000fea0003800200 */
.L_x_211:
[----:B------:R-:W-:Y:S05]  /*0730*/  @!P0 BRA `(.L_x_210) ;  /* 0x0000000400508947 */ /* 0x000fea0003800000 */
[----:B------:R-:W-:Y:S01]  /*0740*/  ISETP.GE.U32.AND P1, PT, R42, 0x8, PT ;  /* 0x000000082a00780c */ /* 0x000fe20003f26070 */
[----:B------:R-:W-:Y:S01]  /*0750*/  BSSY.RECONVERGENT B2, `(.L_x_214) ;  /* 0x0000027000027945 */ /* 0x000fe20003800200 */
[----:B------:R-:W-:-:S04]  /*0760*/  LOP3.LUT R22, R40, 0x7, RZ, 0xc0, !PT ;  /* 0x0000000728167812 */ /* 0x000fc800078ec0ff */
[----:B------:R-:W-:-:S07]  /*0770*/  ISETP.NE.AND P0, PT, R22, RZ, PT ;  /* 0x000000ff1600720c */ /* 0x000fce0003f05270 */
[----:B------:R-:W-:Y:S06]  /*0780*/  @!P1 BRA `(.L_x_215) ;  /* 0x00000000008c9947 */ /* 0x000fec0003800000 */
[----:B------:R-:W0:Y:S02]  /*0790*/  LDC.64 R4, c[0x0][0x380] ;  /* 0x0000e000ff047b82 */ /* 0x000e240000000a00 */
[----:B0-----:R-:W-:-:S05]  /*07a0*/  IMAD.WIDE.U32 R20, R41, 0x8, R4 ;  /* 0x0000000829147825 */ /* 0x001fca00078e0004 */
        /* <DEDUP_REMOVED lines=33> */
.L_x_215:
[----:B------:R-:W-:Y:S05]  /*09c0*/  BSYNC.RECONVERGENT B2 ;  /* 0x0000000000027941 */ /* 0x000fea0003800200 */
.L_x_214:
        /* <DEDUP_REMOVED lines=25> */
.L_x_217:
[----:B------:R-:W-:Y:S05]  /*0b60*/  BSYNC.RECONVERGENT B2 ;  /* 0x0000000000027941 */ /* 0x000fea0003800200 */
.L_x_216:
[----:B------:R-:W-:Y:S05]  /*0b70*/  @!P0 BRA `(.L_x_210) ;  /* 0x0000000000408947 */ /* 0x000fea0003800000 */
[----:B------:R-:W0:Y:S01]  /*0b80*/  LDC.64 R4, c[0x0][0x380] ;  /* 0x0000e000ff047b82 */ /* 0x000e220000000a00 */
[----:B------:R-:W-:Y:S02]  /*0b90*/  IMAD.MOV R0, RZ, RZ, -R0 ;  /* 0x000000ffff007224 */ /* 0x000fe400078e0a00 */
[----:B0-----:R-:W-:-:S04]  /*0ba0*/  IMAD.WIDE.U32 R4, R41, 0x8, R4 ;  /* 0x0000000829047825 */ /* 0x001fc800078e0004 */
[----:B------:R-:W-:Y:S02]  /*0bb0*/  IMAD.MOV.U32 R6, RZ, RZ, R4 ;  /* 0x000000ffff067224 */ /* 0x000fe400078e0004 */
[----:B------:R-:W-:-:S07]  /*0bc0*/  IMAD.MOV.U32 R7, RZ, RZ, R5 ;  /* 0x000000ffff077224 */ /* 0x000fce00078e0005 */
.L_x_218:
[----:B------:R-:W-:Y:S02]  /*0bd0*/  IMAD.MOV.U32 R4, RZ, RZ, R6 ;  /* 0x000000ffff047224 */ /* 0x000fe400078e0006 */
[----:B------:R-:W-:-:S06]  /*0be0*/  IMAD.MOV.U32 R5, RZ, RZ, R7 ;  /* 0x000000ffff057224 */ /* 0x000fcc00078e0007 */
[----:B------:R-:W2:Y:S01]  /*0bf0*/  LDG.E.64 R4, desc[UR6][R4.64] ;  /* 0x0000000604047981 */ /* 0x000ea2000c1e1b00 */
[----:B------:R-:W-:Y:S01]  /*0c00*/  VIADD R0, R0, 0x1 ;  /* 0x0000000100007836 */ /* 0x000fe20000000000 */
[----:B------:R-:W-:-:S04]  /*0c10*/  IADD3 R6, P2, PT, R6, 0x800, RZ ;  /* 0x0000080006067810 */ /* 0x000fc80007f5e0ff */
[----:B------:R-:W-:Y:S01]  /*0c20*/  ISETP.NE.AND P1, PT, R0, RZ, PT ;  /* 0x000000ff0000720c */ /* 0x000fe20003f25270 */
[----:B------:R-:W-:Y:S01]  /*0c30*/  IMAD.X R7, RZ, RZ, R7, P2 ;  /* 0x000000ffff077224 */ /* 0x000fe200010e0607 */
[----:B--2--5:R-:W-:-:S06]  /*0c40*/  DSETP.GEU.AND P0, PT, R36, R4, PT ;  /* 0x000000042400722a */ /* 0x024fcc0003f0e000 */
[----:B------:R-:W-:Y:S02]  /*0c50*/  FSEL R36, R4, R36, !P0 ;  /* 0x0000002404247208 */ /* 0x000fe40004000000 */
[----:B------:R-:W-:-:S03]  /*0c60*/  FSEL R37, R5, R37, !P0 ;  /* 0x0000002505257208 */ /* 0x000fc60004000000 */
[----:B------:R-:W-:Y:S05]  /*0c70*/  @P1 BRA `(.L_x_218) ;  /* 0xfffffffc00d41947 */ /* 0x000fea000383ffff */
.L_x_210:
[----:B------:R-:W-:Y:S05]  /*0c80*/  BSYNC.RECONVERGENT B1 ;  /* 0x0000000000017941 */ /* 0x000fea0003800200 */
.L_x_209:
        /* <DEDUP_REMOVED lines=85> */
.L_x_219:
        /* <DEDUP_REMOVED lines=18> */
[----:B------:R-:W-:-:S03]  /*1300*/  VIADD R0, R8, 0x4 ;  /* 0x0000000408007836 */ /* 0x000fc60000000000 */
[----:B------:R-:W0:Y:S02]  /*1310*/  SHFL.DOWN PT, R5, R7, 0x2, R9 ;  /* 0x0840000007057989 */ /* 0x000e2400000e0009 */
[----:B0-----:R-:W-:-:S06]  /*1320*/  DSETP.GEU.AND P1, PT, R6, R4, PT ;  /* 0x000000040600722a */ /* 0x001fcc0003f2e000 */
[----:B------:R-:W-:Y:S02]  /*1330*/  @!P0 FSEL R6, R4, R6, !P1 ;  /* 0x0000000604068208 */ /* 0x000fe40004800000 */
[----:B------:R-:W-:Y:S02]  /*1340*/  @!P0 FSEL R7, R5, R7, !P1 ;  /* 0x0000000705078208 */ /* 0x000fe40004800000 */
        /* <DEDUP_REMOVED lines=9> */
[C---:B------:R-:W-:Y:S01]  /*13e0*/  ISETP.NE.AND P0, PT, R8.reuse, RZ, PT ;  /* 0x000000ff0800720c */ /* 0x040fe20003f05270 */
[----:B------:R-:W-:Y:S02]  /*13f0*/  VIADD R0, R8, 0x10 ;  /* 0x0000001008007836 */ /* 0x000fe40000000000 */
[----:B------:R-:W0:Y:S10]  /*1400*/  SHFL.DOWN PT, R5, R7, 0x8, R9 ;  /* 0x0900000007057989 */ /* 0x000e3400000e0009 */
[----:B------:R-:W1:Y:S01]  /*1410*/  @!P0 S2R R11, SR_CgaCtaId ;  /* 0x00000000000b8919 */ /* 0x000e620000008800 */
[----:B------:R-:W-:Y:S01]  /*1420*/  @!P0 MOV R8, 0x400 ;  /* 0x0000040000088802 */ /* 0x000fe20000000f00 */
[----:B0-----:R-:W-:-:S06]  /*1430*/  DSETP.GEU.AND P2, PT, R6, R4, PT ;  /* 0x000000040600722a */ /* 0x001fcc0003f4e000 */
[----:B------:R-:W-:Y:S02]  /*1440*/  @!P1 FSEL R6, R4, R6, !P2 ;  /* 0x0000000604069208 */ /* 0x000fe40005000000 */
[----:B------:R-:W-:Y:S02]  /*1450*/  @!P1 FSEL R7, R5, R7, !P2 ;  /* 0x0000000705079208 */ /* 0x000fe40005000000 */
[----:B------:R-:W-:Y:S01]  /*1460*/  ISETP.GT.AND P1, PT, R0, R9, PT ;  /* 0x000000090000720c */ /* 0x000fe20003f24270 */
[----:B------:R-:W-:Y:S01]  /*1470*/  SHFL.DOWN PT, R4, R6, 0x10, R9 ;  /* 0x0a00000006047989 */ /* 0x000fe200000e0009 */
[----:B------:R-:W-:-:S03]  /*1480*/  @!P0 SHF.R.U32.HI R0, RZ, 0x2, R3 ;  /* 0x00000002ff008819 */ /* 0x000fc60000011603 */
[----:B------:R-:W0:Y:S01]  /*1490*/  SHFL.DOWN PT, R5, R7, 0x10, R9 ;  /* 0x0a00000007057989 */ /* 0x000e2200000e0009 */
[----:B------:R-:W-:Y:S02]  /*14a0*/  @!P0 LOP3.LUT R0, R0, 0xf8, RZ, 0xc0, !PT ;  /* 0x000000f800008812 */ /* 0x000fe400078ec0ff */
[----:B-1----:R-:W-:-:S05]  /*14b0*/  @!P0 LEA R11, R11, R8, 0x18 ;  /* 0x000000080b0b8211 */ /* 0x002fca00078ec0ff */
[----:B------:R-:W-:Y:S01]  /*14c0*/  @!P0 IMAD.IADD R11, R0, 0x1, R11 ;  /* 0x00000001000b8824 */ /* 0x000fe200078e020b */
[----:B0-----:R-:W-:-:S06]  /*14d0*/  DSETP.GEU.AND P2, PT, R6, R4, PT ;  /* 0x000000040600722a */ /* 0x001fcc0003f4e000 */
[----:B------:R-:W-:Y:S02]  /*14e0*/  @!P1 FSEL R6, R4, R6, !P2 ;  /* 0x0000000604069208 */ /* 0x000fe40005000000 */
[----:B------:R-:W-:-:S03]  /*14f0*/  @!P1 FSEL R7, R5, R7, !P2 ;  /* 0x0000000705079208 */ /* 0x000fc60005000000 */
[----:B------:R-:W-:Y:S02]  /*1500*/  IMAD.MOV.U32 R4, RZ, RZ, R6 ;  /* 0x000000ffff047224 */ /* 0x000fe400078e0006 */
        /* <DEDUP_REMOVED lines=14> */
[C---:B------:R-:W-:Y:S02]  /*15f0*/  ISETP.GT.U32.AND P1, PT, R2.reuse, 0x40, PT ;  /* 0x000000400200780c */ /* 0x040fe40003f24070 */
[----:B------:R-:W-:Y:S02]  /*1600*/  FSEL R12, R3, R4, P2 ;  /* 0x00000004030c7208 */ /* 0x000fe40001000000 */
[----:B------:R-:W-:Y:S02]  /*1610*/  FSEL R13, R13, R5, P2 ;  /* 0x000000050d0d7208 */ /* 0x000fe40001000000 */
[----:B------:R-:W0:Y:S01]  /*1620*/  LDS.128 R4, [UR4+0x30] ;  /* 0x00003004ff047984 */ /* 0x000e220008000c00 */
[----:B------:R-:W-:-:S03]  /*1630*/  ISETP.GT.U32.AND P2, PT, R2, 0x60, PT ;  /* 0x000000600200780c */ /* 0x000fc60003f44070 */
[----:B------:R-:W-:-:S06]  /*1640*/  DSETP.GEU.AND P3, PT, R12, R14, PT ;  /* 0x0000000e0c00722a */ /* 0x000fcc0003f6e000 */
[----:B------:R-:W-:Y:S02]  /*1650*/  @P1 FSEL R12, R14, R12, !P3 ;  /* 0x0000000c0e0c1208 */ /* 0x000fe40005800000 */
[----:B------:R-:W-:Y:S02]  /*1660*/  @P1 FSEL R13, R15, R13, !P3 ;  /* 0x0000000d0f0d1208 */ /* 0x000fe40005800000 */
[----:B------:R-:W-:-:S04]  /*1670*/  ISETP.GT.U32.AND P1, PT, R2, 0x80, PT ;  /* 0x000000800200780c */ /* 0x000fc80003f24070 */
[----:B-1----:R-:W-:-:S06]  /*1680*/  DSETP.GEU.AND P3, PT, R12, R8, PT ;  /* 0x000000080c00722a */ /* 0x002fcc0003f6e000 */
[----:B------:R-:W-:Y:S02]  /*1690*/  @P2 FSEL R12, R8, R12, !P3 ;  /* 0x0000000c080c2208 */ /* 0x000fe40005800000 */
[----:B------:R-:W-:Y:S02]  /*16a0*/  @P2 FSEL R13, R9, R13, !P3 ;  /* 0x0000000d090d2208 */ /* 0x000fe40005800000 */
[----:B------:R-:W-:Y:S01]  /*16b0*/  ISETP.GT.U32.AND P2, PT, R2, 0xa0, PT ;  /* 0x000000a00200780c */ /* 0x000fe20003f44070 */
[----:B------:R-:W1:Y:S03]  /*16c0*/  LDS.64 R8, [UR4+0x40] ;  /* 0x00004004ff087984 */ /* 0x000e660008000a00 */
        /* <DEDUP_REMOVED lines=23> */
.L_x_206:
[----:B------:R-:W0:Y:S01]  /*1840*/  S2R R0, SR_TID.X ;  /* 0x0000000000007919 */ /* 0x000e220000002100 */
[----:B------:R-:W1:Y:S02]  /*1850*/  LDCU.64 UR4, c[0x0][0x380] ;  /* 0x00007000ff0477ac */ /* 0x000e640008000a00 */
[----:B-1----:R-:W-:Y:S02]  /*1860*/  IMAD.U32 R6, RZ, RZ, UR4 ;  /* 0x00000004ff067e24 */ /* 0x002fe4000f8e00ff */
[----:B------:R-:W-:Y:S02]  /*1870*/  IMAD.U32 R7, RZ, RZ, UR5 ;  /* 0x00000005ff077e24 */ /* 0x000fe4000f8e00ff */
        /* <DEDUP_REMOVED lines=9> */
[----:B------:R-:W-:Y:S01]  /*1910*/  VIADD R24, R2, 0xfffff800 ;  /* 0xfffff80002187836 */ /* 0x000fe20000000000 */
[----:B------:R-:W-:-:S04]  /*1920*/  UMOV UR4, 0x800 ;  /* 0x0000080000047882 */ /* 0x000fc80000000000 */
[----:B------:R-:W-:Y:S01]  /*1930*/  ISETP.GE.U32.AND P1, PT, R24, 0x800, PT ;  /* 0x000008001800780c */ /* 0x000fe20003f26070 */
        /* <DEDUP_REMOVED lines=23> */
[----:B------:R-:W-:-:S07]  /*1ab0*/  UMOV UR4, 0x800 ;  /* 0x0000080000047882 */ /* 0x000fce0000000000 */
[----:B------:R-:W1:Y:S02]  /*1ac0*/  LDC.64 R6, c[0x0][0x380] ;  /* 0x0000e000ff067b82 */ /* 0x000e640000000a00 */
.L_x_223:
[----:B------:R-:W-:-:S04]  /*1ad0*/  VIADD R3, R0, UR4 ;  /* 0x0000000400037c36 */ /* 0x000fc80008000000 */
[----:B-1----:R-:W-:-:S05]  /*1ae0*/  IMAD.WIDE.U32 R2, R3, 0x8, R6 ;  /* 0x0000000803027825 */ /* 0x002fca00078e0006 */
[----:B------:R-:W2:Y:S04]  /*1af0*/  LDG.E.64 R10, desc[UR6][R2.64] ;  /* 0x00000006020a7981 */ /* 0x000ea8000c1e1b00 */
[----:B------:R-:W3:Y:S04]  /*1b00*/  LDG.E.64 R12, desc[UR6][R2.64+0x800] ;  /* 0x00080006020c7981 */ /* 0x000ee8000c1e1b00 */
[----:B------:R-:W4:Y:S04]  /*1b10*/  LDG.E.64 R14, desc[UR6][R2.64+0x1000] ;  /* 0x00100006020e7981 */ /* 0x000f28000c1e1b00 */
[----:B------:R-:W5:Y:S04]  /*1b20*/  LDG.E.64 R16, desc[UR6][R2.64+0x1800] ;  /* 0x0018000602107981 */ /* 0x000f68000c1e1b00 */
[----:B------:R-:W5:Y:S04]  /*1b30*/  LDG.E.64 R18, desc[UR6][R2.64+0x2000] ;  /* 0x0020000602127981 */ /* 0x000f68000c1e1b00 */
[----:B------:R-:W5:Y:S04]  /*1b40*/  LDG.E.64 R20, desc[UR6][R2.64+0x2800] ;  /* 0x0028000602147981 */ /* 0x000f68000c1e1b00 */
[----:B------:R-:W5:Y:S04]  /*1b50*/  LDG.E.64 R22, desc[UR6][R2.64+0x3000] ;  /* 0x0030000602167981 */ /* 0x000f68000c1e1b00 */
[----:B------:R1:W5:Y:S01]  /*1b60*/  LDG.E.64 R4, desc[UR6][R2.64+0x3800] ;  /* 0x0038000602047981 */ /* 0x000362000c1e1b00 */
        /* <DEDUP_REMOVED lines=10> */
[----:B-1----:R-:W-:Y:S02]  /*1c10*/  FSEL R2, R16, R8, !P0 ;  /* 0x0000000810027208 */ /* 0x002fe40004000000 */
        /* <DEDUP_REMOVED lines=10> */
[----:B------:R-:W-:-:S03]  /*1cc0*/  FSEL R9, R23, R3, !P0 ;  /* 0x0000000317097208 */ /* 0x000fc60004000000 */
[----:B------:R-:W-:-:S03]  /*1cd0*/  VIADD R3, R2, -UR4 ;  /* 0x8000000402037c36 */ /* 0x000fc60008000000 */
[----:B------:R-:W-:Y:S02]  /*1ce0*/  DSETP.GEU.AND P0, PT, R8, R4, PT ;  /* 0x000000040800722a */ /* 0x000fe40003f0e000 */
[----:B------:R-:W-:-:S04]  /*1cf0*/  ISETP.GE.U32.AND P1, PT, R3, 0x800, PT ;  /* 0x000008000300780c */ /* 0x000fc80003f26070 */
[----:B------:R-:W-:Y:S02]  /*1d00*/  FSEL R8, R4, R8, !P0 ;  /* 0x0000000804087208 */ /* 0x000fe40004000000 */
[----:B------:R-:W-:-:S07]  /*1d10*/  FSEL R9, R5, R9, !P0 ;  /* 0x0000000905097208 */ /* 0x000fce0004000000 */
[----:B------:R-:W-:Y:S05]  /*1d20*/  @!P1 BRA `(.L_x_222) ;  /* 0x0000000c00889947 */ /* 0x000fea0003800000 */
[----:B------:R-:W-:-:S06]  /*1d30*/  UIADD3 UR4, UPT, UPT, UR4, 0x800, URZ ;  /* 0x0000080004047890 */ /* 0x000fcc000fffe0ff */
[----:B------:R-:W-:-:S13]  /*1d40*/  ISETP.LT.U32.AND P0, PT, R24, UR4, PT ;  /* 0x0000000418007c0c */ /* 0x000fda000bf01070 */
[----:B------:R-:W-:Y:S05]  /*1d50*/  @!P0 BRA `(.L_x_223) ;  /* 0xfffffffc005c8947 */ /* 0x000fea000383ffff */
.L_x_221:
[----:B------:R-:W-:Y:S01]  /*1d60*/  VIADD R3, R2, -UR4 ;  /* 0x8000000402037c36 */ /* 0x000fe20008000000 */
[----:B------:R-:W-:Y:S04]  /*1d70*/  BSSY.RECONVERGENT B1, `(.L_x_222) ;  /* 0x00000dd000017945 */ /* 0x000fe80003800200 */
[----:B------:R-:W-:-:S04]  /*1d80*/  ISETP.GE.AND P0, PT, R0, R3, PT ;  /* 0x000000030000720c */ /* 0x000fc80003f06270 */
[----:B------:R-:W-:-:S13]  /*1d90*/  ISETP.LE.U32.OR P0, PT, R2, UR4, P0 ;  /* 0x0000000402007c0c */ /* 0x000fda0008703470 */
[----:B------:R-:W-:Y:S05]  /*1da0*/  @P0 BRA `(.L_x_224) ;  /* 0x0000000c00640947 */ /* 0x000fea0003800000 */
[----:B------:R-:W-:Y:S01]  /*1db0*/  LOP3.LUT R3, RZ, R0, RZ, 0x33, !PT ;  /* 0x00000000ff037212 */ /* 0x000fe200078e33ff */
[----:B------:R-:W-:Y:S01]  /*1dc0*/  BSSY.RECONVERGENT B2, `(.L_x_225) ;  /* 0x0000072000027945 */ /* 0x000fe20003800200 */
[----:B------:R-:W-:Y:S02]  /*1dd0*/  IMAD.MOV.U32 R5, RZ, RZ, R0 ;  /* 0x000000ffff057224 */ /* 0x000fe400078e0000 */
[----:B------:R-:W-:-:S04]  /*1de0*/  IADD3 R2, PT, PT, R2, -UR4, R3 ;  /* 0x8000000402027c10 */ /* 0x000fc8000fffe003 */
[C---:B------:R-:W-:Y:S02]  /*1df0*/  ISETP.GE.U32.AND P0, PT, R2.reuse, 0xf00, PT ;  /* 0x00000f000200780c */ /* 0x040fe40003f06070 */
[----:B------:R-:W-:-:S04]  /*1e00*/  LEA.HI R2, R2, 0x1, RZ, 0x18 ;  /* 0x0000000102027811 */ /* 0x000fc800078fc0ff */
[----:B------:R-:W-:-:S07]  /*1e10*/  LOP3.LUT R3, R2, 0xf, RZ, 0xc0, !PT ;  /* 0x0000000f02037812 */ /* 0x000fce00078ec0ff */
[----:B------:R-:W-:Y:S05]  /*1e20*/  @!P0 BRA `(.L_x_226) ;  /* 0x0000000400ac8947 */ /* 0x000fea0003800000 */
[----:B------:R-:W-:Y:S01]  /*1e30*/  LOP3.LUT R42, R2, 0x1fffff0, RZ, 0xc0, !PT ;  /* 0x01fffff0022a7812 */ /* 0x000fe200078ec0ff */
[----:B------:R-:W-:Y:S01]  /*1e40*/  BSSY.RECONVERGENT B3, `(.L_x_227) ;  /* 0x0000068000037945 */ /* 0x000fe20003800200 */
[C---:B------:R-:W-:Y:S01]  /*1e50*/  LOP3.LUT R5, R0.reuse, 0x800, RZ, 0xfc, !PT ;  /* 0x0000080000057812 */ /* 0x040fe200078efcff */
[----:B------:R-:W-:Y:S02]  /*1e60*/  VIADD R4, R0, UR4 ;  /* 0x0000000400047c36 */ /* 0x000fe40008000000 */
[----:B------:R-:W-:-:S07]  /*1e70*/  IMAD.MOV R42, RZ, RZ, -R42 ;  /* 0x000000ffff2a7224 */ /* 0x000fce00078e0a2a */
.L_x_228:
        /* <DEDUP_REMOVED lines=47> */
[----:B------:R-:W-:Y:S02]  /*2170*/  VIADD R42, R42, 0x10 ;  /* 0x000000102a2a7836 */ /* 0x000fe40000000000 */
[----:B------:R-:W-:Y:S02]  /*2180*/  VIADD R5, R5, 0x1000 ;  /* 0x0000100005057836 */ /* 0x000fe40000000000 */
[----:B------:R-:W-:Y:S01]  /*2190*/  VIADD R4, R4, 0x1000 ;  /* 0x0000100004047836 */ /* 0x000fe20000000000 */
[----:B------:R-:W-:Y:S01]  /*21a0*/  ISETP.NE.AND P1, PT, R42, RZ, PT ;  /* 0x000000ff2a00720c */ /* 0x000fe20003f25270 */
        /* <DEDUP_REMOVED lines=49> */
[----:B------:R-:W-:Y:S05]  /*24c0*/  BSYNC.RECONVERGENT B3 ;  /* 0x0000000000037941 */ /* 0x000fea0003800200 */
.L_x_227:
[----:B------:R-:W-:-:S07]  /*24d0*/  VIADD R5, R5, 0xfffff800 ;  /* 0xfffff80005057836 */ /* 0x000fce0000000000 */
.L_x_226:
[----:B------:R-:W-:Y:S05]  /*24e0*/  BSYNC.RECONVERGENT B2 ;  /* 0x0000000000027941 */ /* 0x000fea0003800200 */
.L_x_225:
        /* <DEDUP_REMOVED lines=56> */
.L_x_230:
[----:B------:R-:W-:Y:S05]  /*2870*/  BSYNC.RECONVERGENT B2 ;  /* 0x0000000000027941 */ /* 0x000fea0003800200 */
.L_x_229:
        /* <DEDUP_REMOVED lines=31> */
.L_x_232:
[----:B------:R-:W-:Y:S05]  /*2a70*/  BSYNC.RECONVERGENT B2 ;  /* 0x0000000000027941 */ /* 0x000fea0003800200 */
.L_x_231:
[----:B------:R-:W-:Y:S05]  /*2a80*/  @!P0 BRA `(.L_x_224) ;  /* 0x00000000002c8947 */ /* 0x000fea0003800000 */
[----:B------:R-:W-:Y:S02]  /*2a90*/  VIADD R5, R5, UR4 ;  /* 0x0000000405057c36 */ /* 0x000fe40008000000 */
[----:B------:R-:W-:-:S07]  /*2aa0*/  IMAD.MOV R4, RZ, RZ, -R16 ;  /* 0x000000ffff047224 */ /* 0x000fce00078e0a10 */
.L_x_233:
[----:B------:R-:W-:-:S06]  /*2ab0*/  IMAD.WIDE.U32 R2, R5, 0x8, R6 ;  /* 0x0000000805027825 */ /* 0x000fcc00078e0006 */
[----:B------:R-:W2:Y:S01]  /*2ac0*/  LDG.E.64 R2, desc[UR6][R2.64] ;  /* 0x0000000602027981 */ /* 0x000ea2000c1e1b00 */
[----:B------:R-:W-:Y:S02]  /*2ad0*/  VIADD R4, R4, 0x1 ;  /* 0x0000000104047836 */ /* 0x000fe40000000000 */
[----:B------:R-:W-:-:S03]  /*2ae0*/  VIADD R5, R5, 0x100 ;  /* 0x0000010005057836 */ /* 0x000fc60000000000 */
[----:B------:R-:W-:Y:S01]  /*2af0*/  ISETP.NE.AND P1, PT, R4, RZ, PT ;  /* 0x000000ff0400720c */ /* 0x000fe20003f25270 */
[----:B--2---:R-:W-:-:S06]  /*2b00*/  DSETP.GEU.AND P0, PT, R8, R2, PT ;  /* 0x000000020800722a */ /* 0x004fcc0003f0e000 */
[----:B------:R-:W-:Y:S02]  /*2b10*/  FSEL R8, R2, R8, !P0 ;  /* 0x0000000802087208 */ /* 0x000fe40004000000 */
[----:B------:R-:W-:-:S04]  /*2b20*/  FSEL R9, R3, R9, !P0 ;  /* 0x0000000903097208 */ /* 0x000fc80004000000 */
[----:B------:R-:W-:Y:S05]  /*2b30*/  @P1 BRA `(.L_x_233) ;  /* 0xfffffffc00dc1947 */ /* 0x000fea000383ffff */
.L_x_224:
[----:B------:R-:W-:Y:S05]  /*2b40*/  BSYNC.RECONVERGENT B1 ;  /* 0x0000000000017941 */ /* 0x000fea0003800200 */
.L_x_222:
        /* <DEDUP_REMOVED lines=50> */
[----:B------:R-:W2:Y:S01]  /*2e70*/  LDS.128 R12, [UR4+0x20] ;  /* 0x00002004ff0c7984 */ /* 0x000ea20008000c00 */
[----:B0-----:R-:W-:-:S06]  /*2e80*/  DSETP.GEU.AND P1, PT, R4, R8, PT ;  /* 0x000000080400722a */ /* 0x001fcc0003f2e000 */
[----:B-1----:R-:W-:Y:S02]  /*2e90*/  FSEL R2, R8, R4, !P1 ;  /* 0x0000000408027208 */ /* 0x002fe40004800000 */
        /* <DEDUP_REMOVED lines=21> */
.L_x_220:
[----:B------:R-:W-:Y:S05]  /*2ff0*/  BSYNC.RECONVERGENT B0 ;  /* 0x0000000000007941 */ /* 0x000fea0003800200 */
.L_x_205:
[----:B------:R-:W-:Y:S05]  /*3000*/  @P0 EXIT ;  /* 0x000000000000094d */ /* 0x000fea0003800000 */
[----:B------:R-:W2:Y:S01]  /*3010*/  LDCU.64 UR8, c[0x0][0x398] ;  /* 0x00007300ff0877ac */ /* 0x000ea20008000a00 */
[----:B01----:R-:W0:Y:S01]  /*3020*/  LDC.64 R6, c[0x0][0x388] ;  /* 0x0000e200ff067b82 */ /* 0x003e220000000a00 */
[----:B------:R-:W1:Y:S01]  /*3030*/  LDCU.64 UR4, c[0x0][0x398] ;  /* 0x00007300ff0477ac */ /* 0x000e620008000a00 */
[----:B--2---:R-:W-:-:S06]  /*3040*/  DSETP.GT.AND P0, PT, R4, UR8, PT ;  /* 0x0000000804007e2a */ /* 0x004fcc000bf04000 */
[----:B-1----:R-:W-:Y:S02]  /*3050*/  FSEL R2, R4, UR4, P0 ;  /* 0x0000000404027c08 */ /* 0x002fe40008000000 */
[----:B------:R-:W-:-:S05]  /*3060*/  FSEL R3, R5, UR5, P0 ;  /* 0x0000000505037c08 */ /* 0x000fca0008000000 */
[----:B0-----:R-:W-:Y:S01]  /*3070*/  STG.E.64 desc[UR6][R6.64], R2 ;  /* 0x0000000206007986 */ /* 0x001fe2000c101b06 */
[----:B------:R-:W-:Y:S05]  /*3080*/  EXIT ;  /* 0x000000000000794d */ /* 0x000fea0003800000 */
.L_x_234:
        /* <DEDUP_REMOVED lines=15> */
.L_x_347:


//--------------------- .text._ZN3cub18CUB_300001_SM_10006detail8for_each13static_kernelINS2_12policy_hub_t12policy_500_tEmN6thrust24THRUST_300001_SM_1000_NS8cuda_cub20__uninitialized_fill7functorINS7_10device_ptrIdEEdEEEEvT0_T1_ --------------------------
	.section	.text._ZN3cub18CUB_300001_SM_10006detail8for_each13static_kernelINS2_12policy_hub_t12policy_500_tEmN6thrust24THRUST_300001_SM_1000_NS8cuda_cub20__uninitialized_fill7functorINS7_10device_ptrIdEEdEEEEvT0_T1_,"ax",@progbits
	.align	128
        .global         _ZN3cub18CUB_300001_SM_10006detail8for_each13static_kernelINS2_12policy_hub_t12policy_500_tEmN6thrust24THRUST_300001_SM_1000_NS8cuda_cub20__uninitialized_fill7functorINS7_10device_ptrIdEEdEEEEvT0_T1_
        .type           _ZN3cub18CUB_300001_SM_10006detail8for_each13static_kernelINS2_12policy_hub_t12policy_500_tEmN6thrust24THRUST_300001_SM_1000_NS8cuda_cub20__uninitialized_fill7functorINS7_10device_ptrIdEEdEEEEvT0_T1_,@function
        .size           _ZN3cub18CUB_300001_SM_10006detail8for_each13static_kernelINS2_12policy_hub_t12policy_500_tEmN6thrust24THRUST_300001_SM_1000_NS8cuda_cub20__uninitialized_fill7functorINS7_10device_ptrIdEEdEEEEvT0_T1_,(.L_x_348 - _ZN3cub18CUB_300001_SM_10006detail8for_each13static_kernelINS2_12policy_hub_t12policy_500_tEmN6thrust24THRUST_300001_SM_1000_NS8cuda_cub20__uninitialized_fill7functorINS7_10device_ptrIdEEdEEEEvT0_T1_)
        .other          _ZN3cub18CUB_300001_SM_10006detail8for_each13static_kernelINS2_12policy_hub_t12policy_500_tEmN6thrust24THRUST_300001_SM_1000_NS8cuda_cub20__uninitialized_fill7functorINS7_10device_ptrIdEEdEEEEvT0_T1_,@"STO_CUDA_ENTRY STV_DEFAULT"
_ZN3cub18CUB_300001_SM_10006detail8for_each13static_kernelINS2_12policy_hub_t12policy_500_tEmN6thrust24THRUST_300001_SM_1000_NS8cuda_cub20__uninitialized_fill7functorINS7_10device_ptrIdEEdEEEEvT0_T1_:
.text._ZN3cub18CUB_300001_SM_10006detail8for_each13static_kernelINS2_12policy_hub_t12policy_500_tEmN6thrust24THRUST_300001_SM_1000_NS8cuda_cub20__uninitialized_fill7functorINS7_10device_ptrIdEEdEEEEvT0_T1_:
[----:B------:R-:W-:Y:S08]  /*0000*/  LDC R1, c[0x0][0x37c] ;  /* 0x0000df00ff017b82 */ /* 0x000ff00000000800 */
[----:B------:R-:W0:Y:S01]  /*0010*/  S2UR UR4, SR_CTAID.X ;  /* 0x00000000000479c3 */ /* 0x000e220000002500 */
[----:B------:R-:W1:Y:S01]  /*0020*/  LDCU.64 UR6, c[0x0][0x380] ;  /* 0x00007000ff0677ac */ /* 0x000e620008000a00 */
[----:B------:R-:W2:Y:S01]  /*0030*/  LDCU.64 UR8, c[0x0][0x358] ;  /* 0x00006b00ff0877ac */ /* 0x000ea20008000a00 */
[----:B0-----:R-:W-:-:S04]  /*0040*/  UIMAD.WIDE.U32 UR4, UR4, 0x200, URZ ;  /* 0x00000200040478a5 */ /* 0x001fc8000f8e00ff */
[----:B-1----:R-:W-:-:S04]  /*0050*/  UIADD3 UR6, UP0, UPT, -UR4, UR6, URZ ;  /* 0x0000000604067290 */ /* 0x002fc8000ff1e1ff */
[----:B------:R-:W-:Y:S02]  /*0060*/  UIADD3.X UR7, UPT, UPT, ~UR5, UR7, URZ, UP0, !UPT ;  /* 0x0000000705077290 */ /* 0x000fe400087fe5ff */
[----:B------:R-:W-:-:S04]  /*0070*/  UISETP.GE.U32.AND UP0, UPT, UR6, 0x200, UPT ;  /* 0x000002000600788c */ /* 0x000fc8000bf06070 */
[----:B------:R-:W-:-:S09]  /*0080*/  UISETP.GE.U32.AND.EX UP0, UPT, UR7, URZ, UPT, UP0 ;  /* 0x000000ff0700728c */ /* 0x000fd2000bf06100 */
[----:B--2---:R-:W-:Y:S05]  /*0090*/  BRA.U !UP0, `(.L_x_235) ;  /* 0x0000000108287547 */ /* 0x004fea000b800000 */
[----:B------:R-:W0:Y:S01]  /*00a0*/  S2R R0, SR_TID.X ;  /* 0x0000000000007919 */ /* 0x000e220000002100 */
[----:B------:R-:W1:Y:S01]  /*00b0*/  LDCU.64 UR6, c[0x0][0x388] ;  /* 0x00007100ff0677ac */ /* 0x000e620008000a00 */
[----:B------:R-:W2:Y:S01]  /*00c0*/  LDC.64 R4, c[0x0][0x390] ;  /* 0x0000e400ff047b82 */ /* 0x000ea20000000a00 */
[----:B0-----:R-:W-:-:S05]  /*00d0*/  IADD3 R0, P0, PT, R0, UR4, RZ ;  /* 0x0000000400007c10 */ /* 0x001fca000ff1e0ff */
[----:B------:R-:W-:Y:S01]  /*00e0*/  IMAD.X R3, RZ, RZ, UR5, P0 ;  /* 0x00000005ff037e24 */ /* 0x000fe200080e06ff */
[----:B-1----:R-:W-:-:S04]  /*00f0*/  LEA R2, P0, R0, UR6, 0x3 ;  /* 0x0000000600027c11 */ /* 0x002fc8000f8018ff */
[----:B------:R-:W-:-:S05]  /*0100*/  LEA.HI.X R3, R0, UR7, R3, 0x3, P0 ;  /* 0x0000000700037c11 */ /* 0x000fca00080f1c03 */
[----:B--2---:R-:W-:Y:S04]  /*0110*/  STG.E.64 desc[UR8][R2.64], R4 ;  /* 0x0000000402007986 */ /* 0x004fe8000c101b08 */
[----:B------:R-:W-:Y:S01]  /*0120*/  STG.E.64 desc[UR8][R2.64+0x800], R4 ;  /* 0x0008000402007986 */ /* 0x000fe2000c101b08 */
[----:B------:R-:W-:Y:S05]  /*0130*/  EXIT ;  /* 0x000000000000794d */ /* 0x000fea0003800000 */
.L_x_235:
[----:B------:R-:W0:Y:S01]  /*0140*/  S2R R0, SR_TID.X ;  /* 0x0000000000007919 */ /* 0x000e220000002100 */
[----:B------:R-:W-:Y:S01]  /*0150*/  IMAD.U32 R2, RZ, RZ, UR7 ;  /* 0x00000007ff027e24 */ /* 0x000fe2000f8e00ff */
[----:B------:R-:W1:Y:S01]  /*0160*/  LDCU.64 UR10, c[0x0][0x388] ;  /* 0x00007100ff0a77ac */ /* 0x000e620008000a00 */
[----:B------:R-:W-:Y:S01]  /*0170*/  IMAD.U32 R6, RZ, RZ, UR7 ;  /* 0x00000007ff067e24 */ /* 0x000fe2000f8e00ff */
[----:B0-----:R-:W-:-:S04]  /*0180*/  ISETP.LT.U32.AND P0, PT, R0, UR6, PT ;  /* 0x0000000600007c0c */ /* 0x001fc8000bf01070 */
[----:B------:R-:W-:Y:S01]  /*0190*/  ISETP.GT.U32.AND.EX P0, PT, R2, RZ, PT, P0 ;  /* 0x000000ff0200720c */ /* 0x000fe20003f04100 */
[C---:B------:R-:W-:Y:S01]  /*01a0*/  VIADD R2, R0.reuse, 0x100 ;  /* 0x0000010000027836 */ /* 0x040fe20000000000 */
[----:B------:R-:W-:-:S04]  /*01b0*/  IADD3 R0, P2, PT, R0, UR4, RZ ;  /* 0x0000000400007c10 */ /* 0x000fc8000ff5e0ff */
[----:B------:R-:W-:Y:S01]  /*01c0*/  ISETP.LT.U32.AND P1, PT, R2, UR6, PT ;  /* 0x0000000602007c0c */ /* 0x000fe2000bf21070 */
[----:B------:R-:W-:Y:S01]  /*01d0*/  IMAD.X R3, RZ, RZ, UR5, P2 ;  /* 0x00000005ff037e24 */ /* 0x000fe200090e06ff */
[----:B-1----:R-:W-:Y:S02]  /*01e0*/  LEA R2, P2, R0, UR10, 0x3 ;  /* 0x0000000a00027c11 */ /* 0x002fe4000f8418ff */
[----:B------:R-:W-:Y:S02]  /*01f0*/  ISETP.GT.U32.AND.EX P1, PT, R6, RZ, PT, P1 ;  /* 0x000000ff0600720c */ /* 0x000fe40003f24110 */
[----:B------:R-:W-:Y:S01]  /*0200*/  LEA.HI.X R3, R0, UR11, R3, 0x3, P2 ;  /* 0x0000000b00037c11 */ /* 0x000fe200090f1c03 */
[----:B------:R-:W0:Y:S04]  /*0210*/  @P0 LDC.64 R4, c[0x0][0x390] ;  /* 0x0000e400ff040b82 */ /* 0x000e280000000a00 */
[----:B0-----:R0:W-:Y:S06]  /*0220*/  @P0 STG.E.64 desc[UR8][R2.64], R4 ;  /* 0x0000000402000986 */ /* 0x0011ec000c101b08 */
[----:B------:R-:W-:Y:S05]  /*0230*/  @!P1 EXIT ;  /* 0x000000000000994d */ /* 0x000fea0003800000 */
[----:B0-----:R-:W0:Y:S02]  /*0240*/  LDC.64 R4, c[0x0][0x390] ;  /* 0x0000e400ff047b82 */ /* 0x001e240000000a00 */
[----:B0-----:R-:W-:Y:S01]  /*0250*/  STG.E.64 desc[UR8][R2.64+0x800], R4 ;  /* 0x0008000402007986 */ /* 0x001fe2000c101b08 */
[----:B------:R-:W-:Y:S05]  /*0260*/  EXIT ;  /* 0x000000000000794d */ /* 0x000fea0003800000 */
.L_x_236:
        /* <DEDUP_REMOVED lines=9> */
.L_x_348:


//--------------------- .text._ZN3cub18CUB_300001_SM_10006detail11EmptyKernelIvEEvv --------------------------
	.section	.text._ZN3cub18CUB_300001_SM_10006detail11EmptyKernelIvEEvv,"ax",@progbits
	.align	128
        .global         _ZN3cub18CUB_300001_SM_10006detail11EmptyKernelIvEEvv
        .type           _ZN3cub18CUB_300001_SM_10006detail11EmptyKernelIvEEvv,@function
        .size           _ZN3cub18CUB_300001_SM_10006detail11EmptyKernelIvEEvv,(.L_x_349 - _ZN3cub18CUB_300001_SM_10006detail11EmptyKernelIvEEvv)
        .other          _ZN3cub18CUB_300001_SM_10006detail11EmptyKernelIvEEvv,@"STO_CUDA_ENTRY STV_DEFAULT"
_ZN3cub18CUB_300001_SM_10006detail11EmptyKernelIvEEvv:
.text._ZN3cub18CUB_300001_SM_10006detail11EmptyKernelIvEEvv:
[----:B------:R-:W-:Y:S01]  /*0000*/  LDC R1, c[0x0][0x37c] ;  /* 0x0000df00ff017b82 */ /* 0x000fe20000000800 */
[----:B------:R-:W-:Y:S05]  /*0010*/  EXIT ;  /* 0x000000000000794d */ /* 0x000fea0003800000 */
.L_x_237:
        /* <DEDUP_REMOVED lines=14> */
.L_x_349:


//--------------------- .text._Z6init_kPd         --------------------------
	.section	.text._Z6init_kPd,"ax",@progbits
	.align	128
        .global         _Z6init_kPd
        .type           _Z6init_kPd,@function
        .size           _Z6init_kPd,(.L_x_336 - _Z6init_kPd)
        .other          _Z6init_kPd,@"STO_CUDA_ENTRY STV_DEFAULT"
_Z6init_kPd:
.text._Z6init_kPd:
[----:B------:R-:W-:Y:S01]  /*0000*/  LDC R1, c[0x0][0x37c] ;  /* 0x0000df00ff017b82 */ /* 0x000fe20000000800 */
[----:B------:R-:W0:Y:S07]  /*0010*/  S2R R5, SR_TID.Y ;  /* 0x0000000000057919 */ /* 0x000e2e0000002200 */
[----:B------:R-:W1:Y:S01]  /*0020*/  LDC R0, c[0x0][0x360] ;  /* 0x0000d800ff007b82 */ /* 0x000e620000000800 */
[----:B------:R-:W1:Y:S07]  /*0030*/  S2R R3, SR_TID.X ;  /* 0x0000000000037919 */ /* 0x000e6e0000002100 */
[----:B------:R-:W0:Y:S08]  /*0040*/  S2UR UR5, SR_CTAID.Y ;  /* 0x00000000000579c3 */ /* 0x000e300000002600 */
[----:B------:R-:W0:Y:S08]  /*0050*/  LDC R12, c[0x0][0x364] ;  /* 0x0000d900ff0c7b82 */ /* 0x000e300000000800 */
[----:B------:R-:W1:Y:S01]  /*0060*/  S2UR UR4, SR_CTAID.X ;  /* 0x00000000000479c3 */ /* 0x000e620000002500 */
[----:B0-----:R-:W-:-:S05]  /*0070*/  IMAD R12, R12, UR5, R5 ;  /* 0x000000050c0c7c24 */ /* 0x001fca000f8e0205 */
[----:B------:R-:W-:Y:S01]  /*0080*/  ISETP.GT.U32.AND P0, PT, R12, 0xc7, PT ;  /* 0x000000c70c00780c */ /* 0x000fe20003f04070 */
[----:B-1----:R-:W-:-:S05]  /*0090*/  IMAD R0, R0, UR4, R3 ;  /* 0x0000000400007c24 */ /* 0x002fca000f8e0203 */
[----:B------:R-:W-:-:S13]  /*00a0*/  ISETP.GT.OR P0, PT, R0, 0xc7, P0 ;  /* 0x000000c70000780c */ /* 0x000fda0000704670 */
[----:B------:R-:W-:Y:S05]  /*00b0*/  @P0 EXIT ;  /* 0x000000000000094d */ /* 0x000fea0003800000 */
[----:B------:R-:W0:Y:S01]  /*00c0*/  MUFU.RCP64H R5, 199 ;  /* 0x4068e00000057908 */ /* 0x000e220000001800 */
[----:B------:R-:W-:Y:S01]  /*00d0*/  IMAD.MOV.U32 R8, RZ, RZ, 0x0 ;  /* 0x00000000ff087424 */ /* 0x000fe200078e00ff */
[----:B------:R-:W-:Y:S01]  /*00e0*/  UMOV UR4, URZ ;  /* 0x000000ff00047c82 */ /* 0x000fe20008000000 */
[----:B------:R-:W-:Y:S01]  /*00f0*/  IMAD.MOV.U32 R9, RZ, RZ, 0x4068e000 ;  /* 0x4068e000ff097424 */ /* 0x000fe200078e00ff */
[----:B------:R-:W-:Y:S01]  /*0100*/  BSSY.RECONVERGENT B0, `(.L_x_238) ;  /* 0x0000017000007945 */ /* 0x000fe20003800200 */
[----:B------:R-:W-:-:S06]  /*0110*/  IMAD.MOV.U32 R4, RZ, RZ, 0x1 ;  /* 0x00000001ff047424 */ /* 0x000fcc00078e00ff */
[----:B0-----:R-:W-:-:S08]  /*0120*/  DFMA R2, R4, -R8, 1 ;  /* 0x3ff000000402742b */ /* 0x001fd00000000808 */
[----:B------:R-:W-:Y:S02]  /*0130*/  DFMA R6, R2, R2, R2 ;  /* 0x000000020206722b */ /* 0x000fe40000000002 */
[----:B------:R-:W0:Y:S06]  /*0140*/  I2F.F64 R2, R0 ;  /* 0x0000000000027312 */ /* 0x000e2c0000201c00 */
[----:B------:R-:W-:-:S08]  /*0150*/  DFMA R6, R4, R6, R4 ;  /* 0x000000060406722b */ /* 0x000fd00000000004 */
[----:B------:R-:W-:Y:S02]  /*0160*/  DFMA R8, R6, -R8, 1 ;  /* 0x3ff000000608742b */ /* 0x000fe40000000808 */
[----:B0-----:R-:W-:-:S06]  /*0170*/  DMUL R4, R2, 10 ;  /* 0x4024000002047828 */ /* 0x001fcc0000000000 */
[----:B------:R-:W-:-:S04]  /*0180*/  DFMA R8, R6, R8, R6 ;  /* 0x000000080608722b */ /* 0x000fc80000000006 */
[----:B------:R-:W-:-:S04]  /*0190*/  FSETP.GEU.AND P1, PT, |R5|, 6.5827683646048100446e-37, PT ;  /* 0x036000000500780b */ /* 0x000fc80003f2e200 */
[----:B------:R-:W-:-:S08]  /*01a0*/  DMUL R2, R4, R8 ;  /* 0x0000000804027228 */ /* 0x000fd00000000000 */
[----:B------:R-:W-:-:S08]  /*01b0*/  DFMA R6, R2, -199, R4 ;  /* 0xc068e0000206782b */ /* 0x000fd00000000004 */
[----:B------:R-:W-:Y:S01]  /*01c0*/  DFMA R2, R8, R6, R2 ;  /* 0x000000060802722b */ /* 0x000fe20000000002 */
[----:B------:R-:W-:-:S09]  /*01d0*/  IMAD.MOV.U32 R7, RZ, RZ, 0x4068e000 ;  /* 0x4068e000ff077424 */ /* 0x000fd200078e00ff */
[----:B------:R-:W-:-:S05]  /*01e0*/  FFMA R6, RZ, 3.638671875, R3 ;  /* 0x4068e000ff067823 */ /* 0x000fca0000000003 */
[----:B------:R-:W-:-:S13]  /*01f0*/  FSETP.GT.AND P0, PT, |R6|, 1.469367938527859385e-39, PT ;  /* 0x001000000600780b */ /* 0x000fda0003f04200 */
[----:B------:R-:W-:Y:S05]  /*0200*/  @P0 BRA P1, `(.L_x_239) ;  /* 0x0000000000180947 */ /* 0x000fea0000800000 */
[----:B------:R-:W-:Y:S01]  /*0210*/  IMAD.MOV.U32 R8, RZ, RZ, R4 ;  /* 0x000000ffff087224 */ /* 0x000fe200078e0004 */
[----:B------:R-:W-:Y:S01]  /*0220*/  MOV R20, 0x250 ;  /* 0x0000025000147802 */ /* 0x000fe20000000f00 */
[----:B------:R-:W-:-:S07]  /*0230*/  IMAD.MOV.U32 R9, RZ, RZ, R5 ;  /* 0x000000ffff097224 */ /* 0x000fce00078e0005 */
[----:B------:R-:W-:Y:S05]  /*0240*/  CALL.REL.NOINC `($__internal_0_$__cuda_sm20_div_rn_f64_full) ;  /* 0x0000000000847944 */ /* 0x000fea0003c00000 */
[----:B------:R-:W-:Y:S02]  /*0250*/  IMAD.MOV.U32 R2, RZ, RZ, R4 ;  /* 0x000000ffff027224 */ /* 0x000fe400078e0004 */
[----:B------:R-:W-:-:S07]  /*0260*/  IMAD.MOV.U32 R3, RZ, RZ, R5 ;  /* 0x000000ffff037224 */ /* 0x000fce00078e0005 */
.L_x_239:
[----:B------:R-:W-:Y:S05]  /*0270*/  BSYNC.RECONVERGENT B0 ;  /* 0x0000000000007941 */ /* 0x000fea0003800200 */
.L_x_238:
[----:B------:R-:W0:Y:S01]  /*0280*/  MUFU.RCP64H R5, 199 ;  /* 0x4068e00000057908 */ /* 0x000e220000001800 */
[----:B------:R-:W-:Y:S01]  /*0290*/  IMAD.MOV.U32 R8, RZ, RZ, 0x0 ;  /* 0x00000000ff087424 */ /* 0x000fe200078e00ff */
[----:B------:R-:W1:Y:S01]  /*02a0*/  LDCU.64 UR6, c[0x0][0x358] ;  /* 0x00006b00ff0677ac */ /* 0x000e620008000a00 */
[----:B------:R-:W-:Y:S01]  /*02b0*/  IMAD.MOV.U32 R9, RZ, RZ, 0x4068e000 ;  /* 0x4068e000ff097424 */ /* 0x000fe200078e00ff */
[----:B------:R-:W-:Y:S01]  /*02c0*/  BSSY.RECONVERGENT B0, `(.L_x_240) ;  /* 0x0000012000007945 */ /* 0x000fe20003800200 */
[----:B------:R-:W-:Y:S02]  /*02d0*/  IMAD.MOV.U32 R4, RZ, RZ, 0x1 ;  /* 0x00000001ff047424 */ /* 0x000fe400078e00ff */
[----:B------:R-:W-:-:S04]  /*02e0*/  IMAD R6, R12, 0xa, RZ ;  /* 0x0000000a0c067824 */ /* 0x000fc800078e02ff */
[----:B0-----:R-:W-:-:S08]  /*02f0*/  DFMA R10, R4, -R8, 1 ;  /* 0x3ff00000040a742b */ /* 0x001fd00000000808 */
[----:B------:R-:W-:-:S08]  /*0300*/  DFMA R10, R10, R10, R10 ;  /* 0x0000000a0a0a722b */ /* 0x000fd0000000000a */
[----:B------:R-:W-:-:S08]  /*0310*/  DFMA R10, R4, R10, R4 ;  /* 0x0000000a040a722b */ /* 0x000fd00000000004 */
[C---:B------:R-:W-:Y:S01]  /*0320*/  DFMA R4, R10.reuse, -R8, 1 ;  /* 0x3ff000000a04742b */ /* 0x040fe20000000808 */
[----:B------:R-:W0:Y:S07]  /*0330*/  I2F.F64.U32 R8, R6 ;  /* 0x0000000600087312 */ /* 0x000e2e0000201800 */
[----:B------:R-:W-:-:S08]  /*0340*/  DFMA R14, R10, R4, R10 ;  /* 0x000000040a0e722b */ /* 0x000fd0000000000a */
[----:B0-----:R-:W-:Y:S01]  /*0350*/  DMUL R4, R14, R8 ;  /* 0x000000080e047228 */ /* 0x001fe20000000000 */
[----:B------:R-:W-:-:S07]  /*0360*/  FSETP.GEU.AND P1, PT, |R9|, 6.5827683646048100446e-37, PT ;  /* 0x036000000900780b */ /* 0x000fce0003f2e200 */
[----:B------:R-:W-:-:S08]  /*0370*/  DFMA R10, R4, -199, R8 ;  /* 0xc068e000040a782b */ /* 0x000fd00000000008 */
[----:B------:R-:W-:-:S10]  /*0380*/  DFMA R4, R14, R10, R4 ;  /* 0x0000000a0e04722b */ /* 0x000fd40000000004 */
[----:B------:R-:W-:-:S05]  /*0390*/  FFMA R10, RZ, 3.638671875, R5 ;  /* 0x4068e000ff0a7823 */ /* 0x000fca0000000005 */
[----:B------:R-:W-:-:S13]  /*03a0*/  FSETP.GT.AND P0, PT, |R10|, 1.469367938527859385e-39, PT ;  /* 0x001000000a00780b */ /* 0x000fda0003f04200 */
[----:B-1----:R-:W-:Y:S05]  /*03b0*/  @P0 BRA P1, `(.L_x_241) ;  /* 0x0000000000080947 */ /* 0x002fea0000800000 */
[----:B------:R-:W-:-:S07]  /*03c0*/  MOV R20, 0x3e0 ;  /* 0x000003e000147802 */ /* 0x000fce0000000f00 */
[----:B------:R-:W-:Y:S05]  /*03d0*/  CALL.REL.NOINC `($__internal_0_$__cuda_sm20_div_rn_f64_full) ;  /* 0x0000000000207944 */ /* 0x000fea0003c00000 */
.L_x_241:
[----:B------:R-:W-:Y:S05]  /*03e0*/  BSYNC.RECONVERGENT B0 ;  /* 0x0000000000007941 */ /* 0x000fea0003800200 */
.L_x_240:
[----:B------:R-:W0:Y:S01]  /*03f0*/  LDC.64 R6, c[0x4][0x40] ;  /* 0x01001000ff067b82 */ /* 0x000e220000000a00 */
[----:B------:R-:W-:-:S08]  /*0400*/  DADD R2, R4, R2 ;  /* 0x0000000004027229 */ /* 0x000fd00000000002 */
[----:B------:R-:W-:Y:S01]  /*0410*/  DADD R2, R2, R2 ;  /* 0x0000000002027229 */ /* 0x000fe20000000002 */
[----:B0-----:R-:W-:-:S04]  /*0420*/  IMAD.WIDE R4, R0, 0x640, R6 ;  /* 0x0000064000047825 */ /* 0x001fc800078e0206 */
[----:B------:R-:W-:-:S05]  /*0430*/  IMAD.WIDE.U32 R4, R12, 0x8, R4 ;  /* 0x000000080c047825 */ /* 0x000fca00078e0004 */
[----:B------:R-:W-:Y:S01]  /*0440*/  STG.E.64 desc[UR6][R4.64], R2 ;  /* 0x0000000204007986 */ /* 0x000fe2000c101b06 */
[----:B------:R-:W-:Y:S05]  /*0450*/  EXIT ;  /* 0x000000000000794d */ /* 0x000fea0003800000 */
        .weak           $__internal_0_$__cuda_sm20_div_rn_f64_full
        .type           $__internal_0_$__cuda_sm20_div_rn_f64_full,@function
        .size           $__internal_0_$__cuda_sm20_div_rn_f64_full,(.L_x_336 - $__internal_0_$__cuda_sm20_div_rn_f64_full)
$__internal_0_$__cuda_sm20_div_rn_f64_full:
[C---:B------:R-:W-:Y:S01]  /*0460*/  FSETP.GEU.AND P0, PT, |R7|.reuse, 1.469367938527859385e-39, PT ;  /* 0x001000000700780b */ /* 0x040fe20003f0e200 */
[----:B------:R-:W-:Y:S01]  /*0470*/  IMAD.U32 R6, RZ, RZ, UR4 ;  /* 0x00000004ff067e24 */ /* 0x000fe2000f8e00ff */
[----:B------:R-:W-:Y:S01]  /*0480*/  LOP3.LUT R5, R7, 0x800fffff, RZ, 0xc0, !PT ;  /* 0x800fffff07057812 */ /* 0x000fe200078ec0ff */
[----:B------:R-:W-:Y:S01]  /*0490*/  IMAD.U32 R4, RZ, RZ, UR4 ;  /* 0x00000004ff047e24 */ /* 0x000fe2000f8e00ff */
[----:B------:R-:W-:Y:S01]  /*04a0*/  FSETP.GEU.AND P2, PT, |R9|, 1.469367938527859385e-39, PT ;  /* 0x001000000900780b */ /* 0x000fe20003f4e200 */
[----:B------:R-:W-:Y:S01]  /*04b0*/  IMAD.MOV.U32 R14, RZ, RZ, 0x1 ;  /* 0x00000001ff0e7424 */ /* 0x000fe200078e00ff */
[----:B------:R-:W-:Y:S01]  /*04c0*/  LOP3.LUT R5, R5, 0x3ff00000, RZ, 0xfc, !PT ;  /* 0x3ff0000005057812 */ /* 0x000fe200078efcff */
[----:B------:R-:W-:Y:S01]  /*04d0*/  IMAD.MOV.U32 R21, RZ, RZ, 0x1ca00000 ;  /* 0x1ca00000ff157424 */ /* 0x000fe200078e00ff */
[----:B------:R-:W-:Y:S01]  /*04e0*/  LOP3.LUT R13, R9, 0x7ff00000, RZ, 0xc0, !PT ;  /* 0x7ff00000090d7812 */ /* 0x000fe200078ec0ff */
[----:B------:R-:W-:Y:S01]  /*04f0*/  BSSY.RECONVERGENT B1, `(.L_x_242) ;  /* 0x000004f000017945 */ /* 0x000fe20003800200 */
[----:B------:R-:W-:-:S03]  /*0500*/  LOP3.LUT R22, R7, 0x7ff00000, RZ, 0xc0, !PT ;  /* 0x7ff0000007167812 */ /* 0x000fc600078ec0ff */
[----:B------:R-:W-:Y:S01]  /*0510*/  @!P0 DMUL R4, R6, 8.98846567431157953865e+307 ;  /* 0x7fe0000006048828 */ /* 0x000fe20000000000 */
[----:B------:R-:W-:Y:S01]  /*0520*/  ISETP.GE.U32.AND P1, PT, R13, R22, PT ;  /* 0x000000160d00720c */ /* 0x000fe20003f26070 */
[----:B------:R-:W-:Y:S02]  /*0530*/  IMAD.MOV.U32 R23, RZ, RZ, R13 ;  /* 0x000000ffff177224 */ /* 0x000fe400078e000d */
[----:B------:R-:W-:Y:S02]  /*0540*/  @!P2 LOP3.LUT R16, R7, 0x7ff00000, RZ, 0xc0, !PT ;  /* 0x7ff000000710a812 */ /* 0x000fe400078ec0ff */
[----:B------:R-:W0:Y:S02]  /*0550*/  MUFU.RCP64H R15, R5 ;  /* 0x00000005000f7308 */ /* 0x000e240000001800 */
[----:B------:R-:W-:Y:S02]  /*0560*/  @!P2 ISETP.GE.U32.AND P3, PT, R13, R16, PT ;  /* 0x000000100d00a20c */ /* 0x000fe40003f66070 */
[----:B------:R-:W-:-:S02]  /*0570*/  @!P0 LOP3.LUT R22, R5, 0x7ff00000, RZ, 0xc0, !PT ;  /* 0x7ff0000005168812 */ /* 0x000fc400078ec0ff */
[----:B------:R-:W-:-:S04]  /*0580*/  @!P2 SEL R17, R21, 0x63400000, !P3 ;  /* 0x634000001511a807 */ /* 0x000fc80005800000 */
[----:B------:R-:W-:-:S04]  /*0590*/  @!P2 LOP3.LUT R18, R17, 0x80000000, R9, 0xf8, !PT ;  /* 0x800000001112a812 */ /* 0x000fc800078ef809 */
[----:B------:R-:W-:Y:S01]  /*05a0*/  @!P2 LOP3.LUT R19, R18, 0x100000, RZ, 0xfc, !PT ;  /* 0x001000001213a812 */ /* 0x000fe200078efcff */
[----:B------:R-:W-:Y:S01]  /*05b0*/  @!P2 IMAD.MOV.U32 R18, RZ, RZ, RZ ;  /* 0x000000ffff12a224 */ /* 0x000fe200078e00ff */
[----:B0-----:R-:W-:-:S08]  /*05c0*/  DFMA R10, R14, -R4, 1 ;  /* 0x3ff000000e0a742b */ /* 0x001fd00000000804 */
[----:B------:R-:W-:-:S08]  /*05d0*/  DFMA R10, R10, R10, R10 ;  /* 0x0000000a0a0a722b */ /* 0x000fd0000000000a */
[----:B------:R-:W-:Y:S01]  /*05e0*/  DFMA R14, R14, R10, R14 ;  /* 0x0000000a0e0e722b */ /* 0x000fe2000000000e */
[----:B------:R-:W-:Y:S01]  /*05f0*/  SEL R11, R21, 0x63400000, !P1 ;  /* 0x63400000150b7807 */ /* 0x000fe20004800000 */
[----:B------:R-:W-:-:S03]  /*0600*/  IMAD.MOV.U32 R10, RZ, RZ, R8 ;  /* 0x000000ffff0a7224 */ /* 0x000fc600078e0008 */
[----:B------:R-:W-:-:S03]  /*0610*/  LOP3.LUT R11, R11, 0x800fffff, R9, 0xf8, !PT ;  /* 0x800fffff0b0b7812 */ /* 0x000fc600078ef809 */
[----:B------:R-:W-:-:S03]  /*0620*/  DFMA R16, R14, -R4, 1 ;  /* 0x3ff000000e10742b */ /* 0x000fc60000000804 */
[----:B------:R-:W-:-:S05]  /*0630*/  @!P2 DFMA R10, R10, 2, -R18 ;  /* 0x400000000a0aa82b */ /* 0x000fca0000000812 */
[----:B------:R-:W-:-:S05]  /*0640*/  DFMA R16, R14, R16, R14 ;  /* 0x000000100e10722b */ /* 0x000fca000000000e */
[----:B------:R-:W-:-:S03]  /*0650*/  @!P2 LOP3.LUT R23, R11, 0x7ff00000, RZ, 0xc0, !PT ;  /* 0x7ff000000b17a812 */ /* 0x000fc600078ec0ff */
[----:B------:R-:W-:Y:S02]  /*0660*/  DMUL R14, R16, R10 ;  /* 0x0000000a100e7228 */ /* 0x000fe40000000000 */
[----:B------:R-:W-:-:S05]  /*0670*/  VIADD R24, R23, 0xffffffff ;  /* 0xffffffff17187836 */ /* 0x000fca0000000000 */
[----:B------:R-:W-:Y:S01]  /*0680*/  ISETP.GT.U32.AND P0, PT, R24, 0x7feffffe, PT ;  /* 0x7feffffe1800780c */ /* 0x000fe20003f04070 */
[----:B------:R-:W-:Y:S01]  /*0690*/  VIADD R24, R22, 0xffffffff ;  /* 0xffffffff16187836 */ /* 0x000fe20000000000 */
[----:B------:R-:W-:-:S04]  /*06a0*/  DFMA R18, R14, -R4, R10 ;  /* 0x800000040e12722b */ /* 0x000fc8000000000a */
[----:B------:R-:W-:-:S04]  /*06b0*/  ISETP.GT.U32.OR P0, PT, R24, 0x7feffffe, P0 ;  /* 0x7feffffe1800780c */ /* 0x000fc80000704470 */
[----:B------:R-:W-:-:S09]  /*06c0*/  DFMA R14, R16, R18, R14 ;  /* 0x00000012100e722b */ /* 0x000fd2000000000e */
[----:B------:R-:W-:Y:S05]  /*06d0*/  @P0 BRA `(.L_x_243) ;  /* 0x00000000006c0947 */ /* 0x000fea0003800000 */
[----:B------:R-:W-:Y:S01]  /*06e0*/  LOP3.LUT R16, R7, 0x7ff00000, RZ, 0xc0, !PT ;  /* 0x7ff0000007107812 */ /* 0x000fe200078ec0ff */
[----:B------:R-:W-:-:S03]  /*06f0*/  IMAD.MOV.U32 R18, RZ, RZ, RZ ;  /* 0x000000ffff127224 */ /* 0x000fc600078e00ff */
[CC--:B------:R-:W-:Y:S02]  /*0700*/  VIADDMNMX R8, R13.reuse, -R16.reuse, 0xb9600000, !PT ;  /* 0xb96000000d087446 */ /* 0x0c0fe40007800910 */
[----:B------:R-:W-:Y:S02]  /*0710*/  ISETP.GE.U32.AND P0, PT, R13, R16, PT ;  /* 0x000000100d00720c */ /* 0x000fe40003f06070 */
[----:B------:R-:W-:Y:S02]  /*0720*/  VIMNMX R8, PT, PT, R8, 0x46a00000, PT ;  /* 0x46a0000008087848 */ /* 0x000fe40003fe0100 */
[----:B------:R-:W-:-:S05]  /*0730*/  SEL R21, R21, 0x63400000, !P0 ;  /* 0x6340000015157807 */ /* 0x000fca0004000000 */
[----:B------:R-:W-:-:S04]  /*0740*/  IMAD.IADD R8, R8, 0x1, -R21 ;  /* 0x0000000108087824 */ /* 0x000fc800078e0a15 */
[----:B------:R-:W-:-:S06]  /*0750*/  VIADD R19, R8, 0x7fe00000 ;  /* 0x7fe0000008137836 */ /* 0x000fcc0000000000 */
[----:B------:R-:W-:-:S10]  /*0760*/  DMUL R16, R14, R18 ;  /* 0x000000120e107228 */ /* 0x000fd40000000000 */
[----:B------:R-:W-:-:S13]  /*0770*/  FSETP.GTU.AND P0, PT, |R17|, 1.469367938527859385e-39, PT ;  /* 0x001000001100780b */ /* 0x000fda0003f0c200 */
[----:B------:R-:W-:Y:S05]  /*0780*/  @P0 BRA `(.L_x_244) ;  /* 0x0000000000940947 */ /* 0x000fea0003800000 */
[----:B------:R-:W-:Y:S01]  /*0790*/  DFMA R4, R14, -R4, R10 ;  /* 0x800000040e04722b */ /* 0x000fe2000000000a */
[----:B------:R-:W-:-:S09]  /*07a0*/  IMAD.MOV.U32 R18, RZ, RZ, RZ ;  /* 0x000000ffff127224 */ /* 0x000fd200078e00ff */
[C---:B------:R-:W-:Y:S02]  /*07b0*/  FSETP.NEU.AND P0, PT, R5.reuse, RZ, PT ;  /* 0x000000ff0500720b */ /* 0x040fe40003f0d000 */
[----:B------:R-:W-:-:S04]  /*07c0*/  LOP3.LUT R9, R5, 0x80000000, R7, 0x48, !PT ;  /* 0x8000000005097812 */ /* 0x000fc800078e4807 */
[----:B------:R-:W-:-:S07]  /*07d0*/  LOP3.LUT R19, R9, R19, RZ, 0xfc, !PT ;  /* 0x0000001309137212 */ /* 0x000fce00078efcff */
[----:B------:R-:W-:Y:S05]  /*07e0*/  @!P0 BRA `(.L_x_244) ;  /* 0x00000000007c8947 */ /* 0x000fea0003800000 */
[----:B------:R-:W-:Y:S02]  /*07f0*/  IMAD.MOV R5, RZ, RZ, -R8 ;  /* 0x000000ffff057224 */ /* 0x000fe400078e0a08 */
[----:B------:R-:W-:-:S06]  /*0800*/  IMAD.MOV.U32 R4, RZ, RZ, RZ ;  /* 0x000000ffff047224 */ /* 0x000fcc00078e00ff */
[----:B------:R-:W-:Y:S02]  /*0810*/  DFMA R4, R16, -R4, R14 ;  /* 0x800000041004722b */ /* 0x000fe4000000000e */
[----:B------:R-:W-:-:S04]  /*0820*/  DMUL.RP R14, R14, R18 ;  /* 0x000000120e0e7228 */ /* 0x000fc80000008000 */
[----:B------:R-:W-:-:S04]  /*0830*/  IADD3 R4, PT, PT, -R8, -0x43300000, RZ ;  /* 0xbcd0000008047810 */ /* 0x000fc80007ffe1ff */
[----:B------:R-:W-:Y:S02]  /*0840*/  FSETP.NEU.AND P0, PT, |R5|, R4, PT ;  /* 0x000000040500720b */ /* 0x000fe40003f0d200 */
[----:B------:R-:W-:Y:S02]  /*0850*/  LOP3.LUT R9, R15, R9, RZ, 0x3c, !PT ;  /* 0x000000090f097212 */ /* 0x000fe400078e3cff */
[----:B------:R-:W-:Y:S02]  /*0860*/  FSEL R16, R14, R16, !P0 ;  /* 0x000000100e107208 */ /* 0x000fe40004000000 */
[----:B------:R-:W-:Y:S01]  /*0870*/  FSEL R17, R9, R17, !P0 ;  /* 0x0000001109117208 */ /* 0x000fe20004000000 */
[----:B------:R-:W-:Y:S06]  /*0880*/  BRA `(.L_x_244) ;  /* 0x0000000000547947 */ /* 0x000fec0003800000 */
.L_x_243:
[----:B------:R-:W-:-:S14]  /*0890*/  DSETP.NAN.AND P0, PT, R8, R8, PT ;  /* 0x000000080800722a */ /* 0x000fdc0003f08000 */
[----:B------:R-:W-:Y:S05]  /*08a0*/  @P0 BRA `(.L_x_245) ;  /* 0x0000000000440947 */ /* 0x000fea0003800000 */
[----:B------:R-:W-:-:S14]  /*08b0*/  DSETP.NAN.AND P0, PT, R6, R6, PT ;  /* 0x000000060600722a */ /* 0x000fdc0003f08000 */
[----:B------:R-:W-:Y:S05]  /*08c0*/  @P0 BRA `(.L_x_246) ;  /* 0x0000000000300947 */ /* 0x000fea0003800000 */
[----:B------:R-:W-:Y:S01]  /*08d0*/  ISETP.NE.AND P0, PT, R23, R22, PT ;  /* 0x000000161700720c */ /* 0x000fe20003f05270 */
[----:B------:R-:W-:Y:S02]  /*08e0*/  IMAD.MOV.U32 R16, RZ, RZ, 0x0 ;  /* 0x00000000ff107424 */ /* 0x000fe400078e00ff */
[----:B------:R-:W-:-:S10]  /*08f0*/  IMAD.MOV.U32 R17, RZ, RZ, -0x80000 ;  /* 0xfff80000ff117424 */ /* 0x000fd400078e00ff */
[----:B------:R-:W-:Y:S05]  /*0900*/  @!P0 BRA `(.L_x_244) ;  /* 0x0000000000348947 */ /* 0x000fea0003800000 */
[----:B------:R-:W-:Y:S02]  /*0910*/  ISETP.NE.AND P0, PT, R23, 0x7ff00000, PT ;  /* 0x7ff000001700780c */ /* 0x000fe40003f05270 */
[----:B------:R-:W-:Y:S02]  /*0920*/  LOP3.LUT R17, R9, 0x80000000, R7, 0x48, !PT ;  /* 0x8000000009117812 */ /* 0x000fe400078e4807 */
[----:B------:R-:W-:-:S13]  /*0930*/  ISETP.EQ.OR P0, PT, R22, RZ, !P0 ;  /* 0x000000ff1600720c */ /* 0x000fda0004702670 */
[----:B------:R-:W-:Y:S01]  /*0940*/  @P0 LOP3.LUT R4, R17, 0x7ff00000, RZ, 0xfc, !PT ;  /* 0x7ff0000011040812 */ /* 0x000fe200078efcff */
[----:B------:R-:W-:Y:S02]  /*0950*/  @!P0 IMAD.MOV.U32 R16, RZ, RZ, RZ ;  /* 0x000000ffff108224 */ /* 0x000fe400078e00ff */
[----:B------:R-:W-:Y:S02]  /*0960*/  @P0 IMAD.MOV.U32 R16, RZ, RZ, RZ ;  /* 0x000000ffff100224 */ /* 0x000fe400078e00ff */
[----:B------:R-:W-:Y:S01]  /*0970*/  @P0 IMAD.MOV.U32 R17, RZ, RZ, R4 ;  /* 0x000000ffff110224 */ /* 0x000fe200078e0004 */
[----:B------:R-:W-:Y:S06]  /*0980*/  BRA `(.L_x_244) ;  /* 0x0000000000147947 */ /* 0x000fec0003800000 */
.L_x_246:
[----:B------:R-:W-:Y:S01]  /*0990*/  LOP3.LUT R17, R7, 0x80000, RZ, 0xfc, !PT ;  /* 0x0008000007117812 */ /* 0x000fe200078efcff */
[----:B------:R-:W-:Y:S01]  /*09a0*/  IMAD.MOV.U32 R16, RZ, RZ, R6 ;  /* 0x000000ffff107224 */ /* 0x000fe200078e0006 */
[----:B------:R-:W-:Y:S06]  /*09b0*/  BRA `(.L_x_244) ;  /* 0x0000000000087947 */ /* 0x000fec0003800000 */
.L_x_245:
[----:B------:R-:W-:Y:S01]  /*09c0*/  LOP3.LUT R17, R9, 0x80000, RZ, 0xfc, !PT ;  /* 0x0008000009117812 */ /* 0x000fe200078efcff */
[----:B------:R-:W-:-:S07]  /*09d0*/  IMAD.MOV.U32 R16, RZ, RZ, R8 ;  /* 0x000000ffff107224 */ /* 0x000fce00078e0008 */
.L_x_244:
[----:B------:R-:W-:Y:S05]  /*09e0*/  BSYNC.RECONVERGENT B1 ;  /* 0x0000000000017941 */ /* 0x000fea0003800200 */
.L_x_242:
[----:B------:R-:W-:Y:S02]  /*09f0*/  IMAD.MOV.U32 R21, RZ, RZ, 0x0 ;  /* 0x00000000ff157424 */ /* 0x000fe400078e00ff */
[----:B------:R-:W-:Y:S02]  /*0a00*/  IMAD.MOV.U32 R4, RZ, RZ, R16 ;  /* 0x000000ffff047224 */ /* 0x000fe400078e0010 */
[----:B------:R-:W-:Y:S01]  /*0a10*/  IMAD.MOV.U32 R5, RZ, RZ, R17 ;  /* 0x000000ffff057224 */ /* 0x000fe200078e0011 */
[----:B------:R-:W-:Y:S06]  /*0a20*/  RET.REL.NODEC R20 `(_Z6init_kPd) ;  /* 0xfffffff414747950 */ /* 0x000fec0003c3ffff */
.L_x_247:
        /* <DEDUP_REMOVED lines=13> */
.L_x_336:


//--------------------- .text._Z6init_jPd         --------------------------
	.section	.text._Z6init_jPd,"ax",@progbits
	.align	128
        .global         _Z6init_jPd
        .type           _Z6init_jPd,@function
        .size           _Z6init_jPd,(.L_x_337 - _Z6init_jPd)
        .other          _Z6init_jPd,@"STO_CUDA_ENTRY STV_DEFAULT"
_Z6init_jPd:
.text._Z6init_jPd:
[----:B------:R-:W-:Y:S01]  /*0000*/  LDC R1, c[0x0][0x37c] ;  /* 0x0000df00ff017b82 */ /* 0x000fe20000000800 */
[----:B------:R-:W0:Y:S07]  /*0010*/  S2R R5, SR_TID.Z ;  /* 0x0000000000057919 */ /* 0x000e2e0000002300 */
[----:B------:R-:W1:Y:S01]  /*0020*/  LDC R0, c[0x0][0x360] ;  /* 0x0000d800ff007b82 */ /* 0x000e620000000800 */
[----:B------:R-:W1:Y:S07]  /*0030*/  S2R R3, SR_TID.X ;  /* 0x0000000000037919 */ /* 0x000e6e0000002100 */
[----:B------:R-:W0:Y:S08]  /*0040*/  S2UR UR5, SR_CTAID.Z ;  /* 0x00000000000579c3 */ /* 0x000e300000002700 */
        /* <DEDUP_REMOVED lines=31> */
[----:B------:R-:W-:Y:S05]  /*0240*/  CALL.REL.NOINC `($__internal_1_$__cuda_sm20_div_rn_f64_full) ;  /* 0x0000000000847944 */ /* 0x000fea0003c00000 */
[----:B------:R-:W-:Y:S02]  /*0250*/  IMAD.MOV.U32 R2, RZ, RZ, R4 ;  /* 0x000000ffff027224 */ /* 0x000fe400078e0004 */
[----:B------:R-:W-:-:S07]  /*0260*/  IMAD.MOV.U32 R3, RZ, RZ, R5 ;  /* 0x000000ffff037224 */ /* 0x000fce00078e0005 */
.L_x_249:
[----:B------:R-:W-:Y:S05]  /*0270*/  BSYNC.RECONVERGENT B0 ;  /* 0x0000000000007941 */ /* 0x000fea0003800200 */
.L_x_248:
        /* <DEDUP_REMOVED lines=21> */
[----:B------:R-:W-:Y:S05]  /*03d0*/  CALL.REL.NOINC `($__internal_1_$__cuda_sm20_div_rn_f64_full) ;  /* 0x0000000000207944 */ /* 0x000fea0003c00000 */
.L_x_251:
[----:B------:R-:W-:Y:S05]  /*03e0*/  BSYNC.RECONVERGENT B0 ;  /* 0x0000000000007941 */ /* 0x000fea0003800200 */
.L_x_250:
[----:B------:R-:W0:Y:S01]  /*03f0*/  LDC.64 R6, c[0x4][0x38] ;  /* 0x01000e00ff067b82 */ /* 0x000e220000000a00 */
[----:B------:R-:W-:-:S08]  /*0400*/  DADD R2, R4, R2 ;  /* 0x0000000004027229 */ /* 0x000fd00000000002 */
[----:B------:R-:W-:Y:S01]  /*0410*/  DADD R2, R2, R2 ;  /* 0x0000000002027229 */ /* 0x000fe20000000002 */
[----:B0-----:R-:W-:-:S04]  /*0420*/  IMAD.WIDE R4, R0, 0x640, R6 ;  /* 0x0000064000047825 */ /* 0x001fc800078e0206 */
[----:B------:R-:W-:-:S05]  /*0430*/  IMAD.WIDE.U32 R4, R12, 0x8, R4 ;  /* 0x000000080c047825 */ /* 0x000fca00078e0004 */
[----:B------:R-:W-:Y:S01]  /*0440*/  STG.E.64 desc[UR6][R4.64], R2 ;  /* 0x0000000204007986 */ /* 0x000fe2000c101b06 */
[----:B------:R-:W-:Y:S05]  /*0450*/  EXIT ;  /* 0x000000000000794d */ /* 0x000fea0003800000 */
        .weak           $__internal_1_$__cuda_sm20_div_rn_f64_full
        .type           $__internal_1_$__cuda_sm20_div_rn_f64_full,@function
        .size           $__internal_1_$__cuda_sm20_div_rn_f64_full,(.L_x_337 - $__internal_1_$__cuda_sm20_div_rn_f64_full)
$__internal_1_$__cuda_sm20_div_rn_f64_full:
        /* <DEDUP_REMOVED lines=67> */
.L_x_253:
        /* <DEDUP_REMOVED lines=16> */
.L_x_256:
[----:B------:R-:W-:Y:S01]  /*0990*/  LOP3.LUT R17, R7, 0x80000, RZ, 0xfc, !PT ;  /* 0x0008000007117812 */ /* 0x000fe200078efcff */
[----:B------:R-:W-:Y:S01]  /*09a0*/  IMAD.MOV.U32 R16, RZ, RZ, R6 ;  /* 0x000000ffff107224 */ /* 0x000fe200078e0006 */
[----:B------:R-:W-:Y:S06]  /*09b0*/  BRA `(.L_x_254) ;  /* 0x0000000000087947 */ /* 0x000fec0003800000 */
.L_x_255:
[----:B------:R-:W-:Y:S01]  /*09c0*/  LOP3.LUT R17, R9, 0x80000, RZ, 0xfc, !PT ;  /* 0x0008000009117812 */ /* 0x000fe200078efcff */
[----:B------:R-:W-:-:S07]  /*09d0*/  IMAD.MOV.U32 R16, RZ, RZ, R8 ;  /* 0x000000ffff107224 */ /* 0x000fce00078e0008 */
.L_x_254:
[----:B------:R-:W-:Y:S05]  /*09e0*/  BSYNC.RECONVERGENT B1 ;  /* 0x0000000000017941 */ /* 0x000fea0003800200 */
.L_x_252:
[----:B------:R-:W-:Y:S02]  /*09f0*/  IMAD.MOV.U32 R21, RZ, RZ, 0x0 ;  /* 0x00000000ff157424 */ /* 0x000fe400078e00ff */
[----:B------:R-:W-:Y:S02]  /*0a00*/  IMAD.MOV.U32 R4, RZ, RZ, R16 ;  /* 0x000000ffff047224 */ /* 0x000fe400078e0010 */
[----:B------:R-:W-:Y:S01]  /*0a10*/  IMAD.MOV.U32 R5, RZ, RZ, R17 ;  /* 0x000000ffff057224 */ /* 0x000fe200078e0011 */
[----:B------:R-:W-:Y:S06]  /*0a20*/  RET.REL.NODEC R20 `(_Z6init_jPd) ;  /* 0xfffffff414747950 */ /* 0x000fec0003c3ffff */
.L_x_257:
        /* <DEDUP_REMOVED lines=13> */
.L_x_337:


//--------------------- .text._Z6init_iPd         --------------------------
	.section	.text._Z6init_iPd,"ax",@progbits
	.align	128
        .global         _Z6init_iPd
        .type           _Z6init_iPd,@function
        .size           _Z6init_iPd,(.L_x_338 - _Z6init_iPd)
        .other          _Z6init_iPd,@"STO_CUDA_ENTRY STV_DEFAULT"
_Z6init_iPd:
.text._Z6init_iPd:
[----:B------:R-:W-:Y:S01]  /*0000*/  LDC R1, c[0x0][0x37c] ;  /* 0x0000df00ff017b82 */ /* 0x000fe20000000800 */
[----:B------:R-:W0:Y:S07]  /*0010*/  S2R R0, SR_TID.X ;  /* 0x0000000000007919 */ /* 0x000e2e0000002100 */
[----:B------:R-:W1:Y:S01]  /*0020*/  S2UR UR4, SR_CTAID.X ;  /* 0x00000000000479c3 */ /* 0x000e620000002500 */
[----:B------:R-:W1:Y:S01]  /*0030*/  LDCU UR5, c[0x0][0x360] ;  /* 0x00006c00ff0577ac */ /* 0x000e620008000800 */
[----:B------:R-:W-:Y:S01]  /*0040*/  BSSY.RECONVERGENT B0, `(.L_x_258) ;  /* 0x0000049000007945 */ /* 0x000fe20003800200 */
[----:B------:R-:W2:Y:S01]  /*0050*/  S2R R4, SR_CTAID.Y ;  /* 0x0000000000047919 */ /* 0x000ea20000002600 */
[----:B------:R-:W2:Y:S01]  /*0060*/  LDCU UR6, c[0x0][0x364] ;  /* 0x00006c80ff0677ac */ /* 0x000ea20008000800 */
[----:B------:R-:W2:Y:S01]  /*0070*/  S2R R3, SR_TID.Y ;  /* 0x0000000000037919 */ /* 0x000ea20000002200 */
[----:B------:R-:W3:Y:S01]  /*0080*/  LDCU UR7, c[0x0][0x368] ;  /* 0x00006d00ff0777ac */ /* 0x000ee20008000800 */
[----:B------:R-:W3:Y:S01]  /*0090*/  S2R R5, SR_CTAID.Z ;  /* 0x0000000000057919 */ /* 0x000ee20000002700 */
[----:B------:R-:W3:Y:S01]  /*00a0*/  S2R R2, SR_TID.Z ;  /* 0x0000000000027919 */ /* 0x000ee20000002300 */
[----:B-1----:R-:W-:Y:S01]  /*00b0*/  UIMAD UR4, UR4, UR5, URZ ;  /* 0x00000005040472a4 */ /* 0x002fe2000f8e02ff */
[----:B0-----:R-:W-:-:S05]  /*00c0*/  IMAD.MOV R0, RZ, RZ, -R0 ;  /* 0x000000ffff007224 */ /* 0x001fca00078e0a00 */
[----:B------:R-:W-:-:S05]  /*00d0*/  ISETP.NE.AND P0, PT, R0, UR4, PT ;  /* 0x0000000400007c0c */ /* 0x000fca000bf05270 */
[----:B------:R-:W0:Y:S01]  /*00e0*/  LDCU.64 UR4, c[0x0][0x358] ;  /* 0x00006b00ff0477ac */ /* 0x000e220008000a00 */
[----:B--2---:R-:W-:Y:S02]  /*00f0*/  IMAD R6, R4, UR6, R3 ;  /* 0x0000000604067c24 */ /* 0x004fe4000f8e0203 */
[----:B---3--:R-:W-:-:S05]  /*0100*/  IMAD R7, R5, UR7, R2 ;  /* 0x0000000705077c24 */ /* 0x008fca000f8e0202 */
[----:B------:R-:W-:-:S04]  /*0110*/  VIMNMX.U32 R0, PT, PT, R6, R7, !PT ;  /* 0x0000000706007248 */ /* 0x000fc80007fe0000 */
[----:B------:R-:W-:-:S13]  /*0120*/  ISETP.GT.U32.OR P0, PT, R0, 0xc7, P0 ;  /* 0x000000c70000780c */ /* 0x000fda0000704470 */
[----:B0-----:R-:W-:Y:S05]  /*0130*/  @P0 BRA `(.L_x_259) ;  /* 0x0000000000e40947 */ /* 0x001fea0003800000 */
[----:B------:R-:W0:Y:S01]  /*0140*/  MUFU.RCP64H R3, 199 ;  /* 0x4068e00000037908 */ /* 0x000e220000001800 */
[----:B------:R-:W-:Y:S01]  /*0150*/  IMAD.MOV.U32 R10, RZ, RZ, 0x0 ;  /* 0x00000000ff0a7424 */ /* 0x000fe200078e00ff */
[----:B------:R-:W-:Y:S01]  /*0160*/  BSSY.RECONVERGENT B1, `(.L_x_260) ;  /* 0x0000019000017945 */ /* 0x000fe20003800200 */
[----:B------:R-:W-:Y:S02]  /*0170*/  IMAD.MOV.U32 R11, RZ, RZ, 0x4068e000 ;  /* 0x4068e000ff0b7424 */ /* 0x000fe400078e00ff */
        /* <DEDUP_REMOVED lines=11> */
[----:B------:R-:W-:Y:S01]  /*0230*/  DFMA R2, R2, R12, R8 ;  /* 0x0000000c0202722b */ /* 0x000fe20000000008 */
[----:B------:R-:W-:-:S09]  /*0240*/  IMAD.MOV.U32 R9, RZ, RZ, 0x4068e000 ;  /* 0x4068e000ff097424 */ /* 0x000fd200078e00ff */
[----:B------:R-:W-:-:S05]  /*0250*/  FFMA R8, RZ, 3.638671875, R3 ;  /* 0x4068e000ff087823 */ /* 0x000fca0000000003 */
[----:B------:R-:W-:Y:S01]  /*0260*/  FSETP.GT.AND P0, PT, |R8|, 1.469367938527859385e-39, PT ;  /* 0x001000000800780b */ /* 0x000fe20003f04200 */
[----:B------:R-:W-:-:S12]  /*0270*/  IMAD.MOV.U32 R8, RZ, RZ, RZ ;  /* 0x000000ffff087224 */ /* 0x000fd800078e00ff */
[----:B------:R-:W-:Y:S05]  /*0280*/  @P0 BRA P1, `(.L_x_261) ;  /* 0x0000000000180947 */ /* 0x000fea0000800000 */
[----:B------:R-:W-:Y:S01]  /*0290*/  IMAD.MOV.U32 R12, RZ, RZ, R10 ;  /* 0x000000ffff0c7224 */ /* 0x000fe200078e000a */
[----:B------:R-:W-:Y:S01]  /*02a0*/  MOV R0, 0x2d0 ;  /* 0x000002d000007802 */ /* 0x000fe20000000f00 */
[----:B------:R-:W-:-:S07]  /*02b0*/  IMAD.MOV.U32 R13, RZ, RZ, R11 ;  /* 0x000000ffff0d7224 */ /* 0x000fce00078e000b */
[----:B------:R-:W-:Y:S05]  /*02c0*/  CALL.REL.NOINC `($__internal_2_$__cuda_sm20_div_rn_f64_full) ;  /* 0x0000000000a87944 */ /* 0x000fea0003c00000 */
[----:B------:R-:W-:Y:S02]  /*02d0*/  IMAD.MOV.U32 R2, RZ, RZ, R16 ;  /* 0x000000ffff027224 */ /* 0x000fe400078e0010 */
[----:B------:R-:W-:-:S07]  /*02e0*/  IMAD.MOV.U32 R3, RZ, RZ, R17 ;  /* 0x000000ffff037224 */ /* 0x000fce00078e0011 */
.L_x_261:
[----:B------:R-:W-:Y:S05]  /*02f0*/  BSYNC.RECONVERGENT B1 ;  /* 0x0000000000017941 */ /* 0x000fea0003800200 */
.L_x_260:
        /* <DEDUP_REMOVED lines=18> */
[----:B------:R-:W-:Y:S05]  /*0420*/  @P0 BRA P1, `(.L_x_263) ;  /* 0x0000000000100947 */ /* 0x000fea0000800000 */
[----:B------:R-:W-:-:S07]  /*0430*/  MOV R0, 0x450 ;  /* 0x0000045000007802 */ /* 0x000fce0000000f00 */
[----:B------:R-:W-:Y:S05]  /*0440*/  CALL.REL.NOINC `($__internal_2_$__cuda_sm20_div_rn_f64_full) ;  /* 0x0000000000487944 */ /* 0x000fea0003c00000 */
[----:B------:R-:W-:Y:S02]  /*0450*/  IMAD.MOV.U32 R10, RZ, RZ, R16 ;  /* 0x000000ffff0a7224 */ /* 0x000fe400078e0010 */
[----:B------:R-:W-:-:S07]  /*0460*/  IMAD.MOV.U32 R11, RZ, RZ, R17 ;  /* 0x000000ffff0b7224 */ /* 0x000fce00078e0011 */
.L_x_263:
[----:B------:R-:W-:Y:S05]  /*0470*/  BSYNC.RECONVERGENT B1 ;  /* 0x0000000000017941 */ /* 0x000fea0003800200 */
.L_x_262:
[----:B------:R-:W0:Y:S01]  /*0480*/  LDC.64 R8, c[0x4][0x30] ;  /* 0x01000c00ff087b82 */ /* 0x000e220000000a00 */
[----:B------:R-:W-:Y:S01]  /*0490*/  DADD R2, R10, R2 ;  /* 0x000000000a027229 */ /* 0x000fe20000000002 */
[----:B0-----:R-:W-:-:S04]  /*04a0*/  IMAD.WIDE.U32 R8, R6, 0x640, R8 ;  /* 0x0000064006087825 */ /* 0x001fc800078e0008 */
[----:B------:R-:W-:-:S05]  /*04b0*/  IMAD.WIDE.U32 R8, R7, 0x8, R8 ;  /* 0x0000000807087825 */ /* 0x000fca00078e0008 */
[----:B------:R0:W-:Y:S02]  /*04c0*/  STG.E.64 desc[UR4][R8.64], R2 ;  /* 0x0000000208007986 */ /* 0x0001e4000c101b04 */
.L_x_259:
[----:B------:R-:W-:Y:S05]  /*04d0*/  BSYNC.RECONVERGENT B0 ;  /* 0x0000000000007941 */ /* 0x000fea0003800200 */
.L_x_258:
[----:B0-----:R-:W0:Y:S08]  /*04e0*/  LDC.64 R2, c[0x4][RZ] ;  /* 0x01000000ff027b82 */ /* 0x001e300000000a00 */
[----:B------:R-:W1:Y:S01]  /*04f0*/  LDC.64 R6, c[0x4][0x18] ;  /* 0x01000600ff067b82 */ /* 0x000e620000000a00 */
[----:B0-----:R-:W-:-:S04]  /*0500*/  IMAD.WIDE.U32 R2, R4, 0xcc, R2 ;  /* 0x000000cc04027825 */ /* 0x001fc800078e0002 */
[----:B------:R-:W-:-:S04]  /*0510*/  IMAD.WIDE.U32 R2, R5, 0x4, R2 ;  /* 0x0000000405027825 */ /* 0x000fc800078e0002 */
[----:B-1----:R-:W-:Y:S01]  /*0520*/  IMAD.WIDE.U32 R6, R4, 0xcc, R6 ;  /* 0x000000cc04067825 */ /* 0x002fe200078e0006 */
[----:B------:R-:W-:Y:S03]  /*0530*/  STG.E desc[UR4][R2.64], RZ ;  /* 0x000000ff02007986 */ /* 0x000fe6000c101904 */
[----:B------:R-:W-:-:S05]  /*0540*/  IMAD.WIDE.U32 R6, R5, 0x4, R6 ;  /* 0x0000000405067825 */ /* 0x000fca00078e0006 */
[----:B------:R-:W-:Y:S01]  /*0550*/  STG.E desc[UR4][R6.64], RZ ;  /* 0x000000ff06007986 */ /* 0x000fe2000c101904 */
[----:B------:R-:W-:Y:S05]  /*0560*/  EXIT ;  /* 0x000000000000794d */ /* 0x000fea0003800000 */
        .weak           $__internal_2_$__cuda_sm20_div_rn_f64_full
        .type           $__internal_2_$__cuda_sm20_div_rn_f64_full,@function
        .size           $__internal_2_$__cuda_sm20_div_rn_f64_full,(.L_x_338 - $__internal_2_$__cuda_sm20_div_rn_f64_full)
$__internal_2_$__cuda_sm20_div_rn_f64_full:
[C---:B------:R-:W-:Y:S01]  /*0570*/  FSETP.GEU.AND P0, PT, |R9|.reuse, 1.469367938527859385e-39, PT ;  /* 0x001000000900780b */ /* 0x040fe20003f0e200 */
[----:B------:R-:W-:Y:S01]  /*0580*/  IMAD.MOV.U32 R14, RZ, RZ, 0x1 ;  /* 0x00000001ff0e7424 */ /* 0x000fe200078e00ff */
[----:B------:R-:W-:Y:S01]  /*0590*/  LOP3.LUT R10, R9, 0x800fffff, RZ, 0xc0, !PT ;  /* 0x800fffff090a7812 */ /* 0x000fe200078ec0ff */
[----:B------:R-:W-:Y:S01]  /*05a0*/  IMAD.MOV.U32 R23, RZ, RZ, 0x1ca00000 ;  /* 0x1ca00000ff177424 */ /* 0x000fe200078e00ff */
[C---:B------:R-:W-:Y:S01]  /*05b0*/  FSETP.GEU.AND P2, PT, |R13|.reuse, 1.469367938527859385e-39, PT ;  /* 0x001000000d00780b */ /* 0x040fe20003f4e200 */
[----:B------:R-:W-:Y:S01]  /*05c0*/  BSSY.RECONVERGENT B2, `(.L_x_264) ;  /* 0x0000052000027945 */ /* 0x000fe20003800200 */
[----:B------:R-:W-:Y:S01]  /*05d0*/  LOP3.LUT R11, R10, 0x3ff00000, RZ, 0xfc, !PT ;  /* 0x3ff000000a0b7812 */ /* 0x000fe200078efcff */
[----:B------:R-:W-:Y:S01]  /*05e0*/  IMAD.MOV.U32 R10, RZ, RZ, R8 ;  /* 0x000000ffff0a7224 */ /* 0x000fe200078e0008 */
[----:B------:R-:W-:Y:S02]  /*05f0*/  LOP3.LUT R22, R13, 0x7ff00000, RZ, 0xc0, !PT ;  /* 0x7ff000000d167812 */ /* 0x000fe400078ec0ff */
[----:B------:R-:W-:-:S03]  /*0600*/  LOP3.LUT R25, R9, 0x7ff00000, RZ, 0xc0, !PT ;  /* 0x7ff0000009197812 */ /* 0x000fc600078ec0ff */
[----:B------:R-:W-:Y:S01]  /*0610*/  @!P0 DMUL R10, R8, 8.98846567431157953865e+307 ;  /* 0x7fe00000080a8828 */ /* 0x000fe20000000000 */
[----:B------:R-:W-:-:S03]  /*0620*/  ISETP.GE.U32.AND P1, PT, R22, R25, PT ;  /* 0x000000191600720c */ /* 0x000fc60003f26070 */
[----:B------:R-:W-:Y:S02]  /*0630*/  @!P2 LOP3.LUT R17, R9, 0x7ff00000, RZ, 0xc0, !PT ;  /* 0x7ff000000911a812 */ /* 0x000fe400078ec0ff */
[----:B------:R-:W0:Y:S02]  /*0640*/  MUFU.RCP64H R15, R11 ;  /* 0x0000000b000f7308 */ /* 0x000e240000001800 */
[----:B------:R-:W-:Y:S02]  /*0650*/  @!P2 ISETP.GE.U32.AND P3, PT, R22, R17, PT ;  /* 0x000000111600a20c */ /* 0x000fe40003f66070 */
[----:B------:R-:W-:Y:S02]  /*0660*/  @!P0 LOP3.LUT R25, R11, 0x7ff00000, RZ, 0xc0, !PT ;  /* 0x7ff000000b198812 */ /* 0x000fe400078ec0ff */
[----:B------:R-:W-:-:S04]  /*0670*/  @!P2 SEL R17, R23, 0x63400000, !P3 ;  /* 0x634000001711a807 */ /* 0x000fc80005800000 */
[----:B------:R-:W-:-:S04]  /*0680*/  @!P2 LOP3.LUT R20, R17, 0x80000000, R13, 0xf8, !PT ;  /* 0x800000001114a812 */ /* 0x000fc800078ef80d */
[----:B------:R-:W-:Y:S02]  /*0690*/  @!P2 LOP3.LUT R21, R20, 0x100000, RZ, 0xfc, !PT ;  /* 0x001000001415a812 */ /* 0x000fe400078efcff */
[----:B------:R-:W-:Y:S01]  /*06a0*/  @!P2 MOV R20, RZ ;  /* 0x000000ff0014a202 */ /* 0x000fe20000000f00 */
        /* <DEDUP_REMOVED lines=8> */
[----:B------:R-:W-:-:S08]  /*0730*/  DFMA R16, R18, R16, R18 ;  /* 0x000000101210722b */ /* 0x000fd00000000012 */
[----:B------:R-:W-:-:S08]  /*0740*/  DMUL R18, R16, R14 ;  /* 0x0000000e10127228 */ /* 0x000fd00000000000 */
[----:B------:R-:W-:-:S08]  /*0750*/  DFMA R20, R18, -R10, R14 ;  /* 0x8000000a1214722b */ /* 0x000fd0000000000e */
[----:B------:R-:W-:Y:S01]  /*0760*/  DFMA R20, R16, R20, R18 ;  /* 0x000000141014722b */ /* 0x000fe20000000012 */
[----:B------:R-:W-:Y:S01]  /*0770*/  IMAD.MOV.U32 R18, RZ, RZ, R22 ;  /* 0x000000ffff127224 */ /* 0x000fe200078e0016 */
[----:B------:R-:W-:Y:S01]  /*0780*/  @!P2 LOP3.LUT R18, R15, 0x7ff00000, RZ, 0xc0, !PT ;  /* 0x7ff000000f12a812 */ /* 0x000fe200078ec0ff */
[----:B------:R-:W-:-:S04]  /*0790*/  VIADD R17, R25, 0xffffffff ;  /* 0xffffffff19117836 */ /* 0x000fc80000000000 */
[----:B------:R-:W-:-:S05]  /*07a0*/  VIADD R16, R18, 0xffffffff ;  /* 0xffffffff12107836 */ /* 0x000fca0000000000 */
[----:B------:R-:W-:-:S04]  /*07b0*/  ISETP.GT.U32.AND P0, PT, R16, 0x7feffffe, PT ;  /* 0x7feffffe1000780c */ /* 0x000fc80003f04070 */
[----:B------:R-:W-:-:S13]  /*07c0*/  ISETP.GT.U32.OR P0, PT, R17, 0x7feffffe, P0 ;  /* 0x7feffffe1100780c */ /* 0x000fda0000704470 */
[----:B------:R-:W-:Y:S05]  /*07d0*/  @P0 BRA `(.L_x_265) ;  /* 0x00000000006c0947 */ /* 0x000fea0003800000 */
[----:B------:R-:W-:-:S04]  /*07e0*/  LOP3.LUT R13, R9, 0x7ff00000, RZ, 0xc0, !PT ;  /* 0x7ff00000090d7812 */ /* 0x000fc800078ec0ff */
[CC--:B------:R-:W-:Y:S02]  /*07f0*/  VIADDMNMX R12, R22.reuse, -R13.reuse, 0xb9600000, !PT ;  /* 0xb9600000160c7446 */ /* 0x0c0fe4000780090d */
[----:B------:R-:W-:Y:S02]  /*0800*/  ISETP.GE.U32.AND P0, PT, R22, R13, PT ;  /* 0x0000000d1600720c */ /* 0x000fe40003f06070 */
[----:B------:R-:W-:Y:S02]  /*0810*/  VIMNMX R12, PT, PT, R12, 0x46a00000, PT ;  /* 0x46a000000c0c7848 */ /* 0x000fe40003fe0100 */
[----:B------:R-:W-:-:S05]  /*0820*/  SEL R23, R23, 0x63400000, !P0 ;  /* 0x6340000017177807 */ /* 0x000fca0004000000 */
[----:B------:R-:W-:Y:S02]  /*0830*/  IMAD.IADD R18, R12, 0x1, -R23 ;  /* 0x000000010c127824 */ /* 0x000fe400078e0a17 */
[----:B------:R-:W-:Y:S02]  /*0840*/  IMAD.MOV.U32 R12, RZ, RZ, RZ ;  /* 0x000000ffff0c7224 */ /* 0x000fe400078e00ff */
        /* <DEDUP_REMOVED lines=10> */
[----:B------:R-:W-:Y:S01]  /*08f0*/  IMAD.MOV R11, RZ, RZ, -R18 ;  /* 0x000000ffff0b7224 */ /* 0x000fe200078e0a12 */
[----:B------:R-:W-:Y:S01]  /*0900*/  DMUL.RP R12, R20, R12 ;  /* 0x0000000c140c7228 */ /* 0x000fe20000008000 */
[----:B------:R-:W-:-:S06]  /*0910*/  IMAD.MOV.U32 R10, RZ, RZ, RZ ;  /* 0x000000ffff0a7224 */ /* 0x000fcc00078e00ff */
[----:B------:R-:W-:-:S03]  /*0920*/  DFMA R10, R16, -R10, R20 ;  /* 0x8000000a100a722b */ /* 0x000fc60000000014 */
[----:B------:R-:W-:-:S03]  /*0930*/  LOP3.LUT R19, R13, R19, RZ, 0x3c, !PT ;  /* 0x000000130d137212 */ /* 0x000fc600078e3cff */
[----:B------:R-:W-:-:S04]  /*0940*/  IADD3 R10, PT, PT, -R18, -0x43300000, RZ ;  /* 0xbcd00000120a7810 */ /* 0x000fc80007ffe1ff */
[----:B------:R-:W-:-:S04]  /*0950*/  FSETP.NEU.AND P0, PT, |R11|, R10, PT ;  /* 0x0000000a0b00720b */ /* 0x000fc80003f0d200 */
[----:B------:R-:W-:Y:S02]  /*0960*/  FSEL R16, R12, R16, !P0 ;  /* 0x000000100c107208 */ /* 0x000fe40004000000 */
[----:B------:R-:W-:Y:S01]  /*0970*/  FSEL R17, R19, R17, !P0 ;  /* 0x0000001113117208 */ /* 0x000fe20004000000 */
[----:B------:R-:W-:Y:S06]  /*0980*/  BRA `(.L_x_266) ;  /* 0x0000000000547947 */ /* 0x000fec0003800000 */
.L_x_265:
[----:B------:R-:W-:-:S14]  /*0990*/  DSETP.NAN.AND P0, PT, R12, R12, PT ;  /* 0x0000000c0c00722a */ /* 0x000fdc0003f08000 */
[----:B------:R-:W-:Y:S05]  /*09a0*/  @P0 BRA `(.L_x_267) ;  /* 0x0000000000440947 */ /* 0x000fea0003800000 */
[----:B------:R-:W-:-:S14]  /*09b0*/  DSETP.NAN.AND P0, PT, R8, R8, PT ;  /* 0x000000080800722a */ /* 0x000fdc0003f08000 */
[----:B------:R-:W-:Y:S05]  /*09c0*/  @P0 BRA `(.L_x_268) ;  /* 0x0000000000300947 */ /* 0x000fea0003800000 */
[----:B------:R-:W-:Y:S01]  /*09d0*/  ISETP.NE.AND P0, PT, R18, R25, PT ;  /* 0x000000191200720c */ /* 0x000fe20003f05270 */
[----:B------:R-:W-:Y:S01]  /*09e0*/  IMAD.MOV.U32 R17, RZ, RZ, -0x80000 ;  /* 0xfff80000ff117424 */ /* 0x000fe200078e00ff */
[----:B------:R-:W-:-:S11]  /*09f0*/  MOV R16, 0x0 ;  /* 0x0000000000107802 */ /* 0x000fd60000000f00 */
        /* <DEDUP_REMOVED lines=9> */
.L_x_268:
[----:B------:R-:W-:Y:S01]  /*0a90*/  LOP3.LUT R17, R9, 0x80000, RZ, 0xfc, !PT ;  /* 0x0008000009117812 */ /* 0x000fe200078efcff */
[----:B------:R-:W-:Y:S01]  /*0aa0*/  IMAD.MOV.U32 R16, RZ, RZ, R8 ;  /* 0x000000ffff107224 */ /* 0x000fe200078e0008 */
[----:B------:R-:W-:Y:S06]  /*0ab0*/  BRA `(.L_x_266) ;  /* 0x0000000000087947 */ /* 0x000fec0003800000 */
.L_x_267:
[----:B------:R-:W-:Y:S01]  /*0ac0*/  LOP3.LUT R17, R13, 0x80000, RZ, 0xfc, !PT ;  /* 0x000800000d117812 */ /* 0x000fe200078efcff */
[----:B------:R-:W-:-:S07]  /*0ad0*/  IMAD.MOV.U32 R16, RZ, RZ, R12 ;  /* 0x000000ffff107224 */ /* 0x000fce00078e000c */
.L_x_266:
[----:B------:R-:W-:Y:S05]  /*0ae0*/  BSYNC.RECONVERGENT B2 ;  /* 0x0000000000027941 */ /* 0x000fea0003800200 */
.L_x_264:
[----:B------:R-:W-:Y:S02]  /*0af0*/  IMAD.MOV.U32 R10, RZ, RZ, R0 ;  /* 0x000000ffff0a7224 */ /* 0x000fe400078e0000 */
[----:B------:R-:W-:-:S04]  /*0b00*/  IMAD.MOV.U32 R11, RZ, RZ, 0x0 ;  /* 0x00000000ff0b7424 */ /* 0x000fc800078e00ff */
[----:B------:R-:W-:Y:S05]  /*0b10*/  RET.REL.NODEC R10 `(_Z6init_iPd) ;  /* 0xfffffff40a387950 */ /* 0x000fea0003c3ffff */
.L_x_269:
        /* <DEDUP_REMOVED lines=14> */
.L_x_338:


//--------------------- .text._Z10function_kPdS_  --------------------------
	.section	.text._Z10function_kPdS_,"ax",@progbits
	.align	128
        .global         _Z10function_kPdS_
        .type           _Z10function_kPdS_,@function
        .size           _Z10function_kPdS_,(.L_x_339 - _Z10function_kPdS_)
        .other          _Z10function_kPdS_,@"STO_CUDA_ENTRY STV_DEFAULT"
_Z10function_kPdS_:
.text._Z10function_kPdS_:
[----:B------:R-:W-:Y:S01]  /*0000*/  LDC R1, c[0x0][0x37c] ;  /* 0x0000df00ff017b82 */ /* 0x000fe20000000800 */
[----:B------:R-:W0:Y:S01]  /*0010*/  S2R R15, SR_TID.X ;  /* 0x00000000000f7919 */ /* 0x000e220000002100 */
[----:B------:R-:W1:Y:S01]  /*0020*/  LDCU.64 UR8, c[0x0][0x358] ;  /* 0x00006b00ff0877ac */ /* 0x000e620008000a00 */
[----:B------:R-:W-:Y:S01]  /*0030*/  BSSY.RECONVERGENT B0, `(.L_x_270) ;  /* 0x000001a000007945 */ /* 0x000fe20003800200 */
[----:B------:R-:W0:Y:S01]  /*0040*/  S2R R8, SR_TID.Y ;  /* 0x0000000000087919 */ /* 0x000e220000002200 */
[----:B------:R-:W2:Y:S01]  /*0050*/  S2R R2, SR_TID.Z ;  /* 0x0000000000027919 */ /* 0x000ea20000002300 */
[----:B0-----:R-:W-:-:S04]  /*0060*/  LOP3.LUT R3, R15, R8, RZ, 0xfc, !PT ;  /* 0x000000080f037212 */ /* 0x001fc800078efcff */
[----:B--2---:R-:W-:-:S13]  /*0070*/  LOP3.LUT P0, R3, R3, RZ, R2, 0xfa, !PT ;  /* 0x000000ff03037212 */ /* 0x004fda000780fa02 */
[----:B-1----:R-:W-:Y:S05]  /*0080*/  @P0 BRA `(.L_x_271) ;  /* 0x0000000000500947 */ /* 0x002fea0003800000 */
[----:B------:R-:W0:Y:S01]  /*0090*/  S2R R13, SR_LANEID ;  /* 0x00000000000d7919 */ /* 0x000e220000000000 */
[----:B------:R-:W1:Y:S01]  /*00a0*/  LDC.64 R4, c[0x4][0x28] ;  /* 0x01000a00ff047b82 */ /* 0x000e620000000a00 */
[----:B------:R-:W-:Y:S01]  /*00b0*/  VOTEU.ANY UR4, UPT, PT ;  /* 0x0000000000047886 */ /* 0x000fe200038e0100 */
[----:B------:R-:W1:Y:S01]  /*00c0*/  S2R R7, SR_CTAID.X ;  /* 0x0000000000077919 */ /* 0x000e620000002500 */
[----:B------:R-:W0:Y:S01]  /*00d0*/  FLO.U32 R6, UR4 ;  /* 0x0000000400067d00 */ /* 0x000e2200080e0000 */
[----:B------:R-:W2:Y:S07]  /*00e0*/  S2R R9, SR_CTAID.Y ;  /* 0x0000000000097919 */ /* 0x000eae0000002600 */
[----:B------:R-:W3:Y:S01]  /*00f0*/  POPC R11, UR4 ;  /* 0x00000004000b7d09 */ /* 0x000ee20008000000 */
[----:B0-----:R-:W-:Y:S01]  /*0100*/  ISETP.EQ.U32.AND P0, PT, R6, R13, PT ;  /* 0x0000000d0600720c */ /* 0x001fe20003f02070 */
[----:B-1----:R-:W-:-:S04]  /*0110*/  IMAD.WIDE.U32 R4, R7, 0xcc, R4 ;  /* 0x000000cc07047825 */ /* 0x002fc800078e0004 */
[----:B--2---:R-:W-:-:S08]  /*0120*/  IMAD.WIDE.U32 R4, R9, 0x4, R4 ;  /* 0x0000000409047825 */ /* 0x004fd000078e0004 */
[----:B---3--:R-:W2:Y:S01]  /*0130*/  @P0 ATOMG.E.ADD.STRONG.GPU PT, R5, desc[UR8][R4.64], R11 ;  /* 0x8000000b040509a8 */ /* 0x008ea200081ef108 */
[----:B------:R-:W0:Y:S01]  /*0140*/  S2UR UR5, SR_CgaCtaId ;  /* 0x00000000000579c3 */ /* 0x000e220000008800 */
[----:B------:R-:W1:Y:S02]  /*0150*/  S2R R7, SR_LTMASK ;  /* 0x0000000000077919 */ /* 0x000e640000003900 */
[----:B-1----:R-:W-:Y:S01]  /*0160*/  LOP3.LUT R7, R7, UR4, RZ, 0xc0, !PT ;  /* 0x0000000407077c12 */ /* 0x002fe2000f8ec0ff */
[----:B------:R-:W-:Y:S02]  /*0170*/  UMOV UR4, 0x400 ;  /* 0x0000040000047882 */ /* 0x000fe40000000000 */
[----:B0-----:R-:W-:-:S03]  /*0180*/  ULEA UR4, UR5, UR4, 0x18 ;  /* 0x0000000405047291 */ /* 0x001fc6000f8ec0ff */
[----:B------:R-:W0:Y:S01]  /*0190*/  POPC R7, R7 ;  /* 0x0000000700077309 */ /* 0x000e220000000000 */
[----:B--2---:R-:W0:Y:S02]  /*01a0*/  SHFL.IDX PT, R0, R5, R6, 0x1f ;  /* 0x00001f0605007589 */ /* 0x004e2400000e0000 */
[----:B0-----:R-:W-:-:S05]  /*01b0*/  IMAD.IADD R0, R0, 0x1, R7 ;  /* 0x0000000100007824 */ /* 0x001fca00078e0207 */
[----:B------:R0:W-:Y:S02]  /*01c0*/  STS [UR4], R0 ;  /* 0x00000000ff007988 */ /* 0x0001e40008000804 */
.L_x_271:
[----:B------:R-:W-:Y:S05]  /*01d0*/  BSYNC.RECONVERGENT B0 ;  /* 0x0000000000007941 */ /* 0x000fea0003800200 */
.L_x_270:
[----:B------:R-:W1:Y:S08]  /*01e0*/  S2UR UR5, SR_CgaCtaId ;  /* 0x00000000000579c3 */ /* 0x000e700000008800 */
[----:B------:R-:W-:Y:S01]  /*01f0*/  BAR.SYNC.DEFER_BLOCKING 0x0 ;  /* 0x0000000000007b1d */ /* 0x000fe20000010000 */
[----:B------:R-:W-:Y:S01]  /*0200*/  ISETP.NE.AND P0, PT, R2, RZ, PT ;  /* 0x000000ff0200720c */ /* 0x000fe20003f05270 */
[----:B------:R-:W-:-:S04]  /*0210*/  IMAD.SHL.U32 R13, R8, 0x40, RZ ;  /* 0x00000040080d7824 */ /* 0x000fc800078e00ff */
[----:B------:R-:W-:Y:S01]  /*0220*/  UMOV UR4, 0x400 ;  /* 0x0000040000047882 */ /* 0x000fe20000000000 */
[----:B------:R-:W2:Y:S01]  /*0230*/  LDCU UR7, c[0x0][0x360] ;  /* 0x00006c00ff0777ac */ /* 0x000ea20008000800 */
[----:B------:R-:W2:Y:S01]  /*0240*/  S2R R4, SR_CTAID.X ;  /* 0x0000000000047919 */ /* 0x000ea20000002500 */
[----:B------:R-:W3:Y:S01]  /*0250*/  LDC.64 R10, c[0x0][0x380] ;  /* 0x0000e000ff0a7b82 */ /* 0x000ee20000000a00 */
[----:B------:R-:W-:Y:S01]  /*0260*/  LOP3.LUT R12, R13, R2, RZ, 0xfc, !PT ;  /* 0x000000020d0c7212 */ /* 0x000fe200078efcff */
[----:B------:R-:W4:Y:S01]  /*0270*/  LDCU UR10, c[0x0][0x364] ;  /* 0x00006c80ff0a77ac */ /* 0x000f220008000800 */
[----:B------:R-:W4:Y:S01]  /*0280*/  S2R R5, SR_CTAID.Y ;  /* 0x0000000000057919 */ /* 0x000f220000002600 */
[----:B------:R-:W-:Y:S01]  /*0290*/  BSSY.RECONVERGENT B0, `(.L_x_272) ;  /* 0x000001c000007945 */ /* 0x000fe20003800200 */
[C---:B0-----:R-:W-:Y:S02]  /*02a0*/  @!P0 IMAD R0, R15.reuse, 0x100, R13 ;  /* 0x000001000f008824 */ /* 0x041fe400078e020d */
[----:B------:R-:W-:Y:S01]  /*02b0*/  IMAD R12, R15, 0x100, R12 ;  /* 0x000001000f0c7824 */ /* 0x000fe200078e020c */
[----:B-1----:R-:W-:-:S02]  /*02c0*/  ULEA UR6, UR5, UR4, 0x18 ;  /* 0x0000000405067291 */ /* 0x002fc4000f8ec0ff */
[----:B------:R-:W-:-:S04]  /*02d0*/  UIADD3 UR4, UPT, UPT, UR4, 0x10, URZ ;  /* 0x0000001004047890 */ /* 0x000fc8000fffe0ff */
[----:B------:R-:W-:-:S03]  /*02e0*/  ULEA UR4, UR5, UR4, 0x18 ;  /* 0x0000000405047291 */ /* 0x000fc6000f8ec0ff */
[----:B------:R-:W0:Y:S02]  /*02f0*/  LDS R9, [UR6] ;  /* 0x00000006ff097984 */ /* 0x000e240008000800 */
[----:B------:R-:W0:Y:S01]  /*0300*/  LDCU UR6, c[0x0][0x368] ;  /* 0x00006d00ff0677ac */ /* 0x000e220008000800 */
[----:B------:R-:W-:Y:S02]  /*0310*/  @!P0 LEA R0, R0, UR4, 0x2 ;  /* 0x0000000400008c11 */ /* 0x000fe4000f8e10ff */
[----:B------:R-:W-:-:S03]  /*0320*/  LEA R32, R12, UR4, 0x2 ;  /* 0x000000040c207c11 */ /* 0x000fc6000f8e10ff */
[----:B------:R1:W-:Y:S01]  /*0330*/  @!P0 STS [R0], RZ ;  /* 0x000000ff00008388 */ /* 0x0003e20000000800 */
[----:B--2---:R-:W-:Y:S02]  /*0340*/  IMAD R6, R4, UR7, R15 ;  /* 0x0000000704067c24 */ /* 0x004fe4000f8e020f */
[----:B----4-:R-:W-:-:S04]  /*0350*/  IMAD R7, R5, UR10, R8 ;  /* 0x0000000a05077c24 */ /* 0x010fc8000f8e0208 */
[----:B------:R-:W-:-:S04]  /*0360*/  IMAD R8, R6, 0xc8, R7 ;  /* 0x000000c806087824 */ /* 0x000fc800078e0207 */
[----:B------:R-:W-:Y:S02]  /*0370*/  IMAD R8, R8, 0xc8, RZ ;  /* 0x000000c808087824 */ /* 0x000fe400078e02ff */
[----:B0-----:R-:W-:-:S04]  /*0380*/  IMAD R14, R9, UR6, R2 ;  /* 0x00000006090e7c24 */ /* 0x001fc8000f8e0202 */
[----:B------:R-:W-:-:S04]  /*0390*/  VIADD R13, R14, 0x1 ;  /* 0x000000010e0d7836 */ /* 0x000fc80000000000 */
[----:B------:R-:W-:-:S04]  /*03a0*/  IMAD.IADD R9, R13, 0x1, R8 ;  /* 0x000000010d097824 */ /* 0x000fc800078e0208 */
[----:B---3--:R-:W-:Y:S01]  /*03b0*/  IMAD.WIDE R10, R9, 0x8, R10 ;  /* 0x00000008090a7825 */ /* 0x008fe200078e020a */
[----:B-1----:R-:W-:Y:S06]  /*03c0*/  @!P0 BRA `(.L_x_273) ;  /* 0x0000000000208947 */ /* 0x002fec0003800000 */
[----:B------:R-:W-:Y:S02]  /*03d0*/  ISETP.GT.U32.AND P0, PT, R7, 0xc7, PT ;  /* 0x000000c70700780c */ /* 0x000fe40003f04070 */
[----:B------:R-:W-:-:S04]  /*03e0*/  VIMNMX R0, PT, PT, R6, R13, !PT ;  /* 0x0000000d06007248 */ /* 0x000fc80007fe0100 */
[----:B------:R-:W-:-:S13]  /*03f0*/  ISETP.GT.OR P0, PT, R0, 0xc7, P0 ;  /* 0x000000c70000780c */ /* 0x000fda0000704670 */
[----:B------:R-:W-:Y:S05]  /*0400*/  @P0 BRA `(.L_x_273) ;  /* 0x0000000000100947 */ /* 0x000fea0003800000 */
[----:B------:R-:W2:Y:S02]  /*0410*/  LDG.E.64 R16, desc[UR8][R10.64] ;  /* 0x000000080a107981 */ /* 0x000ea4000c1e1b00 */
[----:B--2---:R-:W-:-:S10]  /*0420*/  DMUL R16, R16, 0.25 ;  /* 0x3fd0000010107828 */ /* 0x004fd40000000000 */
[----:B------:R-:W0:Y:S02]  /*0430*/  F2F.F32.F64 R17, R16 ;  /* 0x0000001000117310 */ /* 0x000e240000301000 */
[----:B0-----:R0:W-:Y:S02]  /*0440*/  STS [R32], R17 ;  /* 0x0000001120007388 */ /* 0x0011e40000000800 */
.L_x_273:
[----:B------:R-:W-:Y:S05]  /*0450*/  BSYNC.RECONVERGENT B0 ;  /* 0x0000000000007941 */ /* 0x000fea0003800200 */
.L_x_272:
[----:B------:R-:W-:-:S09]  /*0460*/  UISETP.GE.U32.AND UP0, UPT, UR6, 0x2, UPT ;  /* 0x000000020600788c */ /* 0x000fd2000bf06070 */
[----:B------:R-:W-:Y:S05]  /*0470*/  BRA.U !UP0, `(.L_x_274) ;  /* 0x0000000108a87547 */ /* 0x000fea000b800000 */
[----:B------:R-:W-:-:S05]  /*0480*/  UMOV UR7, 0x1 ;  /* 0x0000000100077882 */ /* 0x000fca0000000000 */
.L_x_277:
[----:B------:R-:W-:Y:S01]  /*0490*/  UMOV UR5, 0x1 ;  /* 0x0000000100057882 */ /* 0x000fe20000000000 */
[----:B------:R-:W-:Y:S01]  /*04a0*/  BAR.SYNC.DEFER_BLOCKING 0x0 ;  /* 0x0000000000007b1d */ /* 0x000fe20000010000 */
[----:B------:R-:W-:Y:S02]  /*04b0*/  USHF.L.U32 UR5, UR5, UR7, URZ ;  /* 0x0000000705057299 */ /* 0x000fe400080006ff */
[----:B------:R-:W-:Y:S01]  /*04c0*/  ISETP.GE.U32.AND P0, PT, R2, UR7, PT ;  /* 0x0000000702007c0c */ /* 0x000fe2000bf06070 */
[----:B------:R-:W-:Y:S02]  /*04d0*/  IMAD.MOV.U32 R16, RZ, RZ, 0x1 ;  /* 0x00000001ff107424 */ /* 0x000fe400078e00ff */
[----:B------:R-:W-:Y:S04]  /*04e0*/  BSSY.RECONVERGENT B0, `(.L_x_275) ;  /* 0x000001b000007945 */ /* 0x000fe80003800200 */
[----:B-1----:R-:W0:Y:S06]  /*04f0*/  I2F.F64 R18, UR5 ;  /* 0x0000000500127d12 */ /* 0x002e2c0008201c00 */
[----:B------:R-:W-:-:S05]  /*0500*/  @P0 VIADD R0, R12, -UR7 ;  /* 0x800000070c000c36 */ /* 0x000fca0008000000 */
[----:B------:R-:W-:Y:S01]  /*0510*/  @P0 LEA R0, R0, UR4, 0x2 ;  /* 0x0000000400000c11 */ /* 0x000fe2000f8e10ff */
[----:B0-----:R-:W0:Y:S05]  /*0520*/  MUFU.RCP64H R17, R19 ;  /* 0x0000001300117308 */ /* 0x001e2a0000001800 */
[----:B------:R-:W1:Y:S01]  /*0530*/  @P0 LDS R0, [R0] ;  /* 0x0000000000000984 */ /* 0x000e620000000800 */
[----:B0-----:R-:W-:-:S08]  /*0540*/  DFMA R20, -R18, R16, 1 ;  /* 0x3ff000001214742b */ /* 0x001fd00000000110 */
[----:B------:R-:W-:-:S08]  /*0550*/  DFMA R20, R20, R20, R20 ;  /* 0x000000141414722b */ /* 0x000fd00000000014 */
[----:B------:R-:W-:Y:S01]  /*0560*/  DFMA R16, R16, R20, R16 ;  /* 0x000000141010722b */ /* 0x000fe20000000010 */
[----:B------:R-:W-:-:S07]  /*0570*/  CS2R R20, SRZ ;  /* 0x0000000000147805 */ /* 0x000fce000001ff00 */
[----:B------:R-:W-:Y:S01]  /*0580*/  DFMA R22, -R18, R16, 1 ;  /* 0x3ff000001216742b */ /* 0x000fe20000000110 */
[----:B-1----:R-:W0:Y:S07]  /*0590*/  @P0 F2F.F64.F32 R20, R0 ;  /* 0x0000000000140310 */ /* 0x002e2e0000201800 */
[----:B------:R-:W-:-:S08]  /*05a0*/  DFMA R16, R16, R22, R16 ;  /* 0x000000161010722b */ /* 0x000fd00000000010 */
[----:B0-----:R-:W-:Y:S01]  /*05b0*/  DMUL R22, R16, R20 ;  /* 0x0000001410167228 */ /* 0x001fe20000000000 */
[----:B------:R-:W-:Y:S01]  /*05c0*/  BAR.SYNC.DEFER_BLOCKING 0x0 ;  /* 0x0000000000007b1d */ /* 0x000fe20000010000 */
[----:B------:R-:W-:-:S06]  /*05d0*/  FSETP.GEU.AND P1, PT, |R21|, 6.5827683646048100446e-37, PT ;  /* 0x036000001500780b */ /* 0x000fcc0003f2e200 */
[----:B------:R-:W-:-:S08]  /*05e0*/  DFMA R24, -R18, R22, R20 ;  /* 0x000000161218722b */ /* 0x000fd00000000114 */
[----:B------:R-:W-:-:S10]  /*05f0*/  DFMA R16, R16, R24, R22 ;  /* 0x000000181010722b */ /* 0x000fd40000000016 */
[----:B------:R-:W-:-:S05]  /*0600*/  FFMA R15, RZ, R19, R17 ;  /* 0x00000013ff0f7223 */ /* 0x000fca0000000011 */
[----:B------:R-:W-:-:S13]  /*0610*/  FSETP.GT.AND P0, PT, |R15|, 1.469367938527859385e-39, PT ;  /* 0x001000000f00780b */ /* 0x000fda0003f04200 */
[----:B------:R-:W-:Y:S05]  /*0620*/  @P0 BRA P1, `(.L_x_276) ;  /* 0x0000000000180947 */ /* 0x000fea0000800000 */
[----:B------:R-:W-:Y:S01]  /*0630*/  IMAD.MOV.U32 R22, RZ, RZ, R20 ;  /* 0x000000ffff167224 */ /* 0x000fe200078e0014 */
[----:B------:R-:W-:Y:S01]  /*0640*/  MOV R0, 0x670 ;  /* 0x0000067000007802 */ /* 0x000fe20000000f00 */
[----:B------:R-:W-:-:S07]  /*0650*/  IMAD.MOV.U32 R25, RZ, RZ, R21 ;  /* 0x000000ffff197224 */ /* 0x000fce00078e0015 */
[----:B------:R-:W-:Y:S05]  /*0660*/  CALL.REL.NOINC `($__internal_3_$__cuda_sm20_div_rn_f64_full) ;  /* 0x00000008001c7944 */ /* 0x000fea0003c00000 */
[----:B------:R-:W-:Y:S02]  /*0670*/  IMAD.MOV.U32 R16, RZ, RZ, R24 ;  /* 0x000000ffff107224 */ /* 0x000fe400078e0018 */
[----:B------:R-:W-:-:S07]  /*0680*/  IMAD.MOV.U32 R17, RZ, RZ, R25 ;  /* 0x000000ffff117224 */ /* 0x000fce00078e0019 */
.L_x_276:
[----:B------:R-:W-:Y:S05]  /*0690*/  BSYNC.RECONVERGENT B0 ;  /* 0x0000000000007941 */ /* 0x000fea0003800200 */
.L_x_275:
[----:B------:R-:W0:Y:S01]  /*06a0*/  LDS R0, [R32] ;  /* 0x0000000020007984 */ /* 0x000e220000000800 */
[----:B------:R-:W-:-:S04]  /*06b0*/  USHF.L.U32 UR7, UR7, 0x1, URZ ;  /* 0x0000000107077899 */ /* 0x000fc800080006ff */
[----:B------:R-:W-:Y:S01]  /*06c0*/  UISETP.GE.U32.AND UP0, UPT, UR7, UR6, UPT ;  /* 0x000000060700728c */ /* 0x000fe2000bf06070 */
[----:B0-----:R-:W0:Y:S02]  /*06d0*/  F2F.F64.F32 R18, R0 ;  /* 0x0000000000127310 */ /* 0x001e240000201800 */
[----:B0-----:R-:W-:-:S10]  /*06e0*/  DADD R18, R18, R16 ;  /* 0x0000000012127229 */ /* 0x001fd40000000010 */
[----:B------:R-:W0:Y:S02]  /*06f0*/  F2F.F32.F64 R19, R18 ;  /* 0x0000001200137310 */ /* 0x000e240000301000 */
[----:B0-----:R1:W-:Y:S01]  /*0700*/  STS [R32], R19 ;  /* 0x0000001320007388 */ /* 0x0013e20000000800 */
[----:B------:R-:W-:Y:S05]  /*0710*/  BRA.U !UP0, `(.L_x_277) ;  /* 0xfffffffd085c7547 */ /* 0x000fea000b83ffff */
.L_x_274:
[----:B------:R-:W-:Y:S01]  /*0720*/  ISETP.GT.AND P0, PT, R13, 0xc6, PT ;  /* 0x000000c60d00780c */ /* 0x000fe20003f04270 */
[----:B-1----:R-:W1:Y:S03]  /*0730*/  LDC.64 R18, c[0x4][0x10] ;  /* 0x01000400ff127b82 */ /* 0x002e660000000a00 */
[----:B------:R-:W-:-:S04]  /*0740*/  ISETP.GT.OR P0, PT, R6, 0xc7, P0 ;  /* 0x000000c70600780c */ /* 0x000fc80000704670 */
[----:B------:R-:W-:-:S13]  /*0750*/  ISETP.GT.U32.OR P0, PT, R7, 0xc7, P0 ;  /* 0x000000c70700780c */ /* 0x000fda0000704470 */
[----:B------:R-:W2:Y:S01]  /*0760*/  @!P0 LDG.E.64 R12, desc[UR8][R10.64+0x8] ;  /* 0x000008080a0c8981 */ /* 0x000ea2000c1e1b00 */
[----:B------:R-:W-:-:S03]  /*0770*/  ISETP.NE.AND P1, PT, R3, RZ, PT ;  /* 0x000000ff0300720c */ /* 0x000fc60003f25270 */
[----:B------:R-:W0:Y:S02]  /*0780*/  @!P0 LDS R0, [R32] ;  /* 0x0000000020008984 */ /* 0x000e240000000800 */
[----:B0-----:R-:W2:Y:S02]  /*0790*/  @!P0 F2F.F64.F32 R16, R0 ;  /* 0x0000000000108310 */ /* 0x001ea40000201800 */
[----:B--2---:R-:W-:Y:S01]  /*07a0*/  @!P0 DFMA R16, R12, 0.5, R16 ;  /* 0x3fe000000c10882b */ /* 0x004fe20000000010 */
[----:B-1----:R-:W-:-:S04]  /*07b0*/  IMAD.WIDE.U32 R12, R4, 0xcc, R18 ;  /* 0x000000cc040c7825 */ /* 0x002fc800078e0012 */
[----:B------:R-:W-:Y:S02]  /*07c0*/  VIADD R19, R7, 0xffffffff ;  /* 0xffffffff07137836 */ /* 0x000fe40000000000 */
[----:B------:R-:W-:-:S03]  /*07d0*/  IMAD.WIDE.U32 R12, R5, 0x4, R12 ;  /* 0x00000004050c7825 */ /* 0x000fc600078e000c */
[----:B------:R-:W0:Y:S02]  /*07e0*/  @!P0 F2F.F32.F64 R17, R16 ;  /* 0x0000001000118310 */ /* 0x000e240000301000 */
[----:B0-----:R0:W-:Y:S01]  /*07f0*/  @!P0 STS [R32], R17 ;  /* 0x0000001120008388 */ /* 0x0011e20000000800 */
[----:B------:R-:W-:Y:S05]  /*0800*/  @P1 BRA `(.L_x_278) ;  /* 0x0000000000201947 */ /* 0x000fea0003800000 */
[----:B------:R-:W1:Y:S01]  /*0810*/  S2UR UR5, SR_CgaCtaId ;  /* 0x00000000000579c3 */ /* 0x000e620000008800 */
[----:B------:R-:W-:Y:S02]  /*0820*/  UMOV UR4, 0x400 ;  /* 0x0000040000047882 */ /* 0x000fe40000000000 */
[----:B-1----:R-:W-:-:S09]  /*0830*/  ULEA UR4, UR5, UR4, 0x18 ;  /* 0x0000000405047291 */ /* 0x002fd2000f8ec0ff */
[----:B------:R-:W1:Y:S03]  /*0840*/  LDS R0, [UR4] ;  /* 0x00000004ff007984 */ /* 0x000e660008000800 */
.L_x_279:
[----:B------:R-:W-:Y:S05]  /*0850*/  YIELD ;  /* 0x0000000000007946 */ /* 0x000fea0003800000 */
[----:B------:R-:W1:Y:S02]  /*0860*/  ATOMG.E.OR.STRONG.GPU PT, R15, desc[UR8][R12.64], RZ ;  /* 0x800000ff0c0f79a8 */ /* 0x000e64000b1ef108 */
[----:B-1----:R-:W-:-:S13]  /*0870*/  ISETP.GE.AND P0, PT, R15, R0, PT ;  /* 0x000000000f00720c */ /* 0x002fda0003f06270 */
[----:B------:R-:W-:Y:S05]  /*0880*/  @!P0 BRA `(.L_x_279) ;  /* 0xfffffffc00f08947 */ /* 0x000fea000383ffff */
.L_x_278:
[----:B------:R-:W-:Y:S01]  /*0890*/  VIADDMNMX.U32 R19, R6, 0xffffffff, R19, !PT ;  /* 0xffffffff06137846 */ /* 0x000fe20007800013 */
[----:B------:R-:W-:Y:S05]  /*08a0*/  WARPSYNC.ALL ;  /* 0x0000000000007948 */ /* 0x000fea0003800000 */
[----:B------:R-:W-:Y:S01]  /*08b0*/  VIMNMX.U32 R19, PT, PT, R14, R19, !PT ;  /* 0x000000130e137248 */ /* 0x000fe20007fe0000 */
[----:B------:R-:W-:Y:S03]  /*08c0*/  BAR.SYNC.DEFER_BLOCKING 0x0 ;  /* 0x0000000000007b1d */ /* 0x000fe60000010000 */
[----:B------:R-:W-:-:S03]  /*08d0*/  ISETP.GT.U32.AND P0, PT, R19, 0xc5, PT ;  /* 0x000000c51300780c */ /* 0x000fc60003f04070 */
[----:B------:R-:W-:Y:S10]  /*08e0*/  BSSY.RECONVERGENT B0, `(.L_x_280) ;  /* 0x000002d000007945 */ /* 0x000ff40003800200 */
[----:B------:R-:W-:Y:S05]  /*08f0*/  @P0 BRA `(.L_x_281) ;  /* 0x0000000000ac0947 */ /* 0x000fea0003800000 */
[----:B------:R-:W1:Y:S01]  /*0900*/  LDC.64 R14, c[0x4][0x40] ;  /* 0x01001000ff0e7b82 */ /* 0x000e620000000a00 */
[----:B0-----:R-:W-:Y:S01]  /*0910*/  IMAD.MOV.U32 R17, RZ, RZ, 0x2 ;  /* 0x00000002ff117424 */ /* 0x001fe200078e00ff */
[----:B------:R-:W0:Y:S01]  /*0920*/  LDS R32, [R32] ;  /* 0x0000000020207984 */ /* 0x000e220000000800 */
[----:B-1----:R-:W-:-:S04]  /*0930*/  IMAD.WIDE.U32 R14, R6, 0x640, R14 ;  /* 0x00000640060e7825 */ /* 0x002fc800078e000e */
[----:B------:R-:W-:-:S05]  /*0940*/  IMAD.WIDE.U32 R14, R7, 0x8, R14 ;  /* 0x00000008070e7825 */ /* 0x000fca00078e000e */
[----:B------:R-:W2:Y:S01]  /*0950*/  LDG.E.64 R18, desc[UR8][R14.64] ;  /* 0x000000080e127981 */ /* 0x000ea2000c1e1b00 */
[----:B------:R-:W-:Y:S01]  /*0960*/  SHF.L.U32 R20, R17, R2, RZ ;  /* 0x0000000211147219 */ /* 0x000fe200000006ff */
[----:B------:R-:W-:Y:S01]  /*0970*/  IMAD.MOV.U32 R16, RZ, RZ, 0x1 ;  /* 0x00000001ff107424 */ /* 0x000fe200078e00ff */
[----:B------:R-:W-:Y:S04]  /*0980*/  BSSY.RECONVERGENT B1, `(.L_x_282) ;  /* 0x0000018000017945 */ /* 0x000fe80003800200 */
[----:B------:R-:W1:Y:S08]  /*0990*/  I2F.F64 R20, R20 ;  /* 0x0000001400147312 */ /* 0x000e700000201c00 */
[----:B-1----:R-:W1:Y:S02]  /*09a0*/  MUFU.RCP64H R17, R21 ;  /* 0x0000001500117308 */ /* 0x002e640000001800 */
[----:B-1----:R-:W-:-:S08]  /*09b0*/  DFMA R22, -R20, R16, 1 ;  /* 0x3ff000001416742b */ /* 0x002fd00000000110 */
[----:B------:R-:W-:-:S08]  /*09c0*/  DFMA R22, R22, R22, R22 ;  /* 0x000000161616722b */ /* 0x000fd00000000016 */
[----:B------:R-:W-:-:S08]  /*09d0*/  DFMA R22, R16, R22, R16 ;  /* 0x000000161016722b */ /* 0x000fd00000000010 */
[----:B------:R-:W-:-:S08]  /*09e0*/  DFMA R16, -R20, R22, 1 ;  /* 0x3ff000001410742b */ /* 0x000fd00000000116 */
[----:B------:R-:W-:-:S08]  /*09f0*/  DFMA R16, R22, R16, R22 ;  /* 0x000000101610722b */ /* 0x000fd00000000016 */
[----:B--2---:R-:W-:Y:S01]  /*0a00*/  DMUL R14, R18, R16 ;  /* 0x00000010120e7228 */ /* 0x004fe20000000000 */
[----:B------:R-:W-:-:S07]  /*0a10*/  FSETP.GEU.AND P1, PT, |R19|, 6.5827683646048100446e-37, PT ;  /* 0x036000001300780b */ /* 0x000fce0003f2e200 */
[----:B------:R-:W-:-:S08]  /*0a20*/  DFMA R22, -R20, R14, R18 ;  /* 0x0000000e1416722b */ /* 0x000fd00000000112 */
[----:B------:R-:W-:Y:S01]  /*0a30*/  DFMA R16, R16, R22, R14 ;  /* 0x000000161010722b */ /* 0x000fe2000000000e */
[----:B0-----:R0:W1:Y:S09]  /*0a40*/  F2F.F64.F32 R14, R32 ;  /* 0x00000020000e7310 */ /* 0x0010720000201800 */
[----:B------:R-:W-:-:S05]  /*0a50*/  FFMA R0, RZ, R21, R17 ;  /* 0x00000015ff007223 */ /* 0x000fca0000000011 */
[----:B------:R-:W-:-:S13]  /*0a60*/  FSETP.GT.AND P0, PT, |R0|, 1.469367938527859385e-39, PT ;  /* 0x001000000000780b */ /* 0x000fda0003f04200 */
[----:B01----:R-:W-:Y:S05]  /*0a70*/  @P0 BRA P1, `(.L_x_283) ;  /* 0x0000000000200947 */ /* 0x003fea0000800000 */
[----:B------:R-:W-:Y:S01]  /*0a80*/  IMAD.MOV.U32 R22, RZ, RZ, R18 ;  /* 0x000000ffff167224 */ /* 0x000fe200078e0012 */
[----:B------:R-:W-:Y:S01]  /*0a90*/  MOV R0, 0xae0 ;  /* 0x00000ae000007802 */ /* 0x000fe20000000f00 */
[----:B------:R-:W-:Y:S02]  /*0aa0*/  IMAD.MOV.U32 R25, RZ, RZ, R19 ;  /* 0x000000ffff197224 */ /* 0x000fe400078e0013 */
[----:B------:R-:W-:Y:S02]  /*0ab0*/  IMAD.MOV.U32 R18, RZ, RZ, R20 ;  /* 0x000000ffff127224 */ /* 0x000fe400078e0014 */
[----:B------:R-:W-:-:S07]  /*0ac0*/  IMAD.MOV.U32 R19, RZ, RZ, R21 ;  /* 0x000000ffff137224 */ /* 0x000fce00078e0015 */
[----:B------:R-:W-:Y:S05]  /*0ad0*/  CALL.REL.NOINC `($__internal_3_$__cuda_sm20_div_rn_f64_full) ;  /* 0x0000000400007944 */ /* 0x000fea0003c00000 */
[----:B------:R-:W-:Y:S02]  /*0ae0*/  IMAD.MOV.U32 R16, RZ, RZ, R24 ;  /* 0x000000ffff107224 */ /* 0x000fe400078e0018 */
[----:B------:R-:W-:-:S07]  /*0af0*/  IMAD.MOV.U32 R17, RZ, RZ, R25 ;  /* 0x000000ffff117224 */ /* 0x000fce00078e0019 */
.L_x_283:
[----:B------:R-:W-:Y:S05]  /*0b00*/  BSYNC.RECONVERGENT B1 ;  /* 0x0000000000017941 */ /* 0x000fea0003800200 */
.L_x_282:
[----:B------:R-:W0:Y:S08]  /*0b10*/  LDC.64 R18, c[0x0][0x380] ;  /* 0x0000e000ff127b82 */ /* 0x000e300000000a00 */
[----:B------:R-:W1:Y:S01]  /*0b20*/  LDC.64 R22, c[0x0][0x388] ;  /* 0x0000e200ff167b82 */ /* 0x000e620000000a00 */
[----:B0-----:R-:W-:-:S05]  /*0b30*/  IMAD.WIDE.U32 R18, R9, 0x8, R18 ;  /* 0x0000000809127825 */ /* 0x001fca00078e0012 */
[----:B------:R-:W2:Y:S01]  /*0b40*/  LDG.E.64 R20, desc[UR8][R18.64] ;  /* 0x0000000812147981 */ /* 0x000ea2000c1e1b00 */
[----:B------:R-:W-:Y:S01]  /*0b50*/  DADD R14, R14, R16 ;  /* 0x000000000e0e7229 */ /* 0x000fe20000000010 */
[----:B-1----:R-:W-:-:S07]  /*0b60*/  IMAD.WIDE.U32 R16, R9, 0x8, R22 ;  /* 0x0000000809107825 */ /* 0x002fce00078e0016 */
[----:B--2---:R-:W-:-:S08]  /*0b70*/  DADD R20, -R14, R20 ;  /* 0x000000000e147229 */ /* 0x004fd00000000114 */
[----:B------:R-:W-:-:S07]  /*0b80*/  DADD R20, -RZ, |R20| ;  /* 0x00000000ff147229 */ /* 0x000fce0000000514 */
[----:B------:R1:W-:Y:S04]  /*0b90*/  STG.E.64 desc[UR8][R16.64], R20 ;  /* 0x0000001410007986 */ /* 0x0003e8000c101b08 */
[----:B------:R1:W-:Y:S02]  /*0ba0*/  STG.E.64 desc[UR8][R18.64], R14 ;  /* 0x0000000e12007986 */ /* 0x0003e4000c101b08 */
.L_x_281:
[----:B------:R-:W-:Y:S05]  /*0bb0*/  BSYNC.RECONVERGENT B0 ;  /* 0x0000000000007941 */ /* 0x000fea0003800200 */
.L_x_280:
[----:B------:R-:W-:Y:S01]  /*0bc0*/  UIADD3 UR4, UPT, UPT, UR6, -0x1, URZ ;  /* 0xffffffff06047890 */ /* 0x000fe2000fffe0ff */
[----:B------:R-:W-:Y:S01]  /*0bd0*/  BAR.SYNC.DEFER_BLOCKING 0x0 ;  /* 0x0000000000007b1d */ /* 0x000fe20000010000 */
[----:B------:R-:W-:Y:S02]  /*0be0*/  ISETP.GT.AND P0, PT, R6, 0xc7, PT ;  /* 0x000000c70600780c */ /* 0x000fe40003f04270 */
[----:B------:R-:W-:Y:S02]  /*0bf0*/  ISETP.NE.AND P1, PT, R3, RZ, PT ;  /* 0x000000ff0300720c */ /* 0x000fe40003f25270 */
[----:B------:R-:W-:Y:S01]  /*0c00*/  ISETP.NE.OR P0, PT, R2, UR4, P0 ;  /* 0x0000000402007c0c */ /* 0x000fe20008705670 */
[----:B------:R-:W-:Y:S03]  /*0c10*/  BSSY.RECONVERGENT B0, `(.L_x_284) ;  /* 0x0000013000007945 */ /* 0x000fe60003800200 */
[----:B------:R-:W-:-:S13]  /*0c20*/  ISETP.GT.U32.OR P0, PT, R7, 0xc7, P0 ;  /* 0x000000c70700780c */ /* 0x000fda0000704470 */
[----:B------:R-:W-:Y:S05]  /*0c30*/  @P0 BRA `(.L_x_285) ;  /* 0x0000000000400947 */ /* 0x000fea0003800000 */
[----:B------:R-:W2:Y:S01]  /*0c40*/  S2UR UR5, SR_CgaCtaId ;  /* 0x00000000000579c3 */ /* 0x000ea20000008800 */
[----:B------:R-:W-:Y:S02]  /*0c50*/  UMOV UR4, 0x400 ;  /* 0x0000040000047882 */ /* 0x000fe40000000000 */
[----:B--2---:R-:W-:-:S09]  /*0c60*/  ULEA UR4, UR5, UR4, 0x18 ;  /* 0x0000000405047291 */ /* 0x004fd2000f8ec0ff */
[----:B------:R-:W2:Y:S02]  /*0c70*/  LDS R0, [UR4] ;  /* 0x00000004ff007984 */ /* 0x000ea40008000800 */
[----:B------:R-:W3:Y:S02]  /*0c80*/  LDCU UR4, c[0x0][0x378] ;  /* 0x00006f00ff0477ac */ /* 0x000ee40008000800 */
[----:B---3--:R-:W-:-:S06]  /*0c90*/  UIADD3 UR4, UPT, UPT, UR4, -0x1, URZ ;  /* 0xffffffff04047890 */ /* 0x008fcc000fffe0ff */
[----:B--2---:R-:W-:-:S13]  /*0ca0*/  ISETP.NE.AND P0, PT, R0, UR4, PT ;  /* 0x0000000400007c0c */ /* 0x004fda000bf05270 */
[----:B------:R-:W2:Y:S02]  /*0cb0*/  @!P0 LDC.64 R2, c[0x0][0x380] ;  /* 0x0000e000ff028b82 */ /* 0x000ea40000000a00 */
[----:B--2---:R-:W-:-:S06]  /*0cc0*/  @!P0 IMAD.WIDE R8, R8, 0x8, R2 ;  /* 0x0000000808088825 */ /* 0x004fcc00078e0202 */
[----:B------:R-:W2:Y:S01]  /*0cd0*/  LDC.64 R2, c[0x4][0x40] ;  /* 0x01001000ff027b82 */ /* 0x000ea20000000a00 */
[----:B------:R-:W3:Y:S01]  /*0ce0*/  @!P0 LDG.E.64 R8, desc[UR8][R8.64] ;  /* 0x0000000808088981 */ /* 0x000ee2000c1e1b00 */
[----:B--2---:R-:W-:-:S04]  /*0cf0*/  IMAD.WIDE R2, R6, 0x640, R2 ;  /* 0x0000064006027825 */ /* 0x004fc800078e0202 */
[----:B------:R-:W-:-:S05]  /*0d00*/  IMAD.WIDE.U32 R2, R7, 0x8, R2 ;  /* 0x0000000807027825 */ /* 0x000fca00078e0002 */
[----:B---3--:R2:W-:Y:S04]  /*0d10*/  @!P0 STG.E.64 desc[UR8][R2.64], R8 ;  /* 0x0000000802008986 */ /* 0x0085e8000c101b08 */
[----:B------:R-:W3:Y:S04]  /*0d20*/  @P0 LDG.E.64 R10, desc[UR8][R10.64] ;  /* 0x000000080a0a0981 */ /* 0x000ee8000c1e1b00 */
[----:B---3--:R2:W-:Y:S02]  /*0d30*/  @P0 STG.E.64 desc[UR8][R2.64], R10 ;  /* 0x0000000a02000986 */ /* 0x0085e4000c101b08 */
.L_x_285:
[----:B------:R-:W-:Y:S05]  /*0d40*/  BSYNC.RECONVERGENT B0 ;  /* 0x0000000000007941 */ /* 0x000fea0003800200 */
.L_x_284:
[----:B------:R-:W-:Y:S05]  /*0d50*/  @P1 EXIT ;  /* 0x000000000000194d */ /* 0x000fea0003800000 */
[----:B------:R-:W3:Y:S01]  /*0d60*/  S2R R0, SR_LANEID ;  /* 0x0000000000007919 */ /* 0x000ee20000000000 */
[----:B------:R-:W-:Y:S06]  /*0d70*/  MEMBAR.SC.GPU ;  /* 0x0000000000007992 */ /* 0x000fec0000002000 */
[----:B------:R-:W-:-:S00]  /*0d80*/  ERRBAR ;  /* 0x00000000000079ab */ /* 0x000fc00000000000 */
[----:B------:R-:W-:Y:S06]  /*0d90*/  CGAERRBAR ;  /* 0x00000000000075ab */ /* 0x000fec0000000000 */
[----:B------:R-:W-:Y:S01]  /*0da0*/  CCTL.IVALL ;  /* 0x00000000ff00798f */ /* 0x000fe20002000000 */
[----:B------:R-:W-:Y:S02]  /*0db0*/  VOTEU.ANY UR4, UPT, PT ;  /* 0x0000000000047886 */ /* 0x000fe400038e0100 */
[----:B------:R-:W-:Y:S02]  /*0dc0*/  UFLO.U32 UR5, UR4 ;  /* 0x00000004000572bd */ /* 0x000fe400080e0000 */
[----:B--2---:R-:W2:Y:S04]  /*0dd0*/  POPC R3, UR4 ;  /* 0x0000000400037d09 */ /* 0x004ea80008000000 */
[----:B---3--:R-:W-:-:S05]  /*0de0*/  ISETP.EQ.U32.AND P0, PT, R0, UR5, PT ;  /* 0x0000000500007c0c */ /* 0x008fca000bf02070 */
[----:B------:R-:W3:Y:S01]  /*0df0*/  S2UR UR5, SR_CgaCtaId ;  /* 0x00000000000579c3 */ /* 0x000ee20000008800 */
[----:B------:R-:W-:-:S07]  /*0e00*/  UMOV UR4, 0x400 ;  /* 0x0000040000047882 */ /* 0x000fce0000000000 */
[----:B--2---:R2:W5:Y:S01]  /*0e10*/  @P0 ATOMG.E.ADD.STRONG.GPU PT, RZ, desc[UR8][R12.64], R3 ;  /* 0x800000030cff09a8 */ /* 0x00456200081ef108 */
[----:B---3--:R-:W-:-:S09]  /*0e20*/  ULEA UR4, UR5, UR4, 0x18 ;  /* 0x0000000405047291 */ /* 0x008fd2000f8ec0ff */
[----:B------:R-:W3:Y:S02]  /*0e30*/  LDS R0, [UR4] ;  /* 0x00000004ff007984 */ /* 0x000ee40008000800 */
[----:B------:R-:W4:Y:S02]  /*0e40*/  LDCU UR4, c[0x0][0x378] ;  /* 0x00006f00ff0477ac */ /* 0x000f240008000800 */
[----:B----4-:R-:W-:-:S06]  /*0e50*/  UIADD3 UR4, UPT, UPT, UR4, -0x1, URZ ;  /* 0xffffffff04047890 */ /* 0x010fcc000fffe0ff */
[----:B---3--:R-:W-:-:S13]  /*0e60*/  ISETP.NE.AND P0, PT, R0, UR4, PT ;  /* 0x0000000400007c0c */ /* 0x008fda000bf05270 */
[----:B--2---:R-:W-:Y:S05]  /*0e70*/  @P0 EXIT ;  /* 0x000000000000094d */ /* 0x004fea0003800000 */
[----:B------:R-:W2:Y:S01]  /*0e80*/  LDC.64 R2, c[0x4][0x28] ;  /* 0x01000a00ff027b82 */ /* 0x000ea20000000a00 */
[----:B------:R-:W-:Y:S01]  /*0e90*/  STG.E desc[UR8][R12.64], RZ ;  /* 0x000000ff0c007986 */ /* 0x000fe2000c101908 */
[----:B--2---:R-:W-:-:S04]  /*0ea0*/  IMAD.WIDE.U32 R2, R4, 0xcc, R2 ;  /* 0x000000cc04027825 */ /* 0x004fc800078e0002 */
[----:B------:R-:W-:-:S05]  /*0eb0*/  IMAD.WIDE.U32 R2, R5, 0x4, R2 ;  /* 0x0000000405027825 */ /* 0x000fca00078e0002 */
[----:B------:R-:W-:Y:S01]  /*0ec0*/  STG.E desc[UR8][R2.64], RZ ;  /* 0x000000ff02007986 */ /* 0x000fe2000c101908 */
[----:B------:R-:W-:Y:S05]  /*0ed0*/  EXIT ;  /* 0x000000000000794d */ /* 0x000fea0003800000 */
        .weak           $__internal_3_$__cuda_sm20_div_rn_f64_full
        .type           $__internal_3_$__cuda_sm20_div_rn_f64_full,@function
        .size           $__internal_3_$__cuda_sm20_div_rn_f64_full,(.L_x_339 - $__internal_3_$__cuda_sm20_div_rn_f64_full)
$__internal_3_$__cuda_sm20_div_rn_f64_full:
[C---:B------:R-:W-:Y:S01]  /*0ee0*/  FSETP.GEU.AND P0, PT, |R19|.reuse, 1.469367938527859385e-39, PT ;  /* 0x001000001300780b */ /* 0x040fe20003f0e200 */
[----:B------:R-:W-:Y:S01]  /*0ef0*/  IMAD.MOV.U32 R21, RZ, RZ, R25 ;  /* 0x000000ffff157224 */ /* 0x000fe200078e0019 */
[C---:B------:R-:W-:Y:S01]  /*0f00*/  LOP3.LUT R16, R19.reuse, 0x800fffff, RZ, 0xc0, !PT ;  /* 0x800fffff13107812 */ /* 0x040fe200078ec0ff */
[----:B------:R-:W-:Y:S01]  /*0f10*/  IMAD.MOV.U32 R20, RZ, RZ, R22 ;  /* 0x000000ffff147224 */ /* 0x000fe200078e0016 */
[----:B------:R-:W-:Y:S01]  /*0f20*/  LOP3.LUT R34, R19, 0x7ff00000, RZ, 0xc0, !PT ;  /* 0x7ff0000013227812 */ /* 0x000fe200078ec0ff */
[----:B------:R-:W-:Y:S01]  /*0f30*/  IMAD.MOV.U32 R22, RZ, RZ, 0x1 ;  /* 0x00000001ff167424 */ /* 0x000fe200078e00ff */
[----:B------:R-:W-:Y:S01]  /*0f40*/  LOP3.LUT R17, R16, 0x3ff00000, RZ, 0xfc, !PT ;  /* 0x3ff0000010117812 */ /* 0x000fe200078efcff */
[----:B------:R-:W-:Y:S01]  /*0f50*/  IMAD.MOV.U32 R16, RZ, RZ, R18 ;  /* 0x000000ffff107224 */ /* 0x000fe200078e0012 */
[C---:B------:R-:W-:Y:S01]  /*0f60*/  FSETP.GEU.AND P2, PT, |R21|.reuse, 1.469367938527859385e-39, PT ;  /* 0x001000001500780b */ /* 0x040fe20003f4e200 */
[----:B------:R-:W-:Y:S01]  /*0f70*/  IMAD.MOV.U32 R31, RZ, RZ, 0x1ca00000 ;  /* 0x1ca00000ff1f7424 */ /* 0x000fe200078e00ff */
[----:B------:R-:W-:Y:S01]  /*0f80*/  LOP3.LUT R30, R21, 0x7ff00000, RZ, 0xc0, !PT ;  /* 0x7ff00000151e7812 */ /* 0x000fe200078ec0ff */
[----:B------:R-:W-:Y:S02]  /*0f90*/  BSSY.RECONVERGENT B2, `(.L_x_286) ;  /* 0x000004e000027945 */ /* 0x000fe40003800200 */
[----:B------:R-:W-:Y:S01]  /*0fa0*/  @!P0 DMUL R16, R18, 8.98846567431157953865e+307 ;  /* 0x7fe0000012108828 */ /* 0x000fe20000000000 */
[----:B------:R-:W-:Y:S01]  /*0fb0*/  ISETP.GE.U32.AND P1, PT, R30, R34, PT ;  /* 0x000000221e00720c */ /* 0x000fe20003f26070 */
[----:B------:R-:W-:-:S04]  /*0fc0*/  IMAD.MOV.U32 R33, RZ, RZ, R30 ;  /* 0x000000ffff217224 */ /* 0x000fc800078e001e */
[----:B------:R-:W0:Y:S02]  /*0fd0*/  MUFU.RCP64H R23, R17 ;  /* 0x0000001100177308 */ /* 0x000e240000001800 */
[----:B------:R-:W-:Y:S01]  /*0fe0*/  @!P2 LOP3.LUT R25, R19, 0x7ff00000, RZ, 0xc0, !PT ;  /* 0x7ff000001319a812 */ /* 0x000fe200078ec0ff */
[----:B------:R-:W-:Y:S01]  /*0ff0*/  @!P2 IMAD.MOV.U32 R28, RZ, RZ, RZ ;  /* 0x000000ffff1ca224 */ /* 0x000fe200078e00ff */
[----:B------:R-:W-:Y:S02]  /*1000*/  @!P0 LOP3.LUT R34, R17, 0x7ff00000, RZ, 0xc0, !PT ;  /* 0x7ff0000011228812 */ /* 0x000fe400078ec0ff */
[----:B------:R-:W-:-:S03]  /*1010*/  @!P2 ISETP.GE.U32.AND P3, PT, R30, R25, PT ;  /* 0x000000191e00a20c */ /* 0x000fc60003f66070 */
[----:B------:R-:W-:Y:S01]  /*1020*/  VIADD R35, R34, 0xffffffff ;  /* 0xffffffff22237836 */ /* 0x000fe20000000000 */
[----:B------:R-:W-:-:S04]  /*1030*/  @!P2 SEL R25, R31, 0x63400000, !P3 ;  /* 0x634000001f19a807 */ /* 0x000fc80005800000 */
[----:B------:R-:W-:Y:S01]  /*1040*/  @!P2 LOP3.LUT R25, R25, 0x80000000, R21, 0xf8, !PT ;  /* 0x800000001919a812 */ /* 0x000fe200078ef815 */
[----:B0-----:R-:W-:-:S03]  /*1050*/  DFMA R26, R22, -R16, 1 ;  /* 0x3ff00000161a742b */ /* 0x001fc60000000810 */
[----:B------:R-:W-:-:S05]  /*1060*/  @!P2 LOP3.LUT R29, R25, 0x100000, RZ, 0xfc, !PT ;  /* 0x00100000191da812 */ /* 0x000fca00078efcff */
        /* <DEDUP_REMOVED lines=12> */
[----:B------:R-:W-:-:S03]  /*1130*/  DFMA R28, R26, -R16, R22 ;  /* 0x800000101a1c722b */ /* 0x000fc60000000016 */
[----:B------:R-:W-:-:S05]  /*1140*/  ISETP.GT.U32.OR P0, PT, R35, 0x7feffffe, P0 ;  /* 0x7feffffe2300780c */ /* 0x000fca0000704470 */
[----:B------:R-:W-:-:S08]  /*1150*/  DFMA R28, R24, R28, R26 ;  /* 0x0000001c181c722b */ /* 0x000fd0000000001a */
        /* <DEDUP_REMOVED lines=28> */
.L_x_287:
        /* <DEDUP_REMOVED lines=16> */
.L_x_290:
[----:B------:R-:W-:Y:S01]  /*1420*/  LOP3.LUT R25, R19, 0x80000, RZ, 0xfc, !PT ;  /* 0x0008000013197812 */ /* 0x000fe200078efcff */
[----:B------:R-:W-:Y:S01]  /*1430*/  IMAD.MOV.U32 R24, RZ, RZ, R18 ;  /* 0x000000ffff187224 */ /* 0x000fe200078e0012 */
[----:B------:R-:W-:Y:S06]  /*1440*/  BRA `(.L_x_288) ;  /* 0x0000000000087947 */ /* 0x000fec0003800000 */
.L_x_289:
[----:B------:R-:W-:Y:S01]  /*1450*/  LOP3.LUT R25, R21, 0x80000, RZ, 0xfc, !PT ;  /* 0x0008000015197812 */ /* 0x000fe200078efcff */
[----:B------:R-:W-:-:S07]  /*1460*/  IMAD.MOV.U32 R24, RZ, RZ, R20 ;  /* 0x000000ffff187224 */ /* 0x000fce00078e0014 */
.L_x_288:
[----:B------:R-:W-:Y:S05]  /*1470*/  BSYNC.RECONVERGENT B2 ;  /* 0x0000000000027941 */ /* 0x000fea0003800200 */
.L_x_286:
[----:B------:R-:W-:Y:S02]  /*1480*/  IMAD.MOV.U32 R16, RZ, RZ, R0 ;  /* 0x000000ffff107224 */ /* 0x000fe400078e0000 */
[----:B------:R-:W-:-:S04]  /*1490*/  IMAD.MOV.U32 R17, RZ, RZ, 0x0 ;  /* 0x00000000ff117424 */ /* 0x000fc800078e00ff */
[----:B------:R-:W-:Y:S05]  /*14a0*/  RET.REL.NODEC R16 `(_Z10function_kPdS_) ;  /* 0xffffffe810d47950 */ /* 0x000fea0003c3ffff */
.L_x_291:
        /* <DEDUP_REMOVED lines=13> */
.L_x_339:


//--------------------- .text._Z10function_jPd    --------------------------
	.section	.text._Z10function_jPd,"ax",@progbits
	.align	128
        .global         _Z10function_jPd
        .type           _Z10function_jPd,@function
        .size           _Z10function_jPd,(.L_x_340 - _Z10function_jPd)
        .other          _Z10function_jPd,@"STO_CUDA_ENTRY STV_DEFAULT"
_Z10function_jPd:
.text._Z10function_jPd:
        /* <DEDUP_REMOVED lines=14> */
[----:B------:R-:W2:Y:S07]  /*00e0*/  S2R R11, SR_CTAID.Z ;  /* 0x00000000000b7919 */ /* 0x000eae0000002700 */
        /* <DEDUP_REMOVED lines=14> */
.L_x_293:
[----:B------:R-:W-:Y:S05]  /*01d0*/  BSYNC.RECONVERGENT B0 ;  /* 0x0000000000007941 */ /* 0x000fea0003800200 */
.L_x_292:
[----:B------:R-:W1:Y:S08]  /*01e0*/  S2UR UR5, SR_CgaCtaId ;  /* 0x00000000000579c3 */ /* 0x000e700000008800 */
[----:B------:R-:W-:Y:S01]  /*01f0*/  BAR.SYNC.DEFER_BLOCKING 0x0 ;  /* 0x0000000000007b1d */ /* 0x000fe20000010000 */
[----:B------:R-:W-:-:S05]  /*0200*/  ISETP.NE.AND P0, PT, R4, RZ, PT ;  /* 0x000000ff0400720c */ /* 0x000fca0003f05270 */
[----:B------:R-:W-:Y:S01]  /*0210*/  UMOV UR4, 0x400 ;  /* 0x0000040000047882 */ /* 0x000fe20000000000 */
[----:B------:R-:W2:Y:S01]  /*0220*/  LDCU UR7, c[0x0][0x360] ;  /* 0x00006c00ff0777ac */ /* 0x000ea20008000800 */
[----:B------:R-:W2:Y:S01]  /*0230*/  S2R R2, SR_CTAID.X ;  /* 0x0000000000027919 */ /* 0x000ea20000002500 */
[----:B------:R-:W3:Y:S01]  /*0240*/  LDC.64 R10, c[0x0][0x380] ;  /* 0x0000e000ff0a7b82 */ /* 0x000ee20000000a00 */
[----:B------:R-:W-:Y:S01]  /*0250*/  BSSY.RECONVERGENT B0, `(.L_x_294) ;  /* 0x000001e000007945 */ /* 0x000fe20003800200 */
[----:B0-----:R-:W0:Y:S03]  /*0260*/  S2R R0, SR_CTAID.Z ;  /* 0x0000000000007919 */ /* 0x001e260000002700 */
[----:B------:R-:W-:Y:S01]  /*0270*/  @!P0 IMAD R6, R9, 0x100, R12 ;  /* 0x0000010009068824 */ /* 0x000fe200078e020c */
[----:B-1----:R-:W-:Y:S02]  /*0280*/  ULEA UR6, UR5, UR4, 0x18 ;  /* 0x0000000405067291 */ /* 0x002fe4000f8ec0ff */
[----:B------:R-:W-:-:S04]  /*0290*/  UIADD3 UR4, UPT, UPT, UR4, 0x10, URZ ;  /* 0x0000001004047890 */ /* 0x000fc8000fffe0ff */
[----:B------:R-:W-:-:S03]  /*02a0*/  ULEA UR4, UR5, UR4, 0x18 ;  /* 0x0000000405047291 */ /* 0x000fc6000f8ec0ff */
[----:B------:R-:W1:Y:S02]  /*02b0*/  LDS R5, [UR6] ;  /* 0x00000006ff057984 */ /* 0x000e640008000800 */
[----:B------:R-:W1:Y:S01]  /*02c0*/  LDCU UR6, c[0x0][0x364] ;  /* 0x00006c80ff0677ac */ /* 0x000e620008000800 */
[----:B------:R-:W-:Y:S01]  /*02d0*/  @!P0 LEA R13, R6, UR4, 0x2 ;  /* 0x00000004060d8c11 */ /* 0x000fe2000f8e10ff */
[----:B------:R-:W-:Y:S01]  /*02e0*/  IMAD R6, R4, 0x4, R12 ;  /* 0x0000000404067824 */ /* 0x000fe200078e020c */
[----:B------:R-:W0:Y:S03]  /*02f0*/  LDCU UR10, c[0x0][0x368] ;  /* 0x00006d00ff0a77ac */ /* 0x000e260008000800 */
[----:B------:R4:W-:Y:S01]  /*0300*/  @!P0 STS [R13], RZ ;  /* 0x000000ff0d008388 */ /* 0x0009e20000000800 */
[----:B------:R-:W-:-:S05]  /*0310*/  IMAD R6, R9, 0x100, R6 ;  /* 0x0000010009067824 */ /* 0x000fca00078e0206 */
[----:B------:R-:W-:Y:S01]  /*0320*/  LEA R31, R6, UR4, 0x2 ;  /* 0x00000004061f7c11 */ /* 0x000fe2000f8e10ff */
[----:B0-----:R-:W-:Y:S02]  /*0330*/  IMAD R8, R0, UR10, R12 ;  /* 0x0000000a00087c24 */ /* 0x001fe4000f8e020c */
[----:B-1----:R-:W-:Y:S02]  /*0340*/  IMAD R14, R5, UR6, R4 ;  /* 0x00000006050e7c24 */ /* 0x002fe4000f8e0204 */
[----:B--2---:R-:W-:Y:S02]  /*0350*/  IMAD R5, R2, UR7, R9 ;  /* 0x0000000702057c24 */ /* 0x004fe4000f8e0209 */
[----:B------:R-:W-:-:S04]  /*0360*/  VIADD R34, R14, 0x1 ;  /* 0x000000010e227836 */ /* 0x000fc80000000000 */
[----:B------:R-:W-:-:S04]  /*0370*/  IMAD R7, R5, 0xc8, R34 ;  /* 0x000000c805077824 */ /* 0x000fc800078e0222 */
[----:B------:R-:W-:-:S04]  /*0380*/  IMAD R7, R7, 0xc8, R8 ;  /* 0x000000c807077824 */ /* 0x000fc800078e0208 */
[----:B---3--:R-:W-:Y:S01]  /*0390*/  IMAD.WIDE R10, R7, 0x8, R10 ;  /* 0x00000008070a7825 */ /* 0x008fe200078e020a */
[----:B----4-:R-:W-:Y:S06]  /*03a0*/  @!P0 BRA `(.L_x_295) ;  /* 0x0000000000208947 */ /* 0x010fec0003800000 */
[----:B------:R-:W-:-:S04]  /*03b0*/  VIMNMX R6, PT, PT, R5, R34, !PT ;  /* 0x0000002205067248 */ /* 0x000fc80007fe0100 */
[----:B------:R-:W-:-:S04]  /*03c0*/  ISETP.GT.AND P0, PT, R6, 0xc7, PT ;  /* 0x000000c70600780c */ /* 0x000fc80003f04270 */
[----:B------:R-:W-:-:S13]  /*03d0*/  ISETP.GT.U32.OR P0, PT, R8, 0xc7, P0 ;  /* 0x000000c70800780c */ /* 0x000fda0000704470 */
[----:B------:R-:W-:Y:S05]  /*03e0*/  @P0 BRA `(.L_x_295) ;  /* 0x0000000000100947 */ /* 0x000fea0003800000 */
[----:B------:R-:W2:Y:S02]  /*03f0*/  LDG.E.64 R16, desc[UR8][R10.64] ;  /* 0x000000080a107981 */ /* 0x000ea4000c1e1b00 */
[----:B--2---:R-:W-:-:S10]  /*0400*/  DMUL R16, R16, 0.25 ;  /* 0x3fd0000010107828 */ /* 0x004fd40000000000 */
[----:B------:R-:W0:Y:S02]  /*0410*/  F2F.F32.F64 R16, R16 ;  /* 0x0000001000107310 */ /* 0x000e240000301000 */
[----:B0-----:R0:W-:Y:S02]  /*0420*/  STS [R31], R16 ;  /* 0x000000101f007388 */ /* 0x0011e40000000800 */
.L_x_295:
[----:B------:R-:W-:Y:S05]  /*0430*/  BSYNC.RECONVERGENT B0 ;  /* 0x0000000000007941 */ /* 0x000fea0003800200 */
.L_x_294:
[----:B------:R-:W-:-:S09]  /*0440*/  UISETP.GE.U32.AND UP0, UPT, UR6, 0x2, UPT ;  /* 0x000000020600788c */ /* 0x000fd2000bf06070 */
[----:B------:R-:W-:Y:S05]  /*0450*/  BRA.U !UP0, `(.L_x_296) ;  /* 0x0000000108b07547 */ /* 0x000fea000b800000 */
[----:B------:R-:W-:Y:S01]  /*0460*/  IMAD R12, R9, 0x100, R12 ;  /* 0x00000100090c7824 */ /* 0x000fe200078e020c */
[----:B------:R-:W-:-:S06]  /*0470*/  UMOV UR7, 0x1 ;  /* 0x0000000100077882 */ /* 0x000fcc0000000000 */
.L_x_299:
[----:B------:R-:W-:Y:S01]  /*0480*/  UMOV UR5, 0x1 ;  /* 0x0000000100057882 */ /* 0x000fe20000000000 */
[----:B------:R-:W-:Y:S01]  /*0490*/  BAR.SYNC.DEFER_BLOCKING 0x0 ;  /* 0x0000000000007b1d */ /* 0x000fe20000010000 */
[----:B------:R-:W-:Y:S01]  /*04a0*/  ISETP.GE.U32.AND P0, PT, R4, UR7, PT ;  /* 0x0000000704007c0c */ /* 0x000fe2000bf06070 */
[----:B------:R-:W-:Y:S01]  /*04b0*/  USHF.L.U32 UR5, UR5, UR7, URZ ;  /* 0x0000000705057299 */ /* 0x000fe200080006ff */
[----:B0-----:R-:W-:-:S03]  /*04c0*/  IMAD.MOV.U32 R16, RZ, RZ, 0x1 ;  /* 0x00000001ff107424 */ /* 0x001fc600078e00ff */
[----:B------:R-:W-:Y:S05]  /*04d0*/  BSSY.RECONVERGENT B0, `(.L_x_297) ;  /* 0x000001c000007945 */ /* 0x000fea0003800200 */
[----:B-1----:R-:W0:Y:S03]  /*04e0*/  I2F.F64 R18, UR5 ;  /* 0x0000000500127d12 */ /* 0x002e260008201c00 */
[----:B------:R-:W-:-:S04]  /*04f0*/  @P0 VIADD R9, R4, -UR7 ;  /* 0x8000000704090c36 */ /* 0x000fc80008000000 */
[----:B------:R-:W-:-:S05]  /*0500*/  @P0 IMAD R9, R9, 0x4, R12 ;  /* 0x0000000409090824 */ /* 0x000fca00078e020c */
        /* <DEDUP_REMOVED lines=21> */
[----:B------:R-:W-:Y:S05]  /*0660*/  CALL.REL.NOINC `($__internal_4_$__cuda_sm20_div_rn_f64_full) ;  /* 0x0000000800047944 */ /* 0x000fea0003c00000 */
[----:B------:R-:W-:Y:S02]  /*0670*/  IMAD.MOV.U32 R16, RZ, RZ, R24 ;  /* 0x000000ffff107224 */ /* 0x000fe400078e0018 */
[----:B------:R-:W-:-:S07]  /*0680*/  IMAD.MOV.U32 R17, RZ, RZ, R25 ;  /* 0x000000ffff117224 */ /* 0x000fce00078e0019 */
.L_x_298:
[----:B------:R-:W-:Y:S05]  /*0690*/  BSYNC.RECONVERGENT B0 ;  /* 0x0000000000007941 */ /* 0x000fea0003800200 */
.L_x_297:
        /* <DEDUP_REMOVED lines=8> */
.L_x_296:
        /* <DEDUP_REMOVED lines=10> */
[----:B------:R-:W-:-:S05]  /*07c0*/  IMAD.WIDE.U32 R12, R0, 0x4, R12 ;  /* 0x00000004000c7825 */ /* 0x000fca00078e000c */
[----:B------:R-:W0:Y:S02]  /*07d0*/  @!P0 F2F.F32.F64 R16, R16 ;  /* 0x0000001000108310 */ /* 0x000e240000301000 */
[----:B0-----:R0:W-:Y:S01]  /*07e0*/  @!P0 STS [R31], R16 ;  /* 0x000000101f008388 */ /* 0x0011e20000000800 */
[----:B------:R-:W-:Y:S05]  /*07f0*/  @P1 BRA `(.L_x_300) ;  /* 0x0000000000201947 */ /* 0x000fea0003800000 */
[----:B------:R-:W1:Y:S01]  /*0800*/  S2UR UR5, SR_CgaCtaId ;  /* 0x00000000000579c3 */ /* 0x000e620000008800 */
[----:B------:R-:W-:Y:S02]  /*0810*/  UMOV UR4, 0x400 ;  /* 0x0000040000047882 */ /* 0x000fe40000000000 */
[----:B-1----:R-:W-:-:S09]  /*0820*/  ULEA UR4, UR5, UR4, 0x18 ;  /* 0x0000000405047291 */ /* 0x002fd2000f8ec0ff */
[----:B------:R-:W1:Y:S03]  /*0830*/  LDS R6, [UR4] ;  /* 0x00000004ff067984 */ /* 0x000e660008000800 */
.L_x_301:
[----:B------:R-:W-:Y:S05]  /*0840*/  YIELD ;  /* 0x0000000000007946 */ /* 0x000fea0003800000 */
[----:B------:R-:W1:Y:S02]  /*0850*/  ATOMG.E.OR.STRONG.GPU PT, R9, desc[UR8][R12.64], RZ ;  /* 0x800000ff0c0979a8 */ /* 0x000e64000b1ef108 */
[----:B-1----:R-:W-:-:S13]  /*0860*/  ISETP.GE.AND P0, PT, R9, R6, PT ;  /* 0x000000060900720c */ /* 0x002fda0003f06270 */
[----:B------:R-:W-:Y:S05]  /*0870*/  @!P0 BRA `(.L_x_301) ;  /* 0xfffffffc00f08947 */ /* 0x000fea000383ffff */
.L_x_300:
[----:B------:R-:W-:Y:S01]  /*0880*/  VIADDMNMX.U32 R9, R5, 0xffffffff, R14, !PT ;  /* 0xffffffff05097846 */ /* 0x000fe2000780000e */
[----:B------:R-:W-:Y:S05]  /*0890*/  WARPSYNC.ALL ;  /* 0x0000000000007948 */ /* 0x000fea0003800000 */
[----:B------:R-:W-:Y:S01]  /*08a0*/  VIADDMNMX.U32 R9, R8, 0xffffffff, R9, !PT ;  /* 0xffffffff08097846 */ /* 0x000fe20007800009 */
[----:B------:R-:W-:Y:S03]  /*08b0*/  BAR.SYNC.DEFER_BLOCKING 0x0 ;  /* 0x0000000000007b1d */ /* 0x000fe60000010000 */
[----:B------:R-:W-:-:S03]  /*08c0*/  ISETP.GT.U32.AND P0, PT, R9, 0xc5, PT ;  /* 0x000000c50900780c */ /* 0x000fc60003f04070 */
[----:B------:R-:W-:Y:S10]  /*08d0*/  BSSY.RECONVERGENT B0, `(.L_x_302) ;  /* 0x0000027000007945 */ /* 0x000ff40003800200 */
[----:B------:R-:W-:Y:S05]  /*08e0*/  @P0 BRA `(.L_x_303) ;  /* 0x0000000000940947 */ /* 0x000fea0003800000 */
[----:B------:R-:W1:Y:S01]  /*08f0*/  LDC.64 R14, c[0x4][0x38] ;  /* 0x01000e00ff0e7b82 */ /* 0x000e620000000a00 */
[----:B------:R-:W-:Y:S01]  /*0900*/  IMAD.MOV.U32 R9, RZ, RZ, 0x2 ;  /* 0x00000002ff097424 */ /* 0x000fe200078e00ff */
[----:B0-----:R-:W0:Y:S01]  /*0910*/  LDS R31, [R31] ;  /* 0x000000001f1f7984 */ /* 0x001e220000000800 */
        /* <DEDUP_REMOVED lines=26> */
[----:B------:R-:W-:Y:S05]  /*0ac0*/  CALL.REL.NOINC `($__internal_4_$__cuda_sm20_div_rn_f64_full) ;  /* 0x0000000000ec7944 */ /* 0x000fea0003c00000 */
[----:B------:R-:W-:Y:S02]  /*0ad0*/  IMAD.MOV.U32 R16, RZ, RZ, R24 ;  /* 0x000000ffff107224 */ /* 0x000fe400078e0018 */
[----:B------:R-:W-:-:S07]  /*0ae0*/  IMAD.MOV.U32 R17, RZ, RZ, R25 ;  /* 0x000000ffff117224 */ /* 0x000fce00078e0019 */
.L_x_305:
[----:B------:R-:W-:Y:S05]  /*0af0*/  BSYNC.RECONVERGENT B1 ;  /* 0x0000000000017941 */ /* 0x000fea0003800200 */
.L_x_304:
[----:B------:R-:W0:Y:S01]  /*0b00*/  LDC.64 R18, c[0x0][0x380] ;  /* 0x0000e000ff127b82 */ /* 0x000e220000000a00 */
[----:B------:R-:W-:Y:S01]  /*0b10*/  DADD R14, R14, R16 ;  /* 0x000000000e0e7229 */ /* 0x000fe20000000010 */
[----:B0-----:R-:W-:-:S06]  /*0b20*/  IMAD.WIDE.U32 R6, R7, 0x8, R18 ;  /* 0x0000000807067825 */ /* 0x001fcc00078e0012 */
[----:B------:R1:W-:Y:S04]  /*0b30*/  STG.E.64 desc[UR8][R6.64], R14 ;  /* 0x0000000e06007986 */ /* 0x0003e8000c101b08 */
.L_x_303:
[----:B------:R-:W-:Y:S05]  /*0b40*/  BSYNC.RECONVERGENT B0 ;  /* 0x0000000000007941 */ /* 0x000fea0003800200 */
.L_x_302:
        /* <DEDUP_REMOVED lines=9> */
[----:B------:R-:W-:-:S07]  /*0be0*/  UMOV UR4, 0x400 ;  /* 0x0000040000047882 */ /* 0x000fce0000000000 */
[----:B-1----:R-:W1:Y:S01]  /*0bf0*/  LDC.64 R14, c[0x4][0x38] ;  /* 0x01000e00ff0e7b82 */ /* 0x002e620000000a00 */
[----:B--2---:R-:W-:-:S09]  /*0c00*/  ULEA UR4, UR5, UR4, 0x18 ;  /* 0x0000000405047291 */ /* 0x004fd2000f8ec0ff */
[----:B------:R-:W2:Y:S02]  /*0c10*/  LDS R3, [UR4] ;  /* 0x00000004ff037984 */ /* 0x000ea40008000800 */
[----:B------:R-:W3:Y:S02]  /*0c20*/  LDCU UR4, c[0x0][0x374] ;  /* 0x00006e80ff0477ac */ /* 0x000ee40008000800 */
[----:B---3--:R-:W-:-:S06]  /*0c30*/  UIADD3 UR4, UPT, UPT, UR4, -0x1, URZ ;  /* 0xffffffff04047890 */ /* 0x008fcc000fffe0ff */
[----:B--2---:R-:W-:-:S13]  /*0c40*/  ISETP.NE.AND P0, PT, R3, UR4, PT ;  /* 0x0000000403007c0c */ /* 0x004fda000bf05270 */
[----:B------:R-:W2:Y:S01]  /*0c50*/  @!P0 LDC.64 R6, c[0x0][0x380] ;  /* 0x0000e000ff068b82 */ /* 0x000ea20000000a00 */
[----:B------:R-:W-:-:S04]  /*0c60*/  @!P0 IMAD R3, R5, 0x9c40, R8 ;  /* 0x00009c4005038824 */ /* 0x000fc800078e0208 */
[----:B--2---:R-:W-:-:S06]  /*0c70*/  @!P0 IMAD.WIDE R6, R3, 0x8, R6 ;  /* 0x0000000803068825 */ /* 0x004fcc00078e0206 */
[----:B------:R-:W2:Y:S01]  /*0c80*/  @!P0 LDG.E.64 R6, desc[UR8][R6.64] ;  /* 0x0000000806068981 */ /* 0x000ea2000c1e1b00 */
[----:B-1----:R-:W-:-:S04]  /*0c90*/  IMAD.WIDE R4, R5, 0x640, R14 ;  /* 0x0000064005047825 */ /* 0x002fc800078e020e */
[----:B------:R-:W-:-:S05]  /*0ca0*/  IMAD.WIDE.U32 R4, R8, 0x8, R4 ;  /* 0x0000000808047825 */ /* 0x000fca00078e0004 */
[----:B--2---:R2:W-:Y:S04]  /*0cb0*/  @!P0 STG.E.64 desc[UR8][R4.64], R6 ;  /* 0x0000000604008986 */ /* 0x0045e8000c101b08 */
[----:B------:R-:W3:Y:S04]  /*0cc0*/  @P0 LDG.E.64 R10, desc[UR8][R10.64] ;  /* 0x000000080a0a0981 */ /* 0x000ee8000c1e1b00 */
[----:B---3--:R2:W-:Y:S02]  /*0cd0*/  @P0 STG.E.64 desc[UR8][R4.64], R10 ;  /* 0x0000000a04000986 */ /* 0x0085e4000c101b08 */
.L_x_307:
[----:B------:R-:W-:Y:S05]  /*0ce0*/  BSYNC.RECONVERGENT B0 ;  /* 0x0000000000007941 */ /* 0x000fea0003800200 */
.L_x_306:
        /* <DEDUP_REMOVED lines=25> */
        .weak           $__internal_4_$__cuda_sm20_div_rn_f64_full
        .type           $__internal_4_$__cuda_sm20_div_rn_f64_full,@function
        .size           $__internal_4_$__cuda_sm20_div_rn_f64_full,(.L_x_340 - $__internal_4_$__cuda_sm20_div_rn_f64_full)
$__internal_4_$__cuda_sm20_div_rn_f64_full:
[C---:B------:R-:W-:Y:S01]  /*0e80*/  FSETP.GEU.AND P0, PT, |R19|.reuse, 1.469367938527859385e-39, PT ;  /* 0x001000001300780b */ /* 0x040fe20003f0e200 */
[----:B------:R-:W-:Y:S01]  /*0e90*/  IMAD.MOV.U32 R21, RZ, RZ, R22 ;  /* 0x000000ffff157224 */ /* 0x000fe200078e0016 */
[C---:B------:R-:W-:Y:S01]  /*0ea0*/  LOP3.LUT R16, R19.reuse, 0x800fffff, RZ, 0xc0, !PT ;  /* 0x800fffff13107812 */ /* 0x040fe200078ec0ff */
[----:B------:R-:W-:Y:S01]  /*0eb0*/  IMAD.MOV.U32 R22, RZ, RZ, 0x1 ;  /* 0x00000001ff167424 */ /* 0x000fe200078e00ff */
[----:B------:R-:W-:Y:S01]  /*0ec0*/  LOP3.LUT R32, R19, 0x7ff00000, RZ, 0xc0, !PT ;  /* 0x7ff0000013207812 */ /* 0x000fe200078ec0ff */
[----:B------:R-:W-:Y:S01]  /*0ed0*/  IMAD.MOV.U32 R20, RZ, RZ, R9 ;  /* 0x000000ffff147224 */ /* 0x000fe200078e0009 */
        /* <DEDUP_REMOVED lines=10> */
[----:B------:R-:W-:Y:S02]  /*0f80*/  @!P2 LOP3.LUT R26, R19, 0x7ff00000, RZ, 0xc0, !PT ;  /* 0x7ff00000131aa812 */ /* 0x000fe400078ec0ff */
[----:B------:R-:W-:Y:S02]  /*0f90*/  @!P0 LOP3.LUT R32, R17, 0x7ff00000, RZ, 0xc0, !PT ;  /* 0x7ff0000011208812 */ /* 0x000fe400078ec0ff */
[----:B------:R-:W-:-:S04]  /*0fa0*/  @!P2 ISETP.GE.U32.AND P3, PT, R9, R26, PT ;  /* 0x0000001a0900a20c */ /* 0x000fc80003f66070 */
[----:B------:R-:W-:-:S04]  /*0fb0*/  @!P2 SEL R27, R30, 0x63400000, !P3 ;  /* 0x634000001e1ba807 */ /* 0x000fc80005800000 */
[----:B------:R-:W-:Y:S01]  /*0fc0*/  @!P2 LOP3.LUT R28, R27, 0x80000000, R21, 0xf8, !PT ;  /* 0x800000001b1ca812 */ /* 0x000fe200078ef815 */
[----:B0-----:R-:W-:-:S03]  /*0fd0*/  DFMA R24, R22, -R16, 1 ;  /* 0x3ff000001618742b */ /* 0x001fc60000000810 */
[----:B------:R-:W-:Y:S01]  /*0fe0*/  @!P2 LOP3.LUT R29, R28, 0x100000, RZ, 0xfc, !PT ;  /* 0x001000001c1da812 */ /* 0x000fe200078efcff */
[----:B------:R-:W-:-:S04]  /*0ff0*/  @!P2 IMAD.MOV.U32 R28, RZ, RZ, RZ ;  /* 0x000000ffff1ca224 */ /* 0x000fc800078e00ff */
        /* <DEDUP_REMOVED lines=17> */
[----:B------:R-:W-:-:S04]  /*1110*/  LOP3.LUT R24, R19, 0x7ff00000, RZ, 0xc0, !PT ;  /* 0x7ff0000013187812 */ /* 0x000fc800078ec0ff */
[CC--:B------:R-:W-:Y:S02]  /*1120*/  VIADDMNMX R20, R9.reuse, -R24.reuse, 0xb9600000, !PT ;  /* 0xb960000009147446 */ /* 0x0c0fe40007800918 */
[----:B------:R-:W-:Y:S02]  /*1130*/  ISETP.GE.U32.AND P0, PT, R9, R24, PT ;  /* 0x000000180900720c */ /* 0x000fe40003f06070 */
[----:B------:R-:W-:Y:S01]  /*1140*/  VIMNMX R9, PT, PT, R20, 0x46a00000, PT ;  /* 0x46a0000014097848 */ /* 0x000fe20003fe0100 */
[----:B------:R-:W-:Y:S01]  /*1150*/  IMAD.MOV.U32 R20, RZ, RZ, RZ ;  /* 0x000000ffff147224 */ /* 0x000fe200078e00ff */
        /* <DEDUP_REMOVED lines=14> */
[----:B------:R-:W-:Y:S01]  /*1240*/  IMAD.MOV.U32 R16, RZ, RZ, RZ ;  /* 0x000000ffff107224 */ /* 0x000fe200078e00ff */
[----:B------:R-:W-:-:S05]  /*1250*/  IADD3 R9, PT, PT, -R9, -0x43300000, RZ ;  /* 0xbcd0000009097810 */ /* 0x000fca0007ffe1ff */
[----:B------:R-:W-:-:S03]  /*1260*/  DFMA R16, R24, -R16, R28 ;  /* 0x800000101810722b */ /* 0x000fc6000000001c */
[----:B------:R-:W-:-:S07]  /*1270*/  LOP3.LUT R19, R21, R19, RZ, 0x3c, !PT ;  /* 0x0000001315137212 */ /* 0x000fce00078e3cff */
[----:B------:R-:W-:-:S04]  /*1280*/  FSETP.NEU.AND P0, PT, |R17|, R9, PT ;  /* 0x000000091100720b */ /* 0x000fc80003f0d200 */
[----:B------:R-:W-:Y:S02]  /*1290*/  FSEL R24, R20, R24, !P0 ;  /* 0x0000001814187208 */ /* 0x000fe40004000000 */
[----:B------:R-:W-:Y:S01]  /*12a0*/  FSEL R25, R19, R25, !P0 ;  /* 0x0000001913197208 */ /* 0x000fe20004000000 */
[----:B------:R-:W-:Y:S06]  /*12b0*/  BRA `(.L_x_310) ;  /* 0x0000000000547947 */ /* 0x000fec0003800000 */
.L_x_309:
        /* <DEDUP_REMOVED lines=16> */
.L_x_312:
[----:B------:R-:W-:Y:S01]  /*13c0*/  LOP3.LUT R25, R19, 0x80000, RZ, 0xfc, !PT ;  /* 0x0008000013197812 */ /* 0x000fe200078efcff */
[----:B------:R-:W-:Y:S01]  /*13d0*/  IMAD.MOV.U32 R24, RZ, RZ, R18 ;  /* 0x000000ffff187224 */ /* 0x000fe200078e0012 */
[----:B------:R-:W-:Y:S06]  /*13e0*/  BRA `(.L_x_310) ;  /* 0x0000000000087947 */ /* 0x000fec0003800000 */
.L_x_311:
[----:B------:R-:W-:Y:S01]  /*13f0*/  LOP3.LUT R25, R21, 0x80000, RZ, 0xfc, !PT ;  /* 0x0008000015197812 */ /* 0x000fe200078efcff */
[----:B------:R-:W-:-:S07]  /*1400*/  IMAD.MOV.U32 R24, RZ, RZ, R20 ;  /* 0x000000ffff187224 */ /* 0x000fce00078e0014 */
.L_x_310:
[----:B------:R-:W-:Y:S05]  /*1410*/  BSYNC.RECONVERGENT B2 ;  /* 0x0000000000027941 */ /* 0x000fea0003800200 */
.L_x_308:
[----:B------:R-:W-:Y:S02]  /*1420*/  IMAD.MOV.U32 R16, RZ, RZ, R6 ;  /* 0x000000ffff107224 */ /* 0x000fe400078e0006 */
[----:B------:R-:W-:-:S04]  /*1430*/  IMAD.MOV.U32 R17, RZ, RZ, 0x0 ;  /* 0x00000000ff117424 */ /* 0x000fc800078e00ff */
[----:B------:R-:W-:Y:S05]  /*1440*/  RET.REL.NODEC R16 `(_Z10function_jPd) ;  /* 0xffffffe810ec7950 */ /* 0x000fea0003c3ffff */
.L_x_313:
        /* <DEDUP_REMOVED lines=11> */
.L_x_340:


//--------------------- .text._Z10function_iPd    --------------------------
	.section	.text._Z10function_iPd,"ax",@progbits
	.align	128
        .global         _Z10function_iPd
        .type           _Z10function_iPd,@function
        .size           _Z10function_iPd,(.L_x_341 - _Z10function_iPd)
        .other          _Z10function_iPd,@"STO_CUDA_ENTRY STV_DEFAULT"
_Z10function_iPd:
.text._Z10function_iPd:
        /* <DEDUP_REMOVED lines=12> */
[----:B------:R-:W1:Y:S01]  /*00c0*/  S2R R7, SR_CTAID.Y ;  /* 0x0000000000077919 */ /* 0x000e620000002600 */
        /* <DEDUP_REMOVED lines=16> */
.L_x_315:
[----:B------:R-:W-:Y:S05]  /*01d0*/  BSYNC.RECONVERGENT B0 ;  /* 0x0000000000007941 */ /* 0x000fea0003800200 */
.L_x_314:
[----:B------:R-:W1:Y:S08]  /*01e0*/  S2UR UR5, SR_CgaCtaId ;  /* 0x00000000000579c3 */ /* 0x000e700000008800 */
[----:B------:R-:W-:Y:S01]  /*01f0*/  BAR.SYNC.DEFER_BLOCKING 0x0 ;  /* 0x0000000000007b1d */ /* 0x000fe20000010000 */
[----:B------:R-:W-:-:S05]  /*0200*/  ISETP.NE.AND P0, PT, R2, RZ, PT ;  /* 0x000000ff0200720c */ /* 0x000fca0003f05270 */
[----:B------:R-:W-:Y:S02]  /*0210*/  UMOV UR4, 0x400 ;  /* 0x0000040000047882 */ /* 0x000fe40000000000 */
[----:B------:R-:W2:Y:S01]  /*0220*/  LDC.64 R8, c[0x0][0x380] ;  /* 0x0000e000ff087b82 */ /* 0x000ea20000000a00 */
[----:B------:R-:W3:Y:S01]  /*0230*/  S2R R4, SR_CTAID.Y ;  /* 0x0000000000047919 */ /* 0x000ee20000002600 */
[----:B------:R-:W-:Y:S01]  /*0240*/  BSSY.RECONVERGENT B0, `(.L_x_316) ;  /* 0x000001f000007945 */ /* 0x000fe20003800200 */
[----:B------:R-:W4:Y:S01]  /*0250*/  S2R R5, SR_CTAID.Z ;  /* 0x0000000000057919 */ /* 0x000f220000002700 */
[----:B-1----:R-:W-:Y:S02]  /*0260*/  ULEA UR6, UR5, UR4, 0x18 ;  /* 0x0000000405067291 */ /* 0x002fe4000f8ec0ff */
[----:B------:R-:W-:-:S04]  /*0270*/  UIADD3 UR4, UPT, UPT, UR4, 0x10, URZ ;  /* 0x0000001004047890 */ /* 0x000fc8000fffe0ff */
[----:B------:R-:W-:-:S03]  /*0280*/  ULEA UR4, UR5, UR4, 0x18 ;  /* 0x0000000405047291 */ /* 0x000fc6000f8ec0ff */
[----:B------:R-:W1:Y:S02]  /*0290*/  LDS R13, [UR6] ;  /* 0x00000006ff0d7984 */ /* 0x000e640008000800 */
[----:B------:R-:W1:Y:S01]  /*02a0*/  LDCU UR6, c[0x0][0x360] ;  /* 0x00006c00ff0677ac */ /* 0x000e620008000800 */
[----:B------:R-:W3:Y:S01]  /*02b0*/  LDCU UR7, c[0x0][0x364] ;  /* 0x00006c80ff0777ac */ /* 0x000ee20008000800 */
[----:B------:R-:W4:Y:S01]  /*02c0*/  LDCU UR10, c[0x0][0x368] ;  /* 0x00006d00ff0a77ac */ /* 0x000f220008000800 */
[----:B---3--:R-:W-:Y:S02]  /*02d0*/  IMAD R6, R4, UR7, R11 ;  /* 0x0000000704067c24 */ /* 0x008fe4000f8e020b */
[--C-:B------:R-:W-:Y:S02]  /*02e0*/  IMAD R11, R11, 0x4, R10.reuse ;  /* 0x000000040b0b7824 */ /* 0x100fe400078e020a */
[----:B----4-:R-:W-:Y:S02]  /*02f0*/  IMAD R7, R5, UR10, R10 ;  /* 0x0000000a05077c24 */ /* 0x010fe4000f8e020a */
[----:B------:R-:W-:Y:S01]  /*0300*/  IMAD R34, R2, 0x10, R11 ;  /* 0x0000001002227824 */ /* 0x000fe200078e020b */
[----:B------:R-:W-:-:S04]  /*0310*/  @!P0 LEA R12, R11, UR4, 0x2 ;  /* 0x000000040b0c8c11 */ /* 0x000fc8000f8e10ff */
[----:B------:R-:W-:Y:S01]  /*0320*/  LEA R34, R34, UR4, 0x2 ;  /* 0x0000000422227c11 */ /* 0x000fe2000f8e10ff */
[----:B------:R3:W-:Y:S01]  /*0330*/  @!P0 STS [R12], RZ ;  /* 0x000000ff0c008388 */ /* 0x0007e20000000800 */
[----:B-1----:R-:W-:-:S04]  /*0340*/  IMAD R13, R13, UR6, R2 ;  /* 0x000000060d0d7c24 */ /* 0x002fc8000f8e0202 */
[C---:B0-----:R-:W-:Y:S02]  /*0350*/  IMAD R0, R13.reuse, 0xc8, R6 ;  /* 0x000000c80d007824 */ /* 0x041fe400078e0206 */
[----:B------:R-:W-:Y:S02]  /*0360*/  VIADD R10, R13, 0x1 ;  /* 0x000000010d0a7836 */ /* 0x000fe40000000000 */
[----:B------:R-:W-:-:S04]  /*0370*/  IMAD R0, R0, 0xc8, R7 ;  /* 0x000000c800007824 */ /* 0x000fc800078e0207 */
[----:B------:R-:W-:-:S04]  /*0380*/  VIADD R30, R0, 0x9c40 ;  /* 0x00009c40001e7836 */ /* 0x000fc80000000000 */
[----:B--2---:R-:W-:Y:S01]  /*0390*/  IMAD.WIDE R8, R30, 0x8, R8 ;  /* 0x000000081e087825 */ /* 0x004fe200078e0208 */
[----:B---3--:R-:W-:Y:S06]  /*03a0*/  @!P0 BRA `(.L_x_317) ;  /* 0x0000000000208947 */ /* 0x008fec0003800000 */
[----:B------:R-:W-:Y:S02]  /*03b0*/  ISETP.GT.AND P0, PT, R10, 0xc7, PT ;  /* 0x000000c70a00780c */ /* 0x000fe40003f04270 */
[----:B------:R-:W-:-:S04]  /*03c0*/  VIMNMX.U32 R0, PT, PT, R6, R7, !PT ;  /* 0x0000000706007248 */ /* 0x000fc80007fe0000 */
[----:B------:R-:W-:-:S13]  /*03d0*/  ISETP.GT.U32.OR P0, PT, R0, 0xc7, P0 ;  /* 0x000000c70000780c */ /* 0x000fda0000704470 */
[----:B------:R-:W-:Y:S05]  /*03e0*/  @P0 BRA `(.L_x_317) ;  /* 0x0000000000100947 */ /* 0x000fea0003800000 */
[----:B------:R-:W2:Y:S02]  /*03f0*/  LDG.E.64 R14, desc[UR8][R8.64] ;  /* 0x00000008080e7981 */ /* 0x000ea4000c1e1b00 */
[----:B--2---:R-:W-:-:S10]  /*0400*/  DMUL R14, R14, 0.25 ;  /* 0x3fd000000e0e7828 */ /* 0x004fd40000000000 */
[----:B------:R-:W0:Y:S02]  /*0410*/  F2F.F32.F64 R15, R14 ;  /* 0x0000000e000f7310 */ /* 0x000e240000301000 */
[----:B0-----:R0:W-:Y:S02]  /*0420*/  STS [R34], R15 ;  /* 0x0000000f22007388 */ /* 0x0011e40000000800 */
.L_x_317:
[----:B------:R-:W-:Y:S05]  /*0430*/  BSYNC.RECONVERGENT B0 ;  /* 0x0000000000007941 */ /* 0x000fea0003800200 */
.L_x_316:
[----:B------:R-:W-:-:S09]  /*0440*/  UISETP.GE.U32.AND UP0, UPT, UR6, 0x2, UPT ;  /* 0x000000020600788c */ /* 0x000fd2000bf06070 */
[----:B------:R-:W-:Y:S05]  /*0450*/  BRA.U !UP0, `(.L_x_318) ;  /* 0x0000000108b47547 */ /* 0x000fea000b800000 */
[----:B------:R-:W-:-:S05]  /*0460*/  UMOV UR7, 0x1 ;  /* 0x0000000100077882 */ /* 0x000fca0000000000 */
.L_x_321:
[----:B------:R-:W-:Y:S01]  /*0470*/  UMOV UR5, 0x1 ;  /* 0x0000000100057882 */ /* 0x000fe20000000000 */
[----:B------:R-:W-:Y:S01]  /*0480*/  BAR.SYNC.DEFER_BLOCKING 0x0 ;  /* 0x0000000000007b1d */ /* 0x000fe20000010000 */
[----:B------:R-:W-:Y:S01]  /*0490*/  ISETP.GE.U32.AND P0, PT, R2, UR7, PT ;  /* 0x0000000702007c0c */ /* 0x000fe2000bf06070 */
[----:B------:R-:W-:Y:S01]  /*04a0*/  USHF.L.U32 UR5, UR5, UR7, URZ ;  /* 0x0000000705057299 */ /* 0x000fe200080006ff */
[----:B------:R-:W-:-:S03]  /*04b0*/  IMAD.MOV.U32 R14, RZ, RZ, 0x1 ;  /* 0x00000001ff0e7424 */ /* 0x000fc600078e00ff */
        /* <DEDUP_REMOVED lines=24> */
[----:B------:R-:W-:Y:S02]  /*0640*/  IMAD.MOV.U32 R25, RZ, RZ, R19 ;  /* 0x000000ffff197224 */ /* 0x000fe400078e0013 */
[----:B------:R-:W-:Y:S02]  /*0650*/  IMAD.MOV.U32 R18, RZ, RZ, R16 ;  /* 0x000000ffff127224 */ /* 0x000fe400078e0010 */
[----:B------:R-:W-:-:S07]  /*0660*/  IMAD.MOV.U32 R19, RZ, RZ, R17 ;  /* 0x000000ffff137224 */ /* 0x000fce00078e0011 */
[----:B------:R-:W-:Y:S05]  /*0670*/  CALL.REL.NOINC `($__internal_5_$__cuda_sm20_div_rn_f64_full) ;  /* 0x0000000400f47944 */ /* 0x000fea0003c00000 */
[----:B------:R-:W-:Y:S02]  /*0680*/  IMAD.MOV.U32 R14, RZ, RZ, R24 ;  /* 0x000000ffff0e7224 */ /* 0x000fe400078e0018 */
[----:B------:R-:W-:-:S07]  /*0690*/  IMAD.MOV.U32 R15, RZ, RZ, R25 ;  /* 0x000000ffff0f7224 */ /* 0x000fce00078e0019 */
.L_x_320:
[----:B------:R-:W-:Y:S05]  /*06a0*/  BSYNC.RECONVERGENT B0 ;  /* 0x0000000000007941 */ /* 0x000fea0003800200 */
.L_x_319:
        /* <DEDUP_REMOVED lines=8> */
.L_x_318:
[----:B------:R-:W-:Y:S01]  /*0730*/  ISETP.GT.AND P0, PT, R10, 0xc6, PT ;  /* 0x000000c60a00780c */ /* 0x000fe20003f04270 */
[----:B------:R-:W2:Y:S01]  /*0740*/  LDC.64 R18, c[0x4][RZ] ;  /* 0x01000000ff127b82 */ /* 0x000ea20000000a00 */
[----:B------:R-:W-:-:S04]  /*0750*/  VIMNMX.U32 R31, PT, PT, R6, R7, !PT ;  /* 0x00000007061f7248 */ /* 0x000fc80007fe0000 */
[----:B------:R-:W-:-:S13]  /*0760*/  ISETP.GT.U32.OR P0, PT, R31, 0xc7, P0 ;  /* 0x000000c71f00780c */ /* 0x000fda0000704470 */
[----:B------:R-:W1:Y:S01]  /*0770*/  @!P0 LDG.E.64 R10, desc[UR8][R8.64+0x4e200] ;  /* 0x04e20008080a8981 */ /* 0x000e62000c1e1b00 */
[----:B------:R-:W-:-:S03]  /*0780*/  ISETP.NE.AND P1, PT, R3, RZ, PT ;  /* 0x000000ff0300720c */ /* 0x000fc60003f25270 */
[----:B------:R-:W0:Y:S02]  /*0790*/  @!P0 LDS R0, [R34] ;  /* 0x0000000022008984 */ /* 0x000e240000000800 */
[----:B0-----:R-:W1:Y:S02]  /*07a0*/  @!P0 F2F.F64.F32 R14, R0 ;  /* 0x00000000000e8310 */ /* 0x001e640000201800 */
[----:B-1----:R-:W-:Y:S01]  /*07b0*/  @!P0 DFMA R16, R10, 0.5, R14 ;  /* 0x3fe000000a10882b */ /* 0x002fe2000000000e */
[----:B------:R-:W0:Y:S01]  /*07c0*/  LDC.64 R14, c[0x4][0x30] ;  /* 0x01000c00ff0e7b82 */ /* 0x000e220000000a00 */
[----:B--2---:R-:W-:-:S04]  /*07d0*/  IMAD.WIDE.U32 R10, R4, 0xcc, R18 ;  /* 0x000000cc040a7825 */ /* 0x004fc800078e0012 */
[----:B------:R-:W-:-:S04]  /*07e0*/  IMAD.WIDE.U32 R10, R5, 0x4, R10 ;  /* 0x00000004050a7825 */ /* 0x000fc800078e000a */
[----:B------:R-:W1:Y:S02]  /*07f0*/  @!P0 F2F.F32.F64 R17, R16 ;  /* 0x0000001000118310 */ /* 0x000e640000301000 */
[----:B-1----:R1:W-:Y:S01]  /*0800*/  @!P0 STS [R34], R17 ;  /* 0x0000001122008388 */ /* 0x0023e20000000800 */
[----:B------:R-:W-:Y:S05]  /*0810*/  @P1 BRA `(.L_x_322) ;  /* 0x0000000000201947 */ /* 0x000fea0003800000 */
[----:B------:R-:W2:Y:S01]  /*0820*/  S2UR UR5, SR_CgaCtaId ;  /* 0x00000000000579c3 */ /* 0x000ea20000008800 */
[----:B------:R-:W-:Y:S02]  /*0830*/  UMOV UR4, 0x400 ;  /* 0x0000040000047882 */ /* 0x000fe40000000000 */
[----:B--2---:R-:W-:-:S09]  /*0840*/  ULEA UR4, UR5, UR4, 0x18 ;  /* 0x0000000405047291 */ /* 0x004fd2000f8ec0ff */
[----:B------:R-:W2:Y:S03]  /*0850*/  LDS R0, [UR4] ;  /* 0x00000004ff007984 */ /* 0x000ea60008000800 */
.L_x_323:
[----:B------:R-:W-:Y:S05]  /*0860*/  YIELD ;  /* 0x0000000000007946 */ /* 0x000fea0003800000 */
[----:B-1----:R-:W2:Y:S02]  /*0870*/  ATOMG.E.OR.STRONG.GPU PT, R17, desc[UR8][R10.64], RZ ;  /* 0x800000ff0a1179a8 */ /* 0x002ea4000b1ef108 */
[----:B--2---:R-:W-:-:S13]  /*0880*/  ISETP.GE.AND P0, PT, R17, R0, PT ;  /* 0x000000001100720c */ /* 0x004fda0003f06270 */
[----:B------:R-:W-:Y:S05]  /*0890*/  @!P0 BRA `(.L_x_323) ;  /* 0xfffffffc00f08947 */ /* 0x000fea000383ffff */
.L_x_322:
[C---:B------:R-:W-:Y:S01]  /*08a0*/  VIADDMNMX.U32 R0, R6.reuse, 0xffffffff, R13, !PT ;  /* 0xffffffff06007846 */ /* 0x040fe2000780000d */
[----:B0-----:R-:W-:Y:S01]  /*08b0*/  IMAD.WIDE.U32 R12, R6, 0x640, R14 ;  /* 0x00000640060c7825 */ /* 0x001fe200078e000e */
[----:B------:R-:W-:Y:S05]  /*08c0*/  WARPSYNC.ALL ;  /* 0x0000000000007948 */ /* 0x000fea0003800000 */
[C---:B------:R-:W-:Y:S01]  /*08d0*/  VIADDMNMX.U32 R0, R7.reuse, 0xffffffff, R0, !PT ;  /* 0xffffffff07007846 */ /* 0x040fe20007800000 */
[----:B------:R-:W-:Y:S01]  /*08e0*/  BAR.SYNC.DEFER_BLOCKING 0x0 ;  /* 0x0000000000007b1d */ /* 0x000fe20000010000 */
[----:B------:R-:W-:Y:S02]  /*08f0*/  IMAD.WIDE.U32 R12, R7, 0x8, R12 ;  /* 0x00000008070c7825 */ /* 0x000fe400078e000c */
[----:B------:R-:W-:-:S03]  /*0900*/  ISETP.GT.U32.AND P0, PT, R0, 0xc5, PT ;  /* 0x000000c50000780c */ /* 0x000fc60003f04070 */
[----:B------:R-:W-:Y:S10]  /*0910*/  BSSY.RECONVERGENT B0, `(.L_x_324) ;  /* 0x0000024000007945 */ /* 0x000ff40003800200 */
[----:B------:R-:W-:Y:S05]  /*0920*/  @P0 BRA `(.L_x_325) ;  /* 0x0000000000880947 */ /* 0x000fea0003800000 */
[----:B------:R-:W2:Y:S01]  /*0930*/  LDG.E.64 R18, desc[UR8][R12.64] ;  /* 0x000000080c127981 */ /* 0x000ea2000c1e1b00 */
[----:B------:R-:W-:Y:S01]  /*0940*/  IMAD.MOV.U32 R15, RZ, RZ, 0x2 ;  /* 0x00000002ff0f7424 */ /* 0x000fe200078e00ff */
[----:B------:R-:W-:Y:S01]  /*0950*/  BSSY.RECONVERGENT B1, `(.L_x_326) ;  /* 0x000001b000017945 */ /* 0x000fe20003800200 */
[----:B------:R-:W-:Y:S01]  /*0960*/  IMAD.MOV.U32 R14, RZ, RZ, 0x1 ;  /* 0x00000001ff0e7424 */ /* 0x000fe200078e00ff */
[----:B-1----:R-:W0:Y:S02]  /*0970*/  LDS R34, [R34] ;  /* 0x0000000022227984 */ /* 0x002e240000000800 */
[----:B------:R-:W-:-:S06]  /*0980*/  SHF.L.U32 R20, R15, R2, RZ ;  /* 0x000000020f147219 */ /* 0x000fcc00000006ff */
        /* <DEDUP_REMOVED lines=23> */
.L_x_327:
[----:B------:R-:W-:Y:S05]  /*0b00*/  BSYNC.RECONVERGENT B1 ;  /* 0x0000000000017941 */ /* 0x000fea0003800200 */
.L_x_326:
[----:B------:R-:W0:Y:S01]  /*0b10*/  LDC.64 R18, c[0x0][0x380] ;  /* 0x0000e000ff127b82 */ /* 0x000e220000000a00 */
[----:B------:R-:W-:Y:S01]  /*0b20*/  DADD R14, R14, R16 ;  /* 0x000000000e0e7229 */ /* 0x000fe20000000010 */
[----:B0-----:R-:W-:-:S06]  /*0b30*/  IMAD.WIDE.U32 R16, R30, 0x8, R18 ;  /* 0x000000081e107825 */ /* 0x001fcc00078e0012 */
[----:B------:R0:W-:Y:S04]  /*0b40*/  STG.E.64 desc[UR8][R16.64], R14 ;  /* 0x0000000e10007986 */ /* 0x0001e8000c101b08 */
.L_x_325:
[----:B------:R-:W-:Y:S05]  /*0b50*/  BSYNC.RECONVERGENT B0 ;  /* 0x0000000000007941 */ /* 0x000fea0003800200 */
.L_x_324:
[----:B------:R-:W-:Y:S01]  /*0b60*/  UIADD3 UR4, UPT, UPT, UR6, -0x1, URZ ;  /* 0xffffffff06047890 */ /* 0x000fe2000fffe0ff */
[----:B------:R-:W-:Y:S01]  /*0b70*/  BAR.SYNC.DEFER_BLOCKING 0x0 ;  /* 0x0000000000007b1d */ /* 0x000fe20000010000 */
[----:B------:R-:W-:-:S04]  /*0b80*/  ISETP.NE.AND P1, PT, R3, RZ, PT ;  /* 0x000000ff0300720c */ /* 0x000fc80003f25270 */
[----:B------:R-:W-:Y:S01]  /*0b90*/  ISETP.NE.AND P0, PT, R2, UR4, PT ;  /* 0x0000000402007c0c */ /* 0x000fe2000bf05270 */
        /* <DEDUP_REMOVED lines=10> */
[----:B------:R-:W2:Y:S01]  /*0c40*/  @!P0 LDC.64 R2, c[0x0][0x380] ;  /* 0x0000e000ff028b82 */ /* 0x000ea20000000a00 */
[----:B------:R-:W-:-:S04]  /*0c50*/  @!P0 IMAD R7, R6, 0xc8, R7 ;  /* 0x000000c806078824 */ /* 0x000fc800078e0207 */
[----:B--2---:R-:W-:-:S06]  /*0c60*/  @!P0 IMAD.WIDE.U32 R2, R7, 0x8, R2 ;  /* 0x0000000807028825 */ /* 0x004fcc00078e0002 */
[----:B------:R-:W2:Y:S04]  /*0c70*/  @!P0 LDG.E.64 R2, desc[UR8][R2.64] ;  /* 0x0000000802028981 */ /* 0x000ea8000c1e1b00 */
[----:B--2---:R2:W-:Y:S04]  /*0c80*/  @!P0 STG.E.64 desc[UR8][R12.64], R2 ;  /* 0x000000020c008986 */ /* 0x0045e8000c101b08 */
[----:B------:R-:W3:Y:S04]  /*0c90*/  @P0 LDG.E.64 R8, desc[UR8][R8.64] ;  /* 0x0000000808080981 */ /* 0x000ee8000c1e1b00 */
[----:B---3--:R2:W-:Y:S02]  /*0ca0*/  @P0 STG.E.64 desc[UR8][R12.64], R8 ;  /* 0x000000080c000986 */ /* 0x0085e4000c101b08 */
.L_x_329:
[----:B------:R-:W-:Y:S05]  /*0cb0*/  BSYNC.RECONVERGENT B0 ;  /* 0x0000000000007941 */ /* 0x000fea0003800200 */
.L_x_328:
        /* <DEDUP_REMOVED lines=25> */
        .weak           $__internal_5_$__cuda_sm20_div_rn_f64_full
        .type           $__internal_5_$__cuda_sm20_div_rn_f64_full,@function
        .size           $__internal_5_$__cuda_sm20_div_rn_f64_full,(.L_x_341 - $__internal_5_$__cuda_sm20_div_rn_f64_full)
$__internal_5_$__cuda_sm20_div_rn_f64_full:
        /* <DEDUP_REMOVED lines=13> */
[----:B------:R-:W-:-:S05]  /*0f20*/  ISETP.GE.U32.AND P1, PT, R32, R35, PT ;  /* 0x000000232000720c */ /* 0x000fca0003f26070 */
        /* <DEDUP_REMOVED lines=21> */
[----:B------:R-:W-:-:S05]  /*1080*/  @!P2 LOP3.LUT R26, R23, 0x7ff00000, RZ, 0xc0, !PT ;  /* 0x7ff00000171aa812 */ /* 0x000fca00078ec0ff */
[----:B------:R-:W-:-:S05]  /*1090*/  VIADD R24, R26, 0xffffffff ;  /* 0xffffffff1a187836 */ /* 0x000fca0000000000 */
[----:B------:R-:W-:Y:S01]  /*10a0*/  ISETP.GT.U32.AND P0, PT, R24, 0x7feffffe, PT ;  /* 0x7feffffe1800780c */ /* 0x000fe20003f04070 */
[----:B------:R-:W-:-:S05]  /*10b0*/  VIADD R24, R35, 0xffffffff ;  /* 0xffffffff23187836 */ /* 0x000fca0000000000 */
        /* <DEDUP_REMOVED lines=29> */
.L_x_331:
        /* <DEDUP_REMOVED lines=16> */
.L_x_334:
[----:B------:R-:W-:Y:S01]  /*1390*/  LOP3.LUT R25, R19, 0x80000, RZ, 0xfc, !PT ;  /* 0x0008000013197812 */ /* 0x000fe200078efcff */
[----:B------:R-:W-:Y:S01]  /*13a0*/  IMAD.MOV.U32 R24, RZ, RZ, R18 ;  /* 0x000000ffff187224 */ /* 0x000fe200078e0012 */
[----:B------:R-:W-:Y:S06]  /*13b0*/  BRA `(.L_x_332) ;  /* 0x0000000000087947 */ /* 0x000fec0003800000 */
.L_x_333:
[----:B------:R-:W-:Y:S01]  /*13c0*/  LOP3.LUT R25, R21, 0x80000, RZ, 0xfc, !PT ;  /* 0x0008000015197812 */ /* 0x000fe200078efcff */
[----:B------:R-:W-:-:S07]  /*13d0*/  IMAD.MOV.U32 R24, RZ, RZ, R20 ;  /* 0x000000ffff187224 */ /* 0x000fce00078e0014 */
.L_x_332:
[----:B------:R-:W-:Y:S05]  /*13e0*/  BSYNC.RECONVERGENT B2 ;  /* 0x0000000000027941 */ /* 0x000fea0003800200 */
.L_x_330:
[----:B------:R-:W-:Y:S02]  /*13f0*/  IMAD.MOV.U32 R16, RZ, RZ, R0 ;  /* 0x000000ffff107224 */ /* 0x000fe400078e0000 */
[----:B------:R-:W-:-:S04]  /*1400*/  IMAD.MOV.U32 R17, RZ, RZ, 0x0 ;  /* 0x00000000ff117424 */ /* 0x000fc800078e00ff */
[----:B------:R-:W-:Y:S05]  /*1410*/  RET.REL.NODEC R16 `(_Z10function_iPd) ;  /* 0xffffffe810f87950 */ /* 0x000fea0003c3ffff */
.L_x_335:
        /* <DEDUP_REMOVED lines=14> */
.L_x_341:


//--------------------- .nv.shared._ZN3cub18CUB_300001_SM_10006detail6reduce28DeviceReduceSingleTileKernelINS2_10policy_hubIdyN4cuda3__47maximumIdEEE10Policy1000EPdSB_iS8_ddNS5_3std3__410__identityEEEvT0_T1_T2_T3_T4_T6_ --------------------------
	.section	.nv.shared._ZN3cub18CUB_300001_SM_10006detail6reduce28DeviceReduceSingleTileKernelINS2_10policy_hubIdyN4cuda3__47maximumIdEEE10Policy1000EPdSB_iS8_ddNS5_3std3__410__identityEEEvT0_T1_T2_T3_T4_T6_,"aw",@nobits
	.sectionflags	@""
	.align	16
.nv.shared._ZN3cub18CUB_300001_SM_10006detail6reduce28DeviceReduceSingleTileKernelINS2_10policy_hubIdyN4cuda3__47maximumIdEEE10Policy1000EPdSB_iS8_ddNS5_3std3__410__identityEEEvT0_T1_T2_T3_T4_T6_:
	.zero		1104


//--------------------- .nv.shared.reserved.0     --------------------------
	.section	.nv.shared.reserved.0,"aw",@nobits
	.weak		__nv_reservedSMEM_offset_0_alias
	.size		__nv_reservedSMEM_offset_0_alias, 0, 64
	.other		__nv_reservedSMEM_offset_0_alias,@"STO_CUDA_RESERVED_SHARED STV_DEFAULT"
__nv_reservedSMEM_offset_0_alias:
	.zero		0
	.zero		64


//--------------------- .nv.global                --------------------------
	.section	.nv.global,"aw",@nobits
	.align	8
.nv.global:
	.type		val_i,@object
	.size		val_i,(val_k - val_i)
val_i:
	.zero		320000
	.type		val_k,@object
	.size		val_k,(val_j - val_k)
val_k:
	.zero		320000
	.type		val_j,@object
	.size		val_j,(dim_k - val_j)
val_j:
	.zero		320000
	.type		dim_k,@object
	.size		dim_k,(dim_i - dim_k)
dim_k:
	.zero		10404
	.type		dim_i,@object
	.size		dim_i,(ord_j - dim_i)
dim_i:
	.zero		10404
	.type		ord_j,@object
	.size		ord_j,(ord_i - ord_j)
ord_j:
	.zero		10404
	.type		ord_i,@object
	.size		ord_i,(dim_j - ord_i)
ord_i:
	.zero		10404
	.type		dim_j,@object
	.size		dim_j,(ord_k - dim_j)
dim_j:
	.zero		10404
	.type		ord_k,@object
	.size		ord_k,(_ZN32_INTERNAL_a367fd75_4_k_cu_maxeps4cuda3std6ranges3__45__cpo5cdataE - ord_k)
ord_k:
	.zero		10404
	.type		_ZN32_INTERNAL_a367fd75_4_k_cu_maxeps4cuda3std6ranges3__45__cpo5cdataE,@object
	.size		_ZN32_INTERNAL_a367fd75_4_k_cu_maxeps4cuda3std6ranges3__45__cpo5cdataE,(_ZN32_INTERNAL_a367fd75_4_k_cu_maxeps6thrust24THRUST_300001_SM_1000_NS12placeholders3_10E - _ZN32_INTERNAL_a367fd75_4_k_cu_maxeps4cuda3std6ranges3__45__cpo5cdataE)
_ZN32_INTERNAL_a367fd75_4_k_cu_maxeps4cuda3std6ranges3__45__cpo5cdataE:
	.zero		1
	.type		_ZN32_INTERNAL_a367fd75_4_k_cu_maxeps6thrust24THRUST_300001_SM_1000_NS12placeholders3_10E,@object
	.size		_ZN32_INTERNAL_a367fd75_4_k_cu_maxeps6thrust24THRUST_300001_SM_1000_NS12placeholders3_10E,(_ZN32_INTERNAL_a367fd75_4_k_cu_maxeps4cuda3std3__419piecewise_constructE - _ZN32_INTERNAL_a367fd75_4_k_cu_maxeps6thrust24THRUST_300001_SM_1000_NS12placeholders3_10E)
_ZN32_INTERNAL_a367fd75_4_k_cu_maxeps6thrust24THRUST_300001_SM_1000_NS12placeholders3_10E:
	.zero		1
	.type		_ZN32_INTERNAL_a367fd75_4_k_cu_maxeps4cuda3std3__419piecewise_constructE,@object
	.size		_ZN32_INTERNAL_a367fd75_4_k_cu_maxeps4cuda3std3__419piecewise_constructE,(_ZN32_INTERNAL_a367fd75_4_k_cu_maxeps6thrust24THRUST_300001_SM_1000_NS12placeholders2_2E - _ZN32_INTERNAL_a367fd75_4_k_cu_maxeps4cuda3std3__419piecewise_constructE)
_ZN32_INTERNAL_a367fd75_4_k_cu_maxeps4cuda3std3__419piecewise_constructE:
	.zero		1
	.type		_ZN32_INTERNAL_a367fd75_4_k_cu_maxeps6thrust24THRUST_300001_SM_1000_NS12placeholders2_2E,@object
	.size		_ZN32_INTERNAL_a367fd75_4_k_cu_maxeps6thrust24THRUST_300001_SM_1000_NS12placeholders2_2E,(_ZN32_INTERNAL_a367fd75_4_k_cu_maxeps4cuda3std3__45__cpo3endE - _ZN32_INTERNAL_a367fd75_4_k_cu_maxeps6thrust24THRUST_300001_SM_1000_NS12placeholders2_2E)
_ZN32_INTERNAL_a367fd75_4_k_cu_maxeps6thrust24THRUST_300001_SM_1000_NS12placeholders2_2E:
	.zero		1
	.type		_ZN32_INTERNAL_a367fd75_4_k_cu_maxeps4cuda3std3__45__cpo3endE,@object
	.size		_ZN32_INTERNAL_a367fd75_4_k_cu_maxeps4cuda3std3__45__cpo3endE,(_ZN32_INTERNAL_a367fd75_4_k_cu_maxeps4cuda3std6ranges3__45__cpo3endE - _ZN32_INTERNAL_a367fd75_4_k_cu_maxeps4cuda3std3__45__cpo3endE)
_ZN32_INTERNAL_a367fd75_4_k_cu_maxeps4cuda3std3__45__cpo3endE:
	.zero		1
	.type		_ZN32_INTERNAL_a367fd75_4_k_cu_maxeps4cuda3std6ranges3__45__cpo3endE,@object
	.size		_ZN32_INTERNAL_a367fd75_4_k_cu_maxeps4cuda3std6ranges3__45__cpo3endE,(_ZN32_INTERNAL_a367fd75_4_k_cu_maxeps6thrust24THRUST_300001_SM_1000_NS12placeholders2_6E - _ZN32_INTERNAL_a367fd75_4_k_cu_maxeps4cuda3std6ranges3__45__cpo3endE)
_ZN32_INTERNAL_a367fd75_4_k_cu_maxeps4cuda3std6ranges3__45__cpo3endE:
	.zero		1
	.type		_ZN32_INTERNAL_a367fd75_4_k_cu_maxeps6thrust24THRUST_300001_SM_1000_NS12placeholders2_6E,@object
	.size		_ZN32_INTERNAL_a367fd75_4_k_cu_maxeps6thrust24THRUST_300001_SM_1000_NS12placeholders2_6E,(_ZN32_INTERNAL_a367fd75_4_k_cu_maxeps4cuda3std3__45__cpo4rendE - _ZN32_INTERNAL_a367fd75_4_k_cu_maxeps6thrust24THRUST_300001_SM_1000_NS12placeholders2_6E)
_ZN32_INTERNAL_a367fd75_4_k_cu_maxeps6thrust24THRUST_300001_SM_1000_NS12placeholders2_6E:
	.zero		1
	.type		_ZN32_INTERNAL_a367fd75_4_k_cu_maxeps4cuda3std3__45__cpo4rendE,@object
	.size		_ZN32_INTERNAL_a367fd75_4_k_cu_maxeps4cuda3std3__45__cpo4rendE,(_ZN32_INTERNAL_a367fd75_4_k_cu_maxeps4cuda3std6ranges3__45__cpo9iter_swapE - _ZN32_INTERNAL_a367fd75_4_k_cu_maxeps4cuda3std3__45__cpo4rendE)
_ZN32_INTERNAL_a367fd75_4_k_cu_maxeps4cuda3std3__45__cpo4rendE:
	.zero		1
	.type		_ZN32_INTERNAL_a367fd75_4_k_cu_maxeps4cuda3std6ranges3__45__cpo9iter_swapE,@object
	.size		_ZN32_INTERNAL_a367fd75_4_k_cu_maxeps4cuda3std6ranges3__45__cpo9iter_swapE,(_ZN32_INTERNAL_a367fd75_4_k_cu_maxeps6thrust24THRUST_300001_SM_1000_NS8cuda_cub3parE - _ZN32_INTERNAL_a367fd75_4_k_cu_maxeps4cuda3std6ranges3__45__cpo9iter_swapE)
_ZN32_INTERNAL_a367fd75_4_k_cu_maxeps4cuda3std6ranges3__45__cpo9iter_swapE:
	.zero		1
	.type		_ZN32_INTERNAL_a367fd75_4_k_cu_maxeps6thrust24THRUST_300001_SM_1000_NS8cuda_cub3parE,@object
	.size		_ZN32_INTERNAL_a367fd75_4_k_cu_maxeps6thrust24THRUST_300001_SM_1000_NS8cuda_cub3parE,(_ZN32_INTERNAL_a367fd75_4_k_cu_maxeps4cuda3std3__48unexpectE - _ZN32_INTERNAL_a367fd75_4_k_cu_maxeps6thrust24THRUST_300001_SM_1000_NS8cuda_cub3parE)
_ZN32_INTERNAL_a367fd75_4_k_cu_maxeps6thrust24THRUST_300001_SM_1000_NS8cuda_cub3parE:
	.zero		1
	.type		_ZN32_INTERNAL_a367fd75_4_k_cu_maxeps4cuda3std3__48unexpectE,@object
	.size		_ZN32_INTERNAL_a367fd75_4_k_cu_maxeps4cuda3std3__48unexpectE,(_ZN32_INTERNAL_a367fd75_4_k_cu_maxeps4cuda3std6ranges3__45__cpo4prevE - _ZN32_INTERNAL_a367fd75_4_k_cu_maxeps4cuda3std3__48unexpectE)
_ZN32_INTERNAL_a367fd75_4_k_cu_maxeps4cuda3std3__48unexpectE:
	.zero		1
	.type		_ZN32_INTERNAL_a367fd75_4_k_cu_maxeps4cuda3std6ranges3__45__cpo4prevE,@object
	.size		_ZN32_INTERNAL_a367fd75_4_k_cu_maxeps4cuda3std6ranges3__45__cpo4prevE,(_ZN32_INTERNAL_a367fd75_4_k_cu_maxeps6thrust24THRUST_300001_SM_1000_NS12placeholders2_8E - _ZN32_INTERNAL_a367fd75_4_k_cu_maxeps4cuda3std6ranges3__45__cpo4prevE)
_ZN32_INTERNAL_a367fd75_4_k_cu_maxeps4cuda3std6ranges3__45__cpo4prevE:
	.zero		1
	.type		_ZN32_INTERNAL_a367fd75_4_k_cu_maxeps6thrust24THRUST_300001_SM_1000_NS12placeholders2_8E,@object
	.size		_ZN32_INTERNAL_a367fd75_4_k_cu_maxeps6thrust24THRUST_300001_SM_1000_NS12placeholders2_8E,(_ZN32_INTERNAL_a367fd75_4_k_cu_maxeps4cuda3std3__45__cpo5crendE - _ZN32_INTERNAL_a367fd75_4_k_cu_maxeps6thrust24THRUST_300001_SM_1000_NS12placeholders2_8E)
_ZN32_INTERNAL_a367fd75_4_k_cu_maxeps6thrust24THRUST_300001_SM_1000_NS12placeholders2_8E:
	.zero		1
	.type		_ZN32_INTERNAL_a367fd75_4_k_cu_maxeps4cuda3std3__45__cpo5crendE,@object
	.size		_ZN32_INTERNAL_a367fd75_4_k_cu_maxeps4cuda3std3__45__cpo5crendE,(_ZN32_INTERNAL_a367fd75_4_k_cu_maxeps6thrust24THRUST_300001_SM_1000_NS6system6detail10sequential3seqE - _ZN32_INTERNAL_a367fd75_4_k_cu_maxeps4cuda3std3__45__cpo5crendE)
_ZN32_INTERNAL_a367fd75_4_k_cu_maxeps4cuda3std3__45__cpo5crendE:
	.zero		1
	.type		_ZN32_INTERNAL_a367fd75_4_k_cu_maxeps6thrust24THRUST_300001_SM_1000_NS6system6detail10sequential3seqE,@object
	.size		_ZN32_INTERNAL_a367fd75_4_k_cu_maxeps6thrust24THRUST_300001_SM_1000_NS6system6detail10sequential3seqE,(_ZN32_INTERNAL_a367fd75_4_k_cu_maxeps4cuda3std6ranges3__45__cpo9iter_moveE - _ZN32_INTERNAL_a367fd75_4_k_cu_maxeps6thrust24THRUST_300001_SM_1000_NS6system6detail10sequential3seqE)
_ZN32_INTERNAL_a367fd75_4_k_cu_maxeps6thrust24THRUST_300001_SM_1000_NS6system6detail10sequential3seqE:
	.zero		1
	.type		_ZN32_INTERNAL_a367fd75_4_k_cu_maxeps4cuda3std6ranges3__45__cpo9iter_moveE,@object
	.size		_ZN32_INTERNAL_a367fd75_4_k_cu_maxeps4cuda3std6ranges3__45__cpo9iter_moveE,(_ZN32_INTERNAL_a367fd75_4_k_cu_maxeps6thrust24THRUST_300001_SM_1000_NS12placeholders2_4E - _ZN32_INTERNAL_a367fd75_4_k_cu_maxeps4cuda3std6ranges3__45__cpo9iter_moveE)
_ZN32_INTERNAL_a367fd75_4_k_cu_maxeps4cuda3std6ranges3__45__cpo9iter_moveE:
	.zero		1
	.type		_ZN32_INTERNAL_a367fd75_4_k_cu_maxeps6thrust24THRUST_300001_SM_1000_NS12placeholders2_4E,@object
	.size		_ZN32_INTERNAL_a367fd75_4_k_cu_maxeps6thrust24THRUST_300001_SM_1000_NS12placeholders2_4E,(_ZN32_INTERNAL_a367fd75_4_k_cu_maxeps4cuda3std3__45__cpo4cendE - _ZN32_INTERNAL_a367fd75_4_k_cu_maxeps6thrust24THRUST_300001_SM_1000_NS12placeholders2_4E)
_ZN32_INTERNAL_a367fd75_4_k_cu_maxeps6thrust24THRUST_300001_SM_1000_NS12placeholders2_4E:
	.zero		1
	.type		_ZN32_INTERNAL_a367fd75_4_k_cu_maxeps4cuda3std3__45__cpo4cendE,@object
	.size		_ZN32_INTERNAL_a367fd75_4_k_cu_maxeps4cuda3std3__45__cpo4cendE,(_ZN32_INTERNAL_a367fd75_4_k_cu_maxeps4cuda3std6ranges3__45__cpo4cendE - _ZN32_INTERNAL_a367fd75_4_k_cu_maxeps4cuda3std3__45__cpo4cendE)
_ZN32_INTERNAL_a367fd75_4_k_cu_maxeps4cuda3std3__45__cpo4cendE:
	.zero		1
	.type		_ZN32_INTERNAL_a367fd75_4_k_cu_maxeps4cuda3std6ranges3__45__cpo4cendE,@object
	.size		_ZN32_INTERNAL_a367fd75_4_k_cu_maxeps4cuda3std6ranges3__45__cpo4cendE,(_ZN32_INTERNAL_a367fd75_4_k_cu_maxeps4cuda3std6ranges3__45__cpo5ssizeE - _ZN32_INTERNAL_a367fd75_4_k_cu_maxeps4cuda3std6ranges3__45__cpo4cendE)
_ZN32_INTERNAL_a367fd75_4_k_cu_maxeps4cuda3std6ranges3__45__cpo4cendE:
	.zero		1
	.type		_ZN32_INTERNAL_a367fd75_4_k_cu_maxeps4cuda3std6ranges3__45__cpo5ssizeE,@object
	.size		_ZN32_INTERNAL_a367fd75_4_k_cu_maxeps4cuda3std6ranges3__45__cpo5ssizeE,(_ZN32_INTERNAL_a367fd75_4_k_cu_maxeps4cuda3std3__420unreachable_sentinelE - _ZN32_INTERNAL_a367fd75_4_k_cu_maxeps4cuda3std6ranges3__45__cpo5ssizeE)
_ZN32_INTERNAL_a367fd75_4_k_cu_maxeps4cuda3std6ranges3__45__cpo5ssizeE:
	.zero		1
	.type		_ZN32_INTERNAL_a367fd75_4_k_cu_maxeps4cuda3std3__420unreachable_sentinelE,@object
	.size		_ZN32_INTERNAL_a367fd75_4_k_cu_maxeps4cuda3std3__420unreachable_sentinelE,(_ZN32_INTERNAL_a367fd75_4_k_cu_maxeps4cuda3std6ranges3__45__cpo4sizeE - _ZN32_INTERNAL_a367fd75_4_k_cu_maxeps4cuda3std3__420unreachable_sentinelE)
_ZN32_INTERNAL_a367fd75_4_k_cu_maxeps4cuda3std3__420unreachable_sentinelE:
	.zero		1
	.type		_ZN32_INTERNAL_a367fd75_4_k_cu_maxeps4cuda3std6ranges3__45__cpo4sizeE,@object
	.size		_ZN32_INTERNAL_a367fd75_4_k_cu_maxeps4cuda3std6ranges3__45__cpo4sizeE,(_ZN32_INTERNAL_a367fd75_4_k_cu_maxeps6thrust24THRUST_300001_SM_1000_NS3seqE - _ZN32_INTERNAL_a367fd75_4_k_cu_maxeps4cuda3std6ranges3__45__cpo4sizeE)
_ZN32_INTERNAL_a367fd75_4_k_cu_maxeps4cuda3std6ranges3__45__cpo4sizeE:
	.zero		1
	.type		_ZN32_INTERNAL_a367fd75_4_k_cu_maxeps6thrust24THRUST_300001_SM_1000_NS3seqE,@object
	.size		_ZN32_INTERNAL_a367fd75_4_k_cu_maxeps6thrust24THRUST_300001_SM_1000_NS3seqE,(_ZN32_INTERNAL_a367fd75_4_k_cu_maxeps4cuda3std3__48in_placeE - _ZN32_INTERNAL_a367fd75_4_k_cu_maxeps6thrust24THRUST_300001_SM_1000_NS3seqE)
_ZN32_INTERNAL_a367fd75_4_k_cu_maxeps6thrust24THRUST_300001_SM_1000_NS3seqE:
	.zero		1
	.type		_ZN32_INTERNAL_a367fd75_4_k_cu_maxeps4cuda3std3__48in_placeE,@object
	.size		_ZN32_INTERNAL_a367fd75_4_k_cu_maxeps4cuda3std3__48in_placeE,(_ZN32_INTERNAL_a367fd75_4_k_cu_maxeps6thrust24THRUST_300001_SM_1000_NS12placeholders2_3E - _ZN32_INTERNAL_a367fd75_4_k_cu_maxeps4cuda3std3__48in_placeE)
_ZN32_INTERNAL_a367fd75_4_k_cu_maxeps4cuda3std3__48in_placeE:
	.zero		1
	.type		_ZN32_INTERNAL_a367fd75_4_k_cu_maxeps6thrust24THRUST_300001_SM_1000_NS12placeholders2_3E,@object
	.size		_ZN32_INTERNAL_a367fd75_4_k_cu_maxeps6thrust24THRUST_300001_SM_1000_NS12placeholders2_3E,(_ZN32_INTERNAL_a367fd75_4_k_cu_maxeps4cuda3std3__45__cpo6cbeginE - _ZN32_INTERNAL_a367fd75_4_k_cu_maxeps6thrust24THRUST_300001_SM_1000_NS12placeholders2_3E)
_ZN32_INTERNAL_a367fd75_4_k_cu_maxeps6thrust24THRUST_300001_SM_1000_NS12placeholders2_3E:
	.zero		1
	.type		_ZN32_INTERNAL_a367fd75_4_k_cu_maxeps4cuda3std3__45__cpo6cbeginE,@object
	.size		_ZN32_INTERNAL_a367fd75_4_k_cu_maxeps4cuda3std3__45__cpo6cbeginE,(_ZN32_INTERNAL_a367fd75_4_k_cu_maxeps4cuda3std6ranges3__45__cpo6cbeginE - _ZN32_INTERNAL_a367fd75_4_k_cu_maxeps4cuda3std3__45__cpo6cbeginE)
_ZN32_INTERNAL_a367fd75_4_k_cu_maxeps4cuda3std3__45__cpo6cbeginE:
	.zero		1
	.type		_ZN32_INTERNAL_a367fd75_4_k_cu_maxeps4cuda3std6ranges3__45__cpo6cbeginE,@object
	.size		_ZN32_INTERNAL_a367fd75_4_k_cu_maxeps4cuda3std6ranges3__45__cpo6cbeginE,(_ZN32_INTERNAL_a367fd75_4_k_cu_maxeps6thrust24THRUST_300001_SM_1000_NS12placeholders2_7E - _ZN32_INTERNAL_a367fd75_4_k_cu_maxeps4cuda3std6ranges3__45__cpo6cbeginE)
_ZN32_INTERNAL_a367fd75_4_k_cu_maxeps4cuda3std6ranges3__45__cpo6cbeginE:
	.zero		1
	.type		_ZN32_INTERNAL_a367fd75_4_k_cu_maxeps6thrust24THRUST_300001_SM_1000_NS12placeholders2_7E,@object
	.size		_ZN32_INTERNAL_a367fd75_4_k_cu_maxeps6thrust24THRUST_300001_SM_1000_NS12placeholders2_7E,(_ZN32_INTERNAL_a367fd75_4_k_cu_maxeps4cuda3std3__45__cpo7crbeginE - _ZN32_INTERNAL_a367fd75_4_k_cu_maxeps6thrust24THRUST_300001_SM_1000_NS12placeholders2_7E)
_ZN32_INTERNAL_a367fd75_4_k_cu_maxeps6thrust24THRUST_300001_SM_1000_NS12placeholders2_7E:
	.zero		1
	.type		_ZN32_INTERNAL_a367fd75_4_k_cu_maxeps4cuda3std3__45__cpo7crbeginE,@object
	.size		_ZN32_INTERNAL_a367fd75_4_k_cu_maxeps4cuda3std3__45__cpo7crbeginE,(_ZN32_INTERNAL_a367fd75_4_k_cu_maxeps4cuda3std6ranges3__45__cpo4nextE - _ZN32_INTERNAL_a367fd75_4_k_cu_maxeps4cuda3std3__45__cpo7crbeginE)
_ZN32_INTERNAL_a367fd75_4_k_cu_maxeps4cuda3std3__45__cpo7crbeginE:
	.zero		1
	.type		_ZN32_INTERNAL_a367fd75_4_k_cu_maxeps4cuda3std6ranges3__45__cpo4nextE,@object
	.size		_ZN32_INTERNAL_a367fd75_4_k_cu_maxeps4cuda3std6ranges3__45__cpo4nextE,(_ZN32_INTERNAL_a367fd75_4_k_cu_maxeps6thrust24THRUST_300001_SM_1000_NS8cuda_cub10par_nosyncE - _ZN32_INTERNAL_a367fd75_4_k_cu_maxeps4cuda3std6ranges3__45__cpo4nextE)
_ZN32_INTERNAL_a367fd75_4_k_cu_maxeps4cuda3std6ranges3__45__cpo4nextE:
	.zero		1
	.type		_ZN32_INTERNAL_a367fd75_4_k_cu_maxeps6thrust24THRUST_300001_SM_1000_NS8cuda_cub10par_nosyncE,@object
	.size		_ZN32_INTERNAL_a367fd75_4_k_cu_maxeps6thrust24THRUST_300001_SM_1000_NS8cuda_cub10par_nosyncE,(_ZN32_INTERNAL_a367fd75_4_k_cu_maxeps4cuda3std6ranges3__45__cpo4swapE - _ZN32_INTERNAL_a367fd75_4_k_cu_maxeps6thrust24THRUST_300001_SM_1000_NS8cuda_cub10par_nosyncE)
_ZN32_INTERNAL_a367fd75_4_k_cu_maxeps6thrust24THRUST_300001_SM_1000_NS8cuda_cub10par_nosyncE:
	.zero		1
	.type		_ZN32_INTERNAL_a367fd75_4_k_cu_maxeps4cuda3std6ranges3__45__cpo4swapE,@object
	.size		_ZN32_INTERNAL_a367fd75_4_k_cu_maxeps4cuda3std6ranges3__45__cpo4swapE,(_ZN32_INTERNAL_a367fd75_4_k_cu_maxeps4cuda3std6ranges3__45__cpo4dataE - _ZN32_INTERNAL_a367fd75_4_k_cu_maxeps4cuda3std6ranges3__45__cpo4swapE)
_ZN32_INTERNAL_a367fd75_4_k_cu_maxeps4cuda3std6ranges3__45__cpo4swapE:
	.zero		1
	.type		_ZN32_INTERNAL_a367fd75_4_k_cu_maxeps4cuda3std6ranges3__45__cpo4dataE,@object
	.size		_ZN32_INTERNAL_a367fd75_4_k_cu_maxeps4cuda3std6ranges3__45__cpo4dataE,(_ZN32_INTERNAL_a367fd75_4_k_cu_maxeps6thrust24THRUST_300001_SM_1000_NS12placeholders2_9E - _ZN32_INTERNAL_a367fd75_4_k_cu_maxeps4cuda3std6ranges3__45__cpo4dataE)
_ZN32_INTERNAL_a367fd75_4_k_cu_maxeps4cuda3std6ranges3__45__cpo4dataE:
	.zero		1
	.type		_ZN32_INTERNAL_a367fd75_4_k_cu_maxeps6thrust24THRUST_300001_SM_1000_NS12placeholders2_9E,@object
	.size		_ZN32_INTERNAL_a367fd75_4_k_cu_maxeps6thrust24THRUST_300001_SM_1000_NS12placeholders2_9E,(_ZN32_INTERNAL_a367fd75_4_k_cu_maxeps4cuda3std3__434_GLOBAL__N__a367fd75_4_k_cu_maxeps6ignoreE - _ZN32_INTERNAL_a367fd75_4_k_cu_maxeps6thrust24THRUST_300001_SM_1000_NS12placeholders2_9E)
_ZN32_INTERNAL_a367fd75_4_k_cu_maxeps6thrust24THRUST_300001_SM_1000_NS12placeholders2_9E:
	.zero		1
	.type		_ZN32_INTERNAL_a367fd75_4_k_cu_maxeps4cuda3std3__434_GLOBAL__N__a367fd75_4_k_cu_maxeps6ignoreE,@object
	.size		_ZN32_INTERNAL_a367fd75_4_k_cu_maxeps4cuda3std3__434_GLOBAL__N__a367fd75_4_k_cu_maxeps6ignoreE,(_ZN32_INTERNAL_a367fd75_4_k_cu_maxeps6thrust24THRUST_300001_SM_1000_NS12placeholders2_1E - _ZN32_INTERNAL_a367fd75_4_k_cu_maxeps4cuda3std3__434_GLOBAL__N__a367fd75_4_k_cu_maxeps6ignoreE)
_ZN32_INTERNAL_a367fd75_4_k_cu_maxeps4cuda3std3__434_GLOBAL__N__a367fd75_4_k_cu_maxeps6ignoreE:
	.zero		1
	.type		_ZN32_INTERNAL_a367fd75_4_k_cu_maxeps6thrust24THRUST_300001_SM_1000_NS12placeholders2_1E,@object
	.size		_ZN32_INTERNAL_a367fd75_4_k_cu_maxeps6thrust24THRUST_300001_SM_1000_NS12placeholders2_1E,(_ZN32_INTERNAL_a367fd75_4_k_cu_maxeps4cuda3std3__45__cpo5beginE - _ZN32_INTERNAL_a367fd75_4_k_cu_maxeps6thrust24THRUST_300001_SM_1000_NS12placeholders2_1E)
_ZN32_INTERNAL_a367fd75_4_k_cu_maxeps6thrust24THRUST_300001_SM_1000_NS12placeholders2_1E:
	.zero		1
	.type		_ZN32_INTERNAL_a367fd75_4_k_cu_maxeps4cuda3std3__45__cpo5beginE,@object
	.size		_ZN32_INTERNAL_a367fd75_4_k_cu_maxeps4cuda3std3__45__cpo5beginE,(_ZN32_INTERNAL_a367fd75_4_k_cu_maxeps4cuda3std6ranges3__45__cpo5beginE - _ZN32_INTERNAL_a367fd75_4_k_cu_maxeps4cuda3std3__45__cpo5beginE)
_ZN32_INTERNAL_a367fd75_4_k_cu_maxeps4cuda3std3__45__cpo5beginE:
	.zero		1
	.type		_ZN32_INTERNAL_a367fd75_4_k_cu_maxeps4cuda3std6ranges3__45__cpo5beginE,@object
	.size		_ZN32_INTERNAL_a367fd75_4_k_cu_maxeps4cuda3std6ranges3__45__cpo5beginE,(_ZN32_INTERNAL_a367fd75_4_k_cu_maxeps6thrust24THRUST_300001_SM_1000_NS12placeholders2_5E - _ZN32_INTERNAL_a367fd75_4_k_cu_maxeps4cuda3std6ranges3__45__cpo5beginE)
_ZN32_INTERNAL_a367fd75_4_k_cu_maxeps4cuda3std6ranges3__45__cpo5beginE:
	.zero		1
	.type		_ZN32_INTERNAL_a367fd75_4_k_cu_maxeps6thrust24THRUST_300001_SM_1000_NS12placeholders2_5E,@object
	.size		_ZN32_INTERNAL_a367fd75_4_k_cu_maxeps6thrust24THRUST_300001_SM_1000_NS12placeholders2_5E,(_ZN32_INTERNAL_a367fd75_4_k_cu_maxeps4cuda3std3__45__cpo6rbeginE - _ZN32_INTERNAL_a367fd75_4_k_cu_maxeps6thrust24THRUST_300001_SM_1000_NS12placeholders2_5E)
_ZN32_INTERNAL_a367fd75_4_k_cu_maxeps6thrust24THRUST_300001_SM_1000_NS12placeholders2_5E:
	.zero		1
	.type		_ZN32_INTERNAL_a367fd75_4_k_cu_maxeps4cuda3std3__45__cpo6rbeginE,@object
	.size		_ZN32_INTERNAL_a367fd75_4_k_cu_maxeps4cuda3std3__45__cpo6rbeginE,(_ZN32_INTERNAL_a367fd75_4_k_cu_maxeps4cuda3std6ranges3__45__cpo7advanceE - _ZN32_INTERNAL_a367fd75_4_k_cu_maxeps4cuda3std3__45__cpo6rbeginE)
_ZN32_INTERNAL_a367fd75_4_k_cu_maxeps4cuda3std3__45__cpo6rbeginE:
	.zero		1
	.type		_ZN32_INTERNAL_a367fd75_4_k_cu_maxeps4cuda3std6ranges3__45__cpo7advanceE,@object
	.size		_ZN32_INTERNAL_a367fd75_4_k_cu_maxeps4cuda3std6ranges3__45__cpo7advanceE,(_ZN32_INTERNAL_a367fd75_4_k_cu_maxeps4cuda3std6ranges3__45__cpo8distanceE - _ZN32_INTERNAL_a367fd75_4_k_cu_maxeps4cuda3std6ranges3__45__cpo7advanceE)
_ZN32_INTERNAL_a367fd75_4_k_cu_maxeps4cuda3std6ranges3__45__cpo7advanceE:
	.zero		1
	.type		_ZN32_INTERNAL_a367fd75_4_k_cu_maxeps4cuda3std6ranges3__45__cpo8distanceE,@object
	.size		_ZN32_INTERNAL_a367fd75_4_k_cu_maxeps4cuda3std6ranges3__45__cpo8distanceE,(_ZN32_INTERNAL_a367fd75_4_k_cu_maxeps4cuda3std3__47nulloptE - _ZN32_INTERNAL_a367fd75_4_k_cu_maxeps4cuda3std6ranges3__45__cpo8distanceE)
_ZN32_INTERNAL_a367fd75_4_k_cu_maxeps4cuda3std6ranges3__45__cpo8distanceE:
	.zero		1
	.type		_ZN32_INTERNAL_a367fd75_4_k_cu_maxeps4cuda3std3__47nulloptE,@object
	.size		_ZN32_INTERNAL_a367fd75_4_k_cu_maxeps4cuda3std3__47nulloptE,(.L_21 - _ZN32_INTERNAL_a367fd75_4_k_cu_maxeps4cuda3std3__47nulloptE)
_ZN32_INTERNAL_a367fd75_4_k_cu_maxeps4cuda3std3__47nulloptE:
	.zero		1
.L_21:


//--------------------- .nv.shared._ZN3cub18CUB_300001_SM_10006detail6reduce18DeviceReduceKernelINS2_10policy_hubIdyN4cuda3__47maximumIdEEE10Policy1000EN6thrust24THRUST_300001_SM_1000_NS6detail15normal_iteratorINSC_10device_ptrIdEEEEyS8_dNS5_3std3__410__identityEEEvT0_PT3_T1_NS0_13GridEvenShareISO_EET2_T4_ --------------------------
	.section	.nv.shared._ZN3cub18CUB_300001_SM_10006detail6reduce18DeviceReduceKernelINS2_10policy_hubIdyN4cuda3__47maximumIdEEE10Policy1000EN6thrust24THRUST_300001_SM_1000_NS6detail15normal_iteratorINSC_10device_ptrIdEEEEyS8_dNS5_3std3__410__identityEEEvT0_PT3_T1_NS0_13GridEvenShareISO_EET2_T4_,"aw",@nobits
	.sectionflags	@""
	.align	16
.nv.shared._ZN3cub18CUB_300001_SM_10006detail6reduce18DeviceReduceKernelINS2_10policy_hubIdyN4cuda3__47maximumIdEEE10Policy1000EN6thrust24THRUST_300001_SM_1000_NS6detail15normal_iteratorINSC_10device_ptrIdEEEEyS8_dNS5_3std3__410__identityEEEvT0_PT3_T1_NS0_13GridEvenShareISO_EET2_T4_:
	.zero		1104


//--------------------- .nv.shared._ZN3cub18CUB_300001_SM_10006detail6reduce28DeviceReduceSingleTileKernelINS2_10policy_hubIdyN4cuda3__47maximumIdEEE10Policy1000EN6thrust24THRUST_300001_SM_1000_NS6detail15normal_iteratorINSC_10device_ptrIdEEEEPdyS8_ddNS5_3std3__410__identityEEEvT0_T1_T2_T3_T4_T6_ --------------------------
	.section	.nv.shared._ZN3cub18CUB_300001_SM_10006detail6reduce28DeviceReduceSingleTileKernelINS2_10policy_hubIdyN4cuda3__47maximumIdEEE10Policy1000EN6thrust24THRUST_300001_SM_1000_NS6detail15normal_iteratorINSC_10device_ptrIdEEEEPdyS8_ddNS5_3std3__410__identityEEEvT0_T1_T2_T3_T4_T6_,"aw",@nobits
	.sectionflags	@""
	.align	16
.nv.shared._ZN3cub18CUB_300001_SM_10006detail6reduce28DeviceReduceSingleTileKernelINS2_10policy_hubIdyN4cuda3__47maximumIdEEE10Policy1000EN6thrust24THRUST_300001_SM_1000_NS6detail15normal_iteratorINSC_10device_ptrIdEEEEPdyS8_ddNS5_3std3__410__identityEEEvT0_T1_T2_T3_T4_T6_:
	.zero		1104


//--------------------- .nv.shared._ZN3cub18CUB_300001_SM_10006detail6reduce28DeviceReduceSingleTileKernelINS2_10policy_hubIdjN4cuda3__47maximumIdEEE10Policy1000EPdSB_iS8_ddNS5_3std3__410__identityEEEvT0_T1_T2_T3_T4_T6_ --------------------------
	.section	.nv.shared._ZN3cub18CUB_300001_SM_10006detail6reduce28DeviceReduceSingleTileKernelINS2_10policy_hubIdjN4cuda3__47maximumIdEEE10Policy1000EPdSB_iS8_ddNS5_3std3__410__identityEEEvT0_T1_T2_T3_T4_T6_,"aw",@nobits
	.sectionflags	@""
	.align	16
.nv.shared._ZN3cub18CUB_300001_SM_10006detail6reduce28DeviceReduceSingleTileKernelINS2_10policy_hubIdjN4cuda3__47maximumIdEEE10Policy1000EPdSB_iS8_ddNS5_3std3__410__identityEEEvT0_T1_T2_T3_T4_T6_:
	.zero		1104


//--------------------- .nv.shared._ZN3cub18CUB_300001_SM_10006detail6reduce18DeviceReduceKernelINS2_10policy_hubIdjN4cuda3__47maximumIdEEE10Policy1000EN6thrust24THRUST_300001_SM_1000_NS6detail15normal_iteratorINSC_10device_ptrIdEEEEjS8_dNS5_3std3__410__identityEEEvT0_PT3_T1_NS0_13GridEvenShareISO_EET2_T4_ --------------------------
	.section	.nv.shared._ZN3cub18CUB_300001_SM_10006detail6reduce18DeviceReduceKernelINS2_10policy_hubIdjN4cuda3__47maximumIdEEE10Policy1000EN6thrust24THRUST_300001_SM_1000_NS6detail15normal_iteratorINSC_10device_ptrIdEEEEjS8_dNS5_3std3__410__identityEEEvT0_PT3_T1_NS0_13GridEvenShareISO_EET2_T4_,"aw",@nobits
	.sectionflags	@""
	.align	16
.nv.shared._ZN3cub18CUB_300001_SM_10006detail6reduce18DeviceReduceKernelINS2_10policy_hubIdjN4cuda3__47maximumIdEEE10Policy1000EN6thrust24THRUST_300001_SM_1000_NS6detail15normal_iteratorINSC_10device_ptrIdEEEEjS8_dNS5_3std3__410__identityEEEvT0_PT3_T1_NS0_13GridEvenShareISO_EET2_T4_:
	.zero		1104


//--------------------- .nv.shared._ZN3cub18CUB_300001_SM_10006detail6reduce28DeviceReduceSingleTileKernelINS2_10policy_hubIdjN4cuda3__47maximumIdEEE10Policy1000EN6thrust24THRUST_300001_SM_1000_NS6detail15normal_iteratorINSC_10device_ptrIdEEEEPdjS8_ddNS5_3std3__410__identityEEEvT0_T1_T2_T3_T4_T6_ --------------------------
	.section	.nv.shared._ZN3cub18CUB_300001_SM_10006detail6reduce28DeviceReduceSingleTileKernelINS2_10policy_hubIdjN4cuda3__47maximumIdEEE10Policy1000EN6thrust24THRUST_300001_SM_1000_NS6detail15normal_iteratorINSC_10device_ptrIdEEEEPdjS8_ddNS5_3std3__410__identityEEEvT0_T1_T2_T3_T4_T6_,"aw",@nobits
	.sectionflags	@""
	.align	16
.nv.shared._ZN3cub18CUB_300001_SM_10006detail6reduce28DeviceReduceSingleTileKernelINS2_10policy_hubIdjN4cuda3__47maximumIdEEE10Policy1000EN6thrust24THRUST_300001_SM_1000_NS6detail15normal_iteratorINSC_10device_ptrIdEEEEPdjS8_ddNS5_3std3__410__identityEEEvT0_T1_T2_T3_T4_T6_:
	.zero		1104


//--------------------- .nv.shared._ZN3cub18CUB_300001_SM_10006detail8for_each13static_kernelINS2_12policy_hub_t12policy_500_tEmN6thrust24THRUST_300001_SM_1000_NS8cuda_cub20__uninitialized_fill7functorINS7_10device_ptrIdEEdEEEEvT0_T1_ --------------------------
	.section	.nv.shared._ZN3cub18CUB_300001_SM_10006detail8for_each13static_kernelINS2_12policy_hub_t12policy_500_tEmN6thrust24THRUST_300001_SM_1000_NS8cuda_cub20__uninitialized_fill7functorINS7_10device_ptrIdEEdEEEEvT0_T1_,"aw",@nobits
	.sectionflags	@""
	.align	16
	.zero		1024


//--------------------- .nv.shared._ZN3cub18CUB_300001_SM_10006detail11EmptyKernelIvEEvv --------------------------
	.section	.nv.shared._ZN3cub18CUB_300001_SM_10006detail11EmptyKernelIvEEvv,"aw",@nobits
	.sectionflags	@""
	.align	16
	.zero		1024


//--------------------- .nv.shared._Z6init_kPd    --------------------------
	.section	.nv.shared._Z6init_kPd,"aw",@nobits
	.sectionflags	@""
	.align	16
	.zero		1024


//--------------------- .nv.shared._Z6init_jPd    --------------------------
	.section	.nv.shared._Z6init_jPd,"aw",@nobits
	.sectionflags	@""
	.align	16
	.zero		1024


//--------------------- .nv.shared._Z6init_iPd    --------------------------
	.section	.nv.shared._Z6init_iPd,"aw",@nobits
	.sectionflags	@""
	.align	16
	.zero		1024


//--------------------- .nv.shared._Z10function_kPdS_ --------------------------
	.section	.nv.shared._Z10function_kPdS_,"aw",@nobits
	.sectionflags	@""
	.align	16
.nv.shared._Z10function_kPdS_:
	.zero		1040


//--------------------- .nv.shared._Z10function_jPd --------------------------
	.section	.nv.shared._Z10function_jPd,"aw",@nobits
	.sectionflags	@""
	.align	16
.nv.shared._Z10function_jPd:
	.zero		1040


//--------------------- .nv.shared._Z10function_iPd --------------------------
	.section	.nv.shared._Z10function_iPd,"aw",@nobits
	.sectionflags	@""
	.align	16
.nv.shared._Z10function_iPd:
	.zero		1040


//--------------------- .nv.constant0._ZN3cub18CUB_300001_SM_10006detail6reduce28DeviceReduceSingleTileKernelINS2_10policy_hubIdyN4cuda3__47maximumIdEEE10Policy1000EPdSB_iS8_ddNS5_3std3__410__identityEEEvT0_T1_T2_T3_T4_T6_ --------------------------
	.section	.nv.constant0._ZN3cub18CUB_300001_SM_10006detail6reduce28DeviceReduceSingleTileKernelINS2_10policy_hubIdyN4cuda3__47maximumIdEEE10Policy1000EPdSB_iS8_ddNS5_3std3__410__identityEEEvT0_T1_T2_T3_T4_T6_,"a",@progbits
	.sectionflags	@""
	.align	4
.nv.constant0._ZN3cub18CUB_300001_SM_10006detail6reduce28DeviceReduceSingleTileKernelINS2_10policy_hubIdyN4cuda3__47maximumIdEEE10Policy1000EPdSB_iS8_ddNS5_3std3__410__identityEEEvT0_T1_T2_T3_T4_T6_:
	.zero		929


//--------------------- .nv.constant0._ZN3cub18CUB_300001_SM_10006detail6reduce18DeviceReduceKernelINS2_10policy_hubIdyN4cuda3__47maximumIdEEE10Policy1000EN6thrust24THRUST_300001_SM_1000_NS6detail15normal_iteratorINSC_10device_ptrIdEEEEyS8_dNS5_3std3__410__identityEEEvT0_PT3_T1_NS0_13GridEvenShareISO_EET2_T4_ --------------------------
	.section	.nv.constant0._ZN3cub18CUB_300001_SM_10006detail6reduce18DeviceReduceKernelINS2_10policy_hubIdyN4cuda3__47maximumIdEEE10Policy1000EN6thrust24THRUST_300001_SM_1000_NS6detail15normal_iteratorINSC_10device_ptrIdEEEEyS8_dNS5_3std3__410__identityEEEvT0_PT3_T1_NS0_13GridEvenShareISO_EET2_T4_,"a",@progbits
	.sectionflags	@""
	.align	4
.nv.constant0._ZN3cub18CUB_300001_SM_10006detail6reduce18DeviceReduceKernelINS2_10policy_hubIdyN4cuda3__47maximumIdEEE10Policy1000EN6thrust24THRUST_300001_SM_1000_NS6detail15normal_iteratorINSC_10device_ptrIdEEEEyS8_dNS5_3std3__410__identityEEEvT0_PT3_T1_NS0_13GridEvenShareISO_EET2_T4_:
	.zero		994


//--------------------- .nv.constant0._ZN3cub18CUB_300001_SM_10006detail6reduce28DeviceReduceSingleTileKernelINS2_10policy_hubIdyN4cuda3__47maximumIdEEE10Policy1000EN6thrust24THRUST_300001_SM_1000_NS6detail15normal_iteratorINSC_10device_ptrIdEEEEPdyS8_ddNS5_3std3__410__identityEEEvT0_T1_T2_T3_T4_T6_ --------------------------
	.section	.nv.constant0._ZN3cub18CUB_300001_SM_10006detail6reduce28DeviceReduceSingleTileKernelINS2_10policy_hubIdyN4cuda3__47maximumIdEEE10Policy1000EN6thrust24THRUST_300001_SM_1000_NS6detail15normal_iteratorINSC_10device_ptrIdEEEEPdyS8_ddNS5_3std3__410__identityEEEvT0_T1_T2_T3_T4_T6_,"a",@progbits
	.sectionflags	@""
	.align	4
.nv.constant0._ZN3cub18CUB_300001_SM_10006detail6reduce28DeviceReduceSingleTileKernelINS2_10policy_hubIdyN4cuda3__47maximumIdEEE10Policy1000EN6thrust24THRUST_300001_SM_1000_NS6detail15normal_iteratorINSC_10device_ptrIdEEEEPdyS8_ddNS5_3std3__410__identityEEEvT0_T1_T2_T3_T4_T6_:
	.zero		937


//--------------------- .nv.constant0._ZN3cub18CUB_300001_SM_10006detail6reduce28DeviceReduceSingleTileKernelINS2_10policy_hubIdjN4cuda3__47maximumIdEEE10Policy1000EPdSB_iS8_ddNS5_3std3__410__identityEEEvT0_T1_T2_T3_T4_T6_ --------------------------
	.section	.nv.constant0._ZN3cub18CUB_300001_SM_10006detail6reduce28DeviceReduceSingleTileKernelINS2_10policy_hubIdjN4cuda3__47maximumIdEEE10Policy1000EPdSB_iS8_ddNS5_3std3__410__identityEEEvT0_T1_T2_T3_T4_T6_,"a",@progbits
	.sectionflags	@""
	.align	4
.nv.constant0._ZN3cub18CUB_300001_SM_10006detail6reduce28DeviceReduceSingleTileKernelINS2_10policy_hubIdjN4cuda3__47maximumIdEEE10Policy1000EPdSB_iS8_ddNS5_3std3__410__identityEEEvT0_T1_T2_T3_T4_T6_:
	.zero		929


//--------------------- .nv.constant0._ZN3cub18CUB_300001_SM_10006detail6reduce18DeviceReduceKernelINS2_10policy_hubIdjN4cuda3__47maximumIdEEE10Policy1000EN6thrust24THRUST_300001_SM_1000_NS6detail15normal_iteratorINSC_10device_ptrIdEEEEjS8_dNS5_3std3__410__identityEEEvT0_PT3_T1_NS0_13GridEvenShareISO_EET2_T4_ --------------------------
	.section	.nv.constant0._ZN3cub18CUB_300001_SM_10006detail6reduce18DeviceReduceKernelINS2_10policy_hubIdjN4cuda3__47maximumIdEEE10Policy1000EN6thrust24THRUST_300001_SM_1000_NS6detail15normal_iteratorINSC_10device_ptrIdEEEEjS8_dNS5_3std3__410__identityEEEvT0_PT3_T1_NS0_13GridEvenShareISO_EET2_T4_,"a",@progbits
	.sectionflags	@""
	.align	4
.nv.constant0._ZN3cub18CUB_300001_SM_10006detail6reduce18DeviceReduceKernelINS2_10policy_hubIdjN4cuda3__47maximumIdEEE10Policy1000EN6thrust24THRUST_300001_SM_1000_NS6detail15normal_iteratorINSC_10device_ptrIdEEEEjS8_dNS5_3std3__410__identityEEEvT0_PT3_T1_NS0_13GridEvenShareISO_EET2_T4_:
	.zero		958


//--------------------- .nv.constant0._ZN3cub18CUB_300001_SM_10006detail6reduce28DeviceReduceSingleTileKernelINS2_10policy_hubIdjN4cuda3__47maximumIdEEE10Policy1000EN6thrust24THRUST_300001_SM_1000_NS6detail15normal_iteratorINSC_10device_ptrIdEEEEPdjS8_ddNS5_3std3__410__identityEEEvT0_T1_T2_T3_T4_T6_ --------------------------
	.section	.nv.constant0._ZN3cub18CUB_300001_SM_10006detail6reduce28DeviceReduceSingleTileKernelINS2_10policy_hubIdjN4cuda3__47maximumIdEEE10Policy1000EN6thrust24THRUST_300001_SM_1000_NS6detail15normal_iteratorINSC_10device_ptrIdEEEEPdjS8_ddNS5_3std3__410__identityEEEvT0_T1_T2_T3_T4_T6_,"a",@progbits
	.sectionflags	@""
	.align	4
.nv.constant0._ZN3cub18CUB_300001_SM_10006detail6reduce28DeviceReduceSingleTileKernelINS2_10policy_hubIdjN4cuda3__47maximumIdEEE10Policy1000EN6thrust24THRUST_300001_SM_1000_NS6detail15normal_iteratorINSC_10device_ptrIdEEEEPdjS8_ddNS5_3std3__410__identityEEEvT0_T1_T2_T3_T4_T6_:
	.zero		929


//--------------------- .nv.constant0._ZN3cub18CUB_300001_SM_10006detail8for_each13static_kernelINS2_12policy_hub_t12policy_500_tEmN6thrust24THRUST_300001_SM_1000_NS8cuda_cub20__uninitialized_fill7functorINS7_10device_ptrIdEEdEEEEvT0_T1_ --------------------------
	.section	.nv.constant0._ZN3cub18CUB_300001_SM_10006detail8for_each13static_kernelINS2_12policy_hub_t12policy_500_tEmN6thrust24THRUST_300001_SM_1000_NS8cuda_cub20__uninitialized_fill7functorINS7_10device_ptrIdEEdEEEEvT0_T1_,"a",@progbits
	.sectionflags	@""
	.align	4
.nv.constant0._ZN3cub18CUB_300001_SM_10006detail8for_each13static_kernelINS2_12policy_hub_t12policy_500_tEmN6thrust24THRUST_300001_SM_1000_NS8cuda_cub20__uninitialized_fill7functorINS7_10device_ptrIdEEdEEEEvT0_T1_:
	.zero		920


//--------------------- .nv.constant0._ZN3cub18CUB_300001_SM_10006detail11EmptyKernelIvEEvv --------------------------
	.section	.nv.constant0._ZN3cub18CUB_300001_SM_10006detail11EmptyKernelIvEEvv,"a",@progbits
	.sectionflags	@""
	.align	4
.nv.constant0._ZN3cub18CUB_300001_SM_10006detail11EmptyKernelIvEEvv:
	.zero		896


//--------------------- .nv.constant0._Z6init_kPd --------------------------
	.section	.nv.constant0._Z6init_kPd,"a",@progbits
	.sectionflags	@""
	.align	4
.nv.constant0._Z6init_kPd:
	.zero		904


//--------------------- .nv.constant0._Z6init_jPd --------------------------
	.section	.nv.constant0._Z6init_jPd,"a",@progbits
	.sectionflags	@""
	.align	4
.nv.constant0._Z6init_jPd:
	.zero		904


//--------------------- .nv.constant0._Z6init_iPd --------------------------
	.section	.nv.constant0._Z6init_iPd,"a",@progbits
	.sectionflags	@""
	.align	4
.nv.constant0._Z6init_iPd:
	.zero		904


//--------------------- .nv.constant0._Z10function_kPdS_ --------------------------
	.section	.nv.constant0._Z10function_kPdS_,"a",@progbits
	.sectionflags	@""
	.align	4
.nv.constant0._Z10function_kPdS_:
	.zero		912


//--------------------- .nv.constant0._Z10function_jPd --------------------------
	.section	.nv.constant0._Z10function_jPd,"a",@progbits
	.sectionflags	@""
	.align	4
.nv.constant0._Z10function_jPd:
	.zero		904


//--------------------- .nv.constant0._Z10function_iPd --------------------------
	.section	.nv.constant0._Z10function_iPd,"a",@progbits
	.sectionflags	@""
	.align	4
.nv.constant0._Z10function_iPd:
	.zero		904


//--------------------- SYMBOLS --------------------------

	.type		.nv.reservedSmem.offset0,@object
	.size		.nv.reservedSmem.offset0,0x4
	.type		.nv.reservedSmem.cap,@object
	.size		.nv.reservedSmem.cap,0x4
